	.target	sm_100a

	.elftype	@"ET_EXEC"


//--------------------- .note.nv.tkinfo           --------------------------
	.section	.note.nv.tkinfo,"",@"SHT_NOTE"
	.sectionflags	@"SHF_NOTE_NV_TKINFO"
	.tkinfo
        /*0018*/ 	.word	0x00000002
        /*0030*/ 	.string	""
        /*0030*/ 	.string	"ptxas"
        /*0030*/ 	.string	"Cuda compilation tools, release 13.0, V13.0.88"
        /*0030*/ 	.string	"Build cuda_13.0.r13.0/compiler.36424714_0"
        /*0030*/ 	.string	"-arch sm_100a -m 64 "



//--------------------- .note.nv.cuinfo           --------------------------
	.section	.note.nv.cuinfo,"",@"SHT_NOTE"
	.sectionflags	@"SHF_NOTE_NV_CUINFO"
        /*0018*/ 	.short	0x0002
        /*001a*/ 	.short	0x0064
        /*001c*/ 	.short	0x0082
	.zero		2


//--------------------- .nv.info                  --------------------------
	.section	.nv.info,"",@"SHT_CUDA_INFO"
	.align	4


	//----- nvinfo : EIATTR_REGCOUNT
	.align		4
        /*0000*/ 	.byte	0x04, 0x2f
        /*0002*/ 	.short	(.L_19 - .L_18)
	.align		4
.L_18:
        /*0004*/ 	.word	index@(_ZN7cutlass13device_kernelINS_4gemm6kernel13GemmUniversalIN4cute5tupleIJiiiiEEENS1_10collective13CollectiveMmaINS1_46MainloopSm100TmaUmmaWarpSpecializedBlockScaledILi7ELi2ELi2ENS5_IJNS4_1CILi2EEESB_NSA_ILi1EEEEEEEENS5_IJNSA_ILi256EEENSA_ILi128EEESG_EEENS5_IJNS_12float_e4m3_tENS_13float_ue8m0_tEEEENS5_IJNS5_IJlSC_lEEENS4_6LayoutINS5_IJNS5_IJNS5_IJNSA_ILi32EEENSA_ILi4EEEEEEiEEESQ_NS5_IJSC_iEEEEEENS5_IJNS5_IJNS5_IJNSA_ILi16EEESO_EEEiEEENS5_IJNS5_IJNSA_ILi0EEESC_EEENSA_ILi512EEEEEENS5_IJSW_iEEEEEEEEEEESK_S13_NS4_8TiledMMAINS4_8MMA_AtomIJNS4_27SM100_MMA_MXF8F6F4_2x1SM_SSISI_SI_fSJ_Li256ELi128ELNS4_4UMMA5MajorE0ELS18_0ELNS17_7ScaleInE0ELS19_0EEEEEENSM_INS5_IJSC_SC_SC_EEENS5_IJSW_SW_SW_EEEEENS5_IJNS4_10UnderscoreES1F_S1F_EEEEENS5_IJNS4_28SM100_TMA_2SM_LOAD_MULTICASTES1I_EEENS5_IJNS4_14ComposedLayoutINS4_7SwizzleILi3ELi4ELi3EEENS4_18smem_ptr_flag_bitsILi8EEENSM_INS5_IJNSA_ILi8EEESG_EEENS5_IJSG_SC_EEEEEEENSM_INS5_IJNS5_IJNS5_IJSP_SC_EEENS5_IJSN_SC_EEEEEESC_NS5_IJSO_SC_EEEEEENS5_IJNS5_IJNS5_IJSU_SY_EEESX_EEESW_NS5_IJSC_SY_EEEEEEEEEEEvNS4_8identityENS5_IJNS4_18SM100_TMA_2SM_LOADES1I_EEES24_vS25_EENS_8epilogue10collective18CollectiveEpilogueINS29_23Sm100TmaWarpSpecializedILi4ELi2ELi32ELb1ELb0EEEJNS5_IJSG_SG_SG_EEENS5_IJNSM_ISG_SC_EENSM_ISN_SC_EEEEENS_10bfloat16_tESL_S2I_SL_NS29_6fusion15FusionCallbacksIS2D_NS2J_17LinearCombinationIS2I_fS2I_fLNS_15FloatRoundStyleE2EEES2E_S2H_JEEENS4_5SM1004TMEM4LOAD26SM100_TMEM_LOAD_32dp32b32xENS4_13SM90_TMA_LOADENS1K_INS1L_ILi2ELi4ELi3EEENS1N_ILi16EEENSM_INS5_IJS1P_SN_EEES1V_EEEENS4_39AutoVectorizingCopyWithAssumedAlignmentILi128EEENS4_14SM90_TMA_STOREES2Y_S30_S30_EEEvvEEEEvNT_6ParamsE)
        /*0008*/ 	.word	0x00000076


	//----- nvinfo : EIATTR_FRAME_SIZE
	.align		4
.L_19:
        /*000c*/ 	.byte	0x04, 0x11
        /*000e*/ 	.short	(.L_21 - .L_20)
	.align		4
.L_20:
        /*0010*/ 	.word	index@($__internal_2_$__cuda_sm10x_tcgen05_guardrail_trap_unallocated_columns_being_dealloced)
        /*0014*/ 	.word	0x00000000


	//----- nvinfo : EIATTR_FRAME_SIZE
	.align		4
.L_21:
        /*0018*/ 	.byte	0x04, 0x11
        /*001a*/ 	.short	(.L_23 - .L_22)
	.align		4
.L_22:
        /*001c*/ 	.word	index@($__internal_1_$__cuda_sm10x_tcgen05_guardrail_trap_phase_invalid_during_alloc)
        /*0020*/ 	.word	0x00000000


	//----- nvinfo : EIATTR_FRAME_SIZE
	.align		4
.L_23:
        /*0024*/ 	.byte	0x04, 0x11
        /*0026*/ 	.short	(.L_25 - .L_24)
	.align		4
.L_24:
        /*0028*/ 	.word	index@($__internal_0_$__cuda_sm10x_tcgen05_guardrail_trap_col_being_dealloced_not_returned_by_alloc)
        /*002c*/ 	.word	0x00000000


	//----- nvinfo : EIATTR_FRAME_SIZE
	.align		4
.L_25:
        /*0030*/ 	.byte	0x04, 0x11
        /*0032*/ 	.short	(.L_27 - .L_26)
	.align		4
.L_26:
        /*0034*/ 	.word	index@(_ZN7cutlass13device_kernelINS_4gemm6kernel13GemmUniversalIN4cute5tupleIJiiiiEEENS1_10collective13CollectiveMmaINS1_46MainloopSm100TmaUmmaWarpSpecializedBlockScaledILi7ELi2ELi2ENS5_IJNS4_1CILi2EEESB_NSA_ILi1EEEEEEEENS5_IJNSA_ILi256EEENSA_ILi128EEESG_EEENS5_IJNS_12float_e4m3_tENS_13float_ue8m0_tEEEENS5_IJNS5_IJlSC_lEEENS4_6LayoutINS5_IJNS5_IJNS5_IJNSA_ILi32EEENSA_ILi4EEEEEEiEEESQ_NS5_IJSC_iEEEEEENS5_IJNS5_IJNS5_IJNSA_ILi16EEESO_EEEiEEENS5_IJNS5_IJNSA_ILi0EEESC_EEENSA_ILi512EEEEEENS5_IJSW_iEEEEEEEEEEESK_S13_NS4_8TiledMMAINS4_8MMA_AtomIJNS4_27SM100_MMA_MXF8F6F4_2x1SM_SSISI_SI_fSJ_Li256ELi128ELNS4_4UMMA5MajorE0ELS18_0ELNS17_7ScaleInE0ELS19_0EEEEEENSM_INS5_IJSC_SC_SC_EEENS5_IJSW_SW_SW_EEEEENS5_IJNS4_10UnderscoreES1F_S1F_EEEEENS5_IJNS4_28SM100_TMA_2SM_LOAD_MULTICASTES1I_EEENS5_IJNS4_14ComposedLayoutINS4_7SwizzleILi3ELi4ELi3EEENS4_18smem_ptr_flag_bitsILi8EEENSM_INS5_IJNSA_ILi8EEESG_EEENS5_IJSG_SC_EEEEEEENSM_INS5_IJNS5_IJNS5_IJSP_SC_EEENS5_IJSN_SC_EEEEEESC_NS5_IJSO_SC_EEEEEENS5_IJNS5_IJNS5_IJSU_SY_EEESX_EEESW_NS5_IJSC_SY_EEEEEEEEEEEvNS4_8identityENS5_IJNS4_18SM100_TMA_2SM_LOADES1I_EEES24_vS25_EENS_8epilogue10collective18CollectiveEpilogueINS29_23Sm100TmaWarpSpecializedILi4ELi2ELi32ELb1ELb0EEEJNS5_IJSG_SG_SG_EEENS5_IJNSM_ISG_SC_EENSM_ISN_SC_EEEEENS_10bfloat16_tESL_S2I_SL_NS29_6fusion15FusionCallbacksIS2D_NS2J_17LinearCombinationIS2I_fS2I_fLNS_15FloatRoundStyleE2EEES2E_S2H_JEEENS4_5SM1004TMEM4LOAD26SM100_TMEM_LOAD_32dp32b32xENS4_13SM90_TMA_LOADENS1K_INS1L_ILi2ELi4ELi3EEENS1N_ILi16EEENSM_INS5_IJS1P_SN_EEES1V_EEEENS4_39AutoVectorizingCopyWithAssumedAlignmentILi128EEENS4_14SM90_TMA_STOREES2Y_S30_S30_EEEvvEEEEvNT_6ParamsE)
        /*0038*/ 	.word	0x00000000


	//----- nvinfo : EIATTR_MIN_STACK_SIZE
	.align		4
.L_27:
        /*003c*/ 	.byte	0x04, 0x12
        /*003e*/ 	.short	(.L_29 - .L_28)
	.align		4
.L_28:
        /*0040*/ 	.word	index@(_ZN7cutlass13device_kernelINS_4gemm6kernel13GemmUniversalIN4cute5tupleIJiiiiEEENS1_10collective13CollectiveMmaINS1_46MainloopSm100TmaUmmaWarpSpecializedBlockScaledILi7ELi2ELi2ENS5_IJNS4_1CILi2EEESB_NSA_ILi1EEEEEEEENS5_IJNSA_ILi256EEENSA_ILi128EEESG_EEENS5_IJNS_12float_e4m3_tENS_13float_ue8m0_tEEEENS5_IJNS5_IJlSC_lEEENS4_6LayoutINS5_IJNS5_IJNS5_IJNSA_ILi32EEENSA_ILi4EEEEEEiEEESQ_NS5_IJSC_iEEEEEENS5_IJNS5_IJNS5_IJNSA_ILi16EEESO_EEEiEEENS5_IJNS5_IJNSA_ILi0EEESC_EEENSA_ILi512EEEEEENS5_IJSW_iEEEEEEEEEEESK_S13_NS4_8TiledMMAINS4_8MMA_AtomIJNS4_27SM100_MMA_MXF8F6F4_2x1SM_SSISI_SI_fSJ_Li256ELi128ELNS4_4UMMA5MajorE0ELS18_0ELNS17_7ScaleInE0ELS19_0EEEEEENSM_INS5_IJSC_SC_SC_EEENS5_IJSW_SW_SW_EEEEENS5_IJNS4_10UnderscoreES1F_S1F_EEEEENS5_IJNS4_28SM100_TMA_2SM_LOAD_MULTICASTES1I_EEENS5_IJNS4_14ComposedLayoutINS4_7SwizzleILi3ELi4ELi3EEENS4_18smem_ptr_flag_bitsILi8EEENSM_INS5_IJNSA_ILi8EEESG_EEENS5_IJSG_SC_EEEEEEENSM_INS5_IJNS5_IJNS5_IJSP_SC_EEENS5_IJSN_SC_EEEEEESC_NS5_IJSO_SC_EEEEEENS5_IJNS5_IJNS5_IJSU_SY_EEESX_EEESW_NS5_IJSC_SY_EEEEEEEEEEEvNS4_8identityENS5_IJNS4_18SM100_TMA_2SM_LOADES1I_EEES24_vS25_EENS_8epilogue10collective18CollectiveEpilogueINS29_23Sm100TmaWarpSpecializedILi4ELi2ELi32ELb1ELb0EEEJNS5_IJSG_SG_SG_EEENS5_IJNSM_ISG_SC_EENSM_ISN_SC_EEEEENS_10bfloat16_tESL_S2I_SL_NS29_6fusion15FusionCallbacksIS2D_NS2J_17LinearCombinationIS2I_fS2I_fLNS_15FloatRoundStyleE2EEES2E_S2H_JEEENS4_5SM1004TMEM4LOAD26SM100_TMEM_LOAD_32dp32b32xENS4_13SM90_TMA_LOADENS1K_INS1L_ILi2ELi4ELi3EEENS1N_ILi16EEENSM_INS5_IJS1P_SN_EEES1V_EEEENS4_39AutoVectorizingCopyWithAssumedAlignmentILi128EEENS4_14SM90_TMA_STOREES2Y_S30_S30_EEEvvEEEEvNT_6ParamsE)
        /*0044*/ 	.word	0x00000000
.L_29:


//--------------------- .nv.compat                --------------------------
	.section	.nv.compat,"",@"SHT_CUDA_COMPAT_INFO"
	.align	4
        /*0000*/ 	.byte	0x02, 0x09, 0x01, 0x00, 0x02, 0x02, 0x02, 0x00, 0x02, 0x05, 0x05, 0x00, 0x03, 0x07, 0x01, 0x01
        /*0010*/ 	.byte	0x02, 0x03, 0x01, 0x00, 0x02, 0x06, 0x01, 0x00, 0x04, 0x0b, 0x08, 0x00, 0x09, 0x00, 0x00, 0x00
        /*0020*/ 	.byte	0x00, 0x00, 0x00, 0x00


//--------------------- .nv.info._ZN7cutlass13device_kernelINS_4gemm6kernel13GemmUniversalIN4cute5tupleIJiiiiEEENS1_10collective13CollectiveMmaINS1_46MainloopSm100TmaUmmaWarpSpecializedBlockScaledILi7ELi2ELi2ENS5_IJNS4_1CILi2EEESB_NSA_ILi1EEEEEEEENS5_IJNSA_ILi256EEENSA_ILi128EEESG_EEENS5_IJNS_12float_e4m3_tENS_13float_ue8m0_tEEEENS5_IJNS5_IJlSC_lEEENS4_6LayoutINS5_IJNS5_IJNS5_IJNSA_ILi32EEENSA_ILi4EEEEEEiEEESQ_NS5_IJSC_iEEEEEENS5_IJNS5_IJNS5_IJNSA_ILi16EEESO_EEEiEEENS5_IJNS5_IJNSA_ILi0EEESC_EEENSA_ILi512EEEEEENS5_IJSW_iEEEEEEEEEEESK_S13_NS4_8TiledMMAINS4_8MMA_AtomIJNS4_27SM100_MMA_MXF8F6F4_2x1SM_SSISI_SI_fSJ_Li256ELi128ELNS4_4UMMA5MajorE0ELS18_0ELNS17_7ScaleInE0ELS19_0EEEEEENSM_INS5_IJSC_SC_SC_EEENS5_IJSW_SW_SW_EEEEENS5_IJNS4_10UnderscoreES1F_S1F_EEEEENS5_IJNS4_28SM100_TMA_2SM_LOAD_MULTICASTES1I_EEENS5_IJNS4_14ComposedLayoutINS4_7SwizzleILi3ELi4ELi3EEENS4_18smem_ptr_flag_bitsILi8EEENSM_INS5_IJNSA_ILi8EEESG_EEENS5_IJSG_SC_EEEEEEENSM_INS5_IJNS5_IJNS5_IJSP_SC_EEENS5_IJSN_SC_EEEEEESC_NS5_IJSO_SC_EEEEEENS5_IJNS5_IJNS5_IJSU_SY_EEESX_EEESW_NS5_IJSC_SY_EEEEEEEEEEEvNS4_8identityENS5_IJNS4_18SM100_TMA_2SM_LOADES1I_EEES24_vS25_EENS_8epilogue10collective18CollectiveEpilogueINS29_23Sm100TmaWarpSpecializedILi4ELi2ELi32ELb1ELb0EEEJNS5_IJSG_SG_SG_EEENS5_IJNSM_ISG_SC_EENSM_ISN_SC_EEEEENS_10bfloat16_tESL_S2I_SL_NS29_6fusion15FusionCallbacksIS2D_NS2J_17LinearCombinationIS2I_fS2I_fLNS_15FloatRoundStyleE2EEES2E_S2H_JEEENS4_5SM1004TMEM4LOAD26SM100_TMEM_LOAD_32dp32b32xENS4_13SM90_TMA_LOADENS1K_INS1L_ILi2ELi4ELi3EEENS1N_ILi16EEENSM_INS5_IJS1P_SN_EEES1V_EEEENS4_39AutoVectorizingCopyWithAssumedAlignmentILi128EEENS4_14SM90_TMA_STOREES2Y_S30_S30_EEEvvEEEEvNT_6ParamsE --------------------------
	.section	.nv.info._ZN7cutlass13device_kernelINS_4gemm6kernel13GemmUniversalIN4cute5tupleIJiiiiEEENS1_10collective13CollectiveMmaINS1_46MainloopSm100TmaUmmaWarpSpecializedBlockScaledILi7ELi2ELi2ENS5_IJNS4_1CILi2EEESB_NSA_ILi1EEEEEEEENS5_IJNSA_ILi256EEENSA_ILi128EEESG_EEENS5_IJNS_12float_e4m3_tENS_13float_ue8m0_tEEEENS5_IJNS5_IJlSC_lEEENS4_6LayoutINS5_IJNS5_IJNS5_IJNSA_ILi32EEENSA_ILi4EEEEEEiEEESQ_NS5_IJSC_iEEEEEENS5_IJNS5_IJNS5_IJNSA_ILi16EEESO_EEEiEEENS5_IJNS5_IJNSA_ILi0EEESC_EEENSA_ILi512EEEEEENS5_IJSW_iEEEEEEEEEEESK_S13_NS4_8TiledMMAINS4_8MMA_AtomIJNS4_27SM100_MMA_MXF8F6F4_2x1SM_SSISI_SI_fSJ_Li256ELi128ELNS4_4UMMA5MajorE0ELS18_0ELNS17_7ScaleInE0ELS19_0EEEEEENSM_INS5_IJSC_SC_SC_EEENS5_IJSW_SW_SW_EEEEENS5_IJNS4_10UnderscoreES1F_S1F_EEEEENS5_IJNS4_28SM100_TMA_2SM_LOAD_MULTICASTES1I_EEENS5_IJNS4_14ComposedLayoutINS4_7SwizzleILi3ELi4ELi3EEENS4_18smem_ptr_flag_bitsILi8EEENSM_INS5_IJNSA_ILi8EEESG_EEENS5_IJSG_SC_EEEEEEENSM_INS5_IJNS5_IJNS5_IJSP_SC_EEENS5_IJSN_SC_EEEEEESC_NS5_IJSO_SC_EEEEEENS5_IJNS5_IJNS5_IJSU_SY_EEESX_EEESW_NS5_IJSC_SY_EEEEEEEEEEEvNS4_8identityENS5_IJNS4_18SM100_TMA_2SM_LOADES1I_EEES24_vS25_EENS_8epilogue10collective18CollectiveEpilogueINS29_23Sm100TmaWarpSpecializedILi4ELi2ELi32ELb1ELb0EEEJNS5_IJSG_SG_SG_EEENS5_IJNSM_ISG_SC_EENSM_ISN_SC_EEEEENS_10bfloat16_tESL_S2I_SL_NS29_6fusion15FusionCallbacksIS2D_NS2J_17LinearCombinationIS2I_fS2I_fLNS_15FloatRoundStyleE2EEES2E_S2H_JEEENS4_5SM1004TMEM4LOAD26SM100_TMEM_LOAD_32dp32b32xENS4_13SM90_TMA_LOADENS1K_INS1L_ILi2ELi4ELi3EEENS1N_ILi16EEENSM_INS5_IJS1P_SN_EEES1V_EEEENS4_39AutoVectorizingCopyWithAssumedAlignmentILi128EEENS4_14SM90_TMA_STOREES2Y_S30_S30_EEEvvEEEEvNT_6ParamsE,"",@"SHT_CUDA_INFO"
	.sectionflags	@""
	.align	4


	//----- nvinfo : EIATTR_CUDA_API_VERSION
	.align		4
        /*0000*/ 	.byte	0x04, 0x37
        /*0002*/ 	.short	(.L_31 - .L_30)
.L_30:
        /*0004*/ 	.word	0x00000082


	//----- nvinfo : EIATTR_KPARAM_INFO
	.align		4
.L_31:
        /*0008*/ 	.byte	0x04, 0x17
        /*000a*/ 	.short	(.L_33 - .L_32)
.L_32:
        /*000c*/ 	.word	0x00000000
        /*0010*/ 	.short	0x0000
        /*0012*/ 	.short	0x0000
        /*0014*/ 	.byte	0x00, 0xf0, 0x01, 0x30


	//----- nvinfo : EIATTR_AT_ENTRY_FRAGMENTS
	.align		4
.L_33:
        /*0018*/ 	.byte	0x04, 0x4f
        /*001a*/ 	.short	(.L_35 - .L_34)


	//   ....[0]....
.L_34:
        /*001c*/ 	.word	0x00000007


	//----- nvinfo : EIATTR_RESERVED_SMEM_USED
	.align		4
.L_35:
        /*0020*/ 	.byte	0x01, 0x41
	.zero		2


	//----- nvinfo : EIATTR_SPARSE_MMA_MASK
	.align		4
        /*0024*/ 	.byte	0x03, 0x50
        /*0026*/ 	.short	0x0000


	//----- nvinfo : EIATTR_TCGEN05_2CTA_USED
	.align		4
        /*0028*/ 	.byte	0x01, 0x52
	.zero		2


	//----- nvinfo : EIATTR_MAXREG_COUNT
	.align		4
        /*002c*/ 	.byte	0x03, 0x1b
        /*002e*/ 	.short	0x00ff


	//----- nvinfo : EIATTR_NUM_BARRIERS
	.align		4
        /*0030*/ 	.byte	0x02, 0x4c
        /*0032*/ 	.byte	0x07
	.zero		1


	//----- nvinfo : EIATTR_EXTERNS
	.align		4
        /*0034*/ 	.byte	0x04, 0x0f
        /*0036*/ 	.short	(.L_37 - .L_36)


	//   ....[0]....
	.align		4
.L_36:
        /*0038*/ 	.word	index@(__assertfail)


	//----- nvinfo : EIATTR_MERCURY_ISA_VERSION
	.align		4
.L_37:
        /*003c*/ 	.byte	0x03, 0x5f
        /*003e*/ 	.short	0x0101


	//----- nvinfo : EIATTR_INT_WARP_WIDE_INSTR_OFFSETS
	.align		4
        /*0040*/ 	.byte	0x04, 0x31
        /*0042*/ 	.short	(.L_39 - .L_38)


	//   ....[0]....
.L_38:
        /*0044*/ 	.word	0x00000e60


	//   ....[1]....
        /*0048*/ 	.word	0x00000f10


	//   ....[2]....
        /*004c*/ 	.word	0x00004b20


	//   ....[3]....
        /*0050*/ 	.word	0x00004b40


	//   ....[4]....
        /*0054*/ 	.word	0x00004b70


	//   ....[5]....
        /*0058*/ 	.word	0x000056f0


	//   ....[6]....
        /*005c*/ 	.word	0x00005760


	//   ....[7]....
        /*0060*/ 	.word	0x00005840


	//   ....[8]....
        /*0064*/ 	.word	0x000058c0


	//   ....[9]....
        /*0068*/ 	.word	0x000059b0


	//   ....[10]....
        /*006c*/ 	.word	0x00005a30


	//   ....[11]....
        /*0070*/ 	.word	0x00005b10


	//   ....[12]....
        /*0074*/ 	.word	0x00005bc0


	//----- nvinfo : EIATTR_COOP_GROUP_MASK_REGIDS
	.align		4
.L_39:
        /*0078*/ 	.byte	0x04, 0x29
        /*007a*/ 	.short	(.L_41 - .L_40)


	//   ....[0]....
.L_40:
        /*007c*/ 	.word	0xffffffff


	//   ....[1]....
        /*0080*/ 	.word	0xffffffff


	//   ....[2]....
        /*0084*/ 	.word	0xffffffff


	//   ....[3]....
        /*0088*/ 	.word	0xffffffff


	//   ....[4]....
        /*008c*/ 	.word	0xffffffff


	//   ....[5]....
        /*0090*/ 	.word	0xffffffff


	//   ....[6]....
        /*0094*/ 	.word	0xffffffff


	//   ....[7]....
        /*0098*/ 	.word	0xffffffff


	//   ....[8]....
        /*009c*/ 	.word	0xffffffff


	//   ....[9]....
        /*00a0*/ 	.word	0xffffffff


	//   ....[10]....
        /*00a4*/ 	.word	0xffffffff


	//   ....[11]....
        /*00a8*/ 	.word	0xffffffff


	//   ....[12]....
        /*00ac*/ 	.word	0xffffffff


	//   ....[13]....
        /*00b0*/ 	.word	0xffffffff


	//----- nvinfo : EIATTR_COOP_GROUP_INSTR_OFFSETS
	.align		4
.L_41:
        /*00b4*/ 	.byte	0x04, 0x28
        /*00b6*/ 	.short	(.L_43 - .L_42)


	//   ....[0]....
.L_42:
        /*00b8*/ 	.word	0x000000b0


	//   ....[1]....
        /*00bc*/ 	.word	0x00000580


	//   ....[2]....
        /*00c0*/ 	.word	0x000007b0


	//   ....[3]....
        /*00c4*/ 	.word	0x00000950


	//   ....[4]....
        /*00c8*/ 	.word	0x00000a50


	//   ....[5]....
        /*00cc*/ 	.word	0x00000bc0


	//   ....[6]....
        /*00d0*/ 	.word	0x00000d20


	//   ....[7]....
        /*00d4*/ 	.word	0x00000f80


	//   ....[8]....
        /*00d8*/ 	.word	0x000026d0


	//   ....[9]....
        /*00dc*/ 	.word	0x00003770


	//   ....[10]....
        /*00e0*/ 	.word	0x00003c40


	//   ....[11]....
        /*00e4*/ 	.word	0x00003c70


	//   ....[12]....
        /*00e8*/ 	.word	0x00004a20


	//   ....[13]....
        /*00ec*/ 	.word	0x00004c30


	//----- nvinfo : EIATTR_VRC_CTA_INIT_COUNT
	.align		4
.L_43:
        /*00f0*/ 	.byte	0x02, 0x4a
        /*00f2*/ 	.byte	0x80
	.zero		1


	//----- nvinfo : EIATTR_SYSCALL_OFFSETS
	.align		4
        /*00f4*/ 	.byte	0x04, 0x46
        /*00f6*/ 	.short	(.L_45 - .L_44)


	//   ....[0]....
.L_44:
        /*00f8*/ 	.word	0x00006820


	//   ....[1]....
        /*00fc*/ 	.word	0x00006910


	//   ....[2]....
        /*0100*/ 	.word	0x000070b0


	//   ....[3]....
        /*0104*/ 	.word	0x00007d30


	//   ....[4]....
        /*0108*/ 	.word	0x00008990


	//   ....[5]....
        /*010c*/ 	.word	0x000095e0


	//----- nvinfo : EIATTR_MBARRIER_INSTR_OFFSETS
	.align		4
.L_45:
        /*0110*/ 	.byte	0x04, 0x39
        /*0112*/ 	.short	(.L_47 - .L_46)


	//   ....[0]....
.L_46:
        /*0114*/ 	.word	0x000006c0
        /*0118*/ 	.word	0x000000ff
        /*011c*/ 	.word	0x00000000
        /*0120*/ 	.short	0x0100
        /*0122*/ 	.byte	0x04
	.zero		1


	//   ....[1]....
        /*0124*/ 	.word	0x000006d0
        /*0128*/ 	.word	0x000000ff
        /*012c*/ 	.word	0x00000038
        /*0130*/ 	.short	0x0100
        /*0132*/ 	.byte	0x04
	.zero		1


	//   ....[2]....
        /*0134*/ 	.word	0x000006e0
        /*0138*/ 	.word	0x000000ff
        /*013c*/ 	.word	0x00000008
        /*0140*/ 	.short	0x0100
        /*0142*/ 	.byte	0x04
	.zero		1


	//   ....[3]....
        /*0144*/ 	.word	0x000006f0
        /*0148*/ 	.word	0x000000ff
        /*014c*/ 	.word	0x00000040
        /*0150*/ 	.short	0x0100
        /*0152*/ 	.byte	0x04
	.zero		1


	//   ....[4]....
        /*0154*/ 	.word	0x00000700
        /*0158*/ 	.word	0x000000ff
        /*015c*/ 	.word	0x00000010
        /*0160*/ 	.short	0x0100
        /*0162*/ 	.byte	0x04
	.zero		1


	//   ....[5]....
        /*0164*/ 	.word	0x00000710
        /*0168*/ 	.word	0x000000ff
        /*016c*/ 	.word	0x00000048
        /*0170*/ 	.short	0x0100
        /*0172*/ 	.byte	0x04
	.zero		1


	//   ....[6]....
        /*0174*/ 	.word	0x00000720
        /*0178*/ 	.word	0x000000ff
        /*017c*/ 	.word	0x00000018
        /*0180*/ 	.short	0x0100
        /*0182*/ 	.byte	0x04
	.zero		1


	//   ....[7]....
        /*0184*/ 	.word	0x00000730
        /*0188*/ 	.word	0x000000ff
        /*018c*/ 	.word	0x00000050
        /*0190*/ 	.short	0x0100
        /*0192*/ 	.byte	0x04
	.zero		1


	//   ....[8]....
        /*0194*/ 	.word	0x00000740
        /*0198*/ 	.word	0x000000ff
        /*019c*/ 	.word	0x00000020
        /*01a0*/ 	.short	0x0100
        /*01a2*/ 	.byte	0x04
	.zero		1


	//   ....[9]....
        /*01a4*/ 	.word	0x00000750
        /*01a8*/ 	.word	0x000000ff
        /*01ac*/ 	.word	0x00000058
        /*01b0*/ 	.short	0x0100
        /*01b2*/ 	.byte	0x04
	.zero		1


	//   ....[10]....
        /*01b4*/ 	.word	0x00000760
        /*01b8*/ 	.word	0x000000ff
        /*01bc*/ 	.word	0x00000028
        /*01c0*/ 	.short	0x0100
        /*01c2*/ 	.byte	0x04
	.zero		1


	//   ....[11]....
        /*01c4*/ 	.word	0x00000770
        /*01c8*/ 	.word	0x000000ff
        /*01cc*/ 	.word	0x00000060
        /*01d0*/ 	.short	0x0100
        /*01d2*/ 	.byte	0x04
	.zero		1


	//   ....[12]....
        /*01d4*/ 	.word	0x00000780
        /*01d8*/ 	.word	0x000000ff
        /*01dc*/ 	.word	0x00000030
        /*01e0*/ 	.short	0x0100
        /*01e2*/ 	.byte	0x04
	.zero		1


	//   ....[13]....
        /*01e4*/ 	.word	0x00000790
        /*01e8*/ 	.word	0x000000ff
        /*01ec*/ 	.word	0x00000068
        /*01f0*/ 	.short	0x0100
        /*01f2*/ 	.byte	0x04
	.zero		1


	//   ....[14]....
        /*01f4*/ 	.word	0x000008c0
        /*01f8*/ 	.word	0x000000ff
        /*01fc*/ 	.word	0x00000070
        /*0200*/ 	.short	0x0100
        /*0202*/ 	.byte	0x04
	.zero		1


	//   ....[15]....
        /*0204*/ 	.word	0x000008d0
        /*0208*/ 	.word	0x000000ff
        /*020c*/ 	.word	0x00000090
        /*0210*/ 	.short	0x0100
        /*0212*/ 	.byte	0x04
	.zero		1


	//   ....[16]....
        /*0214*/ 	.word	0x000008e0
        /*0218*/ 	.word	0x000000ff
        /*021c*/ 	.word	0x00000078
        /*0220*/ 	.short	0x0100
        /*0222*/ 	.byte	0x04
	.zero		1


	//   ....[17]....
        /*0224*/ 	.word	0x000008f0
        /*0228*/ 	.word	0x000000ff
        /*022c*/ 	.word	0x00000098
        /*0230*/ 	.short	0x0100
        /*0232*/ 	.byte	0x04
	.zero		1


	//   ....[18]....
        /*0234*/ 	.word	0x00000900
        /*0238*/ 	.word	0x000000ff
        /*023c*/ 	.word	0x00000080
        /*0240*/ 	.short	0x0100
        /*0242*/ 	.byte	0x04
	.zero		1


	//   ....[19]....
        /*0244*/ 	.word	0x00000910
        /*0248*/ 	.word	0x000000ff
        /*024c*/ 	.word	0x000000a0
        /*0250*/ 	.short	0x0100
        /*0252*/ 	.byte	0x04
	.zero		1


	//   ....[20]....
        /*0254*/ 	.word	0x00000920
        /*0258*/ 	.word	0x000000ff
        /*025c*/ 	.word	0x00000088
        /*0260*/ 	.short	0x0100
        /*0262*/ 	.byte	0x04
	.zero		1


	//   ....[21]....
        /*0264*/ 	.word	0x00000930
        /*0268*/ 	.word	0x000000ff
        /*026c*/ 	.word	0x000000a8
        /*0270*/ 	.short	0x0100
        /*0272*/ 	.byte	0x04
	.zero		1


	//   ....[22]....
        /*0274*/ 	.word	0x00000a20
        /*0278*/ 	.word	0x000000ff
        /*027c*/ 	.word	0x000000b0
        /*0280*/ 	.short	0x0100
        /*0282*/ 	.byte	0x06
	.zero		1


	//   ....[23]....
        /*0284*/ 	.word	0x00000a30
        /*0288*/ 	.word	0x000000ff
        /*028c*/ 	.word	0x000000b8
        /*0290*/ 	.short	0x0100
        /*0292*/ 	.byte	0x06
	.zero		1


	//   ....[24]....
        /*0294*/ 	.word	0x00000b70
        /*0298*/ 	.word	0x000000ff
        /*029c*/ 	.word	0x000000c0
        /*02a0*/ 	.short	0x0100
        /*02a2*/ 	.byte	0x06
	.zero		1


	//   ....[25]....
        /*02a4*/ 	.word	0x00000b80
        /*02a8*/ 	.word	0x000000ff
        /*02ac*/ 	.word	0x000000d0
        /*02b0*/ 	.short	0x0100
        /*02b2*/ 	.byte	0x06
	.zero		1


	//   ....[26]....
        /*02b4*/ 	.word	0x00000b90
        /*02b8*/ 	.word	0x000000ff
        /*02bc*/ 	.word	0x000000c8
        /*02c0*/ 	.short	0x0100
        /*02c2*/ 	.byte	0x06
	.zero		1


	//   ....[27]....
        /*02c4*/ 	.word	0x00000ba0
        /*02c8*/ 	.word	0x000000ff
        /*02cc*/ 	.word	0x000000d8
        /*02d0*/ 	.short	0x0100
        /*02d2*/ 	.byte	0x06
	.zero		1


	//   ....[28]....
        /*02d4*/ 	.word	0x00000cd0
        /*02d8*/ 	.word	0x000000ff
        /*02dc*/ 	.word	0x000000e0
        /*02e0*/ 	.short	0x0100
        /*02e2*/ 	.byte	0x04
	.zero		1


	//   ....[29]....
        /*02e4*/ 	.word	0x00000ce0
        /*02e8*/ 	.word	0x000000ff
        /*02ec*/ 	.word	0x000000f0
        /*02f0*/ 	.short	0x0100
        /*02f2*/ 	.byte	0x04
	.zero		1


	//   ....[30]....
        /*02f4*/ 	.word	0x00000cf0
        /*02f8*/ 	.word	0x000000ff
        /*02fc*/ 	.word	0x000000e8
        /*0300*/ 	.short	0x0100
        /*0302*/ 	.byte	0x04
	.zero		1


	//   ....[31]....
        /*0304*/ 	.word	0x00000d00
        /*0308*/ 	.word	0x000000ff
        /*030c*/ 	.word	0x000000f8
        /*0310*/ 	.short	0x0100
        /*0312*/ 	.byte	0x04
	.zero		1


	//   ....[32]....
        /*0314*/ 	.word	0x00000e00
        /*0318*/ 	.word	0x000000ff
        /*031c*/ 	.word	0x00000100
        /*0320*/ 	.short	0x0100
        /*0322*/ 	.byte	0x04
	.zero		1


	//   ....[33]....
        /*0324*/ 	.word	0x00000e10
        /*0328*/ 	.word	0x000000ff
        /*032c*/ 	.word	0x00000110
        /*0330*/ 	.short	0x0100
        /*0332*/ 	.byte	0x04
	.zero		1


	//   ....[34]....
        /*0334*/ 	.word	0x00000e20
        /*0338*/ 	.word	0x000000ff
        /*033c*/ 	.word	0x00000108
        /*0340*/ 	.short	0x0100
        /*0342*/ 	.byte	0x04
	.zero		1


	//   ....[35]....
        /*0344*/ 	.word	0x00000e30
        /*0348*/ 	.word	0x000000ff
        /*034c*/ 	.word	0x00000118
        /*0350*/ 	.short	0x0100
        /*0352*/ 	.byte	0x04
	.zero		1


	//   ....[36]....
        /*0354*/ 	.word	0x00000f30
        /*0358*/ 	.word	0x000000ff
        /*035c*/ 	.word	0x00000120
        /*0360*/ 	.short	0x0100
        /*0362*/ 	.byte	0x06
	.zero		1


	//   ....[37]....
        /*0364*/ 	.word	0x00001c10
        /*0368*/ 	.word	0x00000000
        /*036c*/ 	.word	0x00000110
        /*0370*/ 	.short	0x010a
        /*0372*/ 	.byte	0xff
	.zero		1


	//   ....[38]....
        /*0374*/ 	.word	0x00001c30
        /*0378*/ 	.word	0x00000000
        /*037c*/ 	.word	0x00000100
        /*0380*/ 	.short	0x0101
        /*0382*/ 	.byte	0xff
	.zero		1


	//   ....[39]....
        /*0384*/ 	.word	0x00001cf0
        /*0388*/ 	.word	0x000000ff
        /*038c*/ 	.word	0x00000038
        /*0390*/ 	.short	0x010a
        /*0392*/ 	.byte	0x04
	.zero		1


	//   ....[40]....
        /*0394*/ 	.word	0x00001df0
        /*0398*/ 	.word	0x000000ff
        /*039c*/ 	.word	0x00000038
        /*03a0*/ 	.short	0x010a
        /*03a2*/ 	.byte	0x05
	.zero		1


	//   ....[41]....
        /*03a4*/ 	.word	0x00001f60
        /*03a8*/ 	.word	0x000000ff
        /*03ac*/ 	.word	0x00000038
        /*03b0*/ 	.short	0x010a
        /*03b2*/ 	.byte	0x06
	.zero		1


	//   ....[42]....
        /*03b4*/ 	.word	0x00002220
        /*03b8*/ 	.word	0x000000ff
        /*03bc*/ 	.word	0x000000b8
        /*03c0*/ 	.short	0x0101
        /*03c2*/ 	.byte	0x07
	.zero		1


	//   ....[43]....
        /*03c4*/ 	.word	0x00002240
        /*03c8*/ 	.word	0x000000ff
        /*03cc*/ 	.word	0x00000038
        /*03d0*/ 	.short	0x010a
        /*03d2*/ 	.byte	0x04
	.zero		1


	//   ....[44]....
        /*03d4*/ 	.word	0x000022c0
        /*03d8*/ 	.word	0x000000ff
        /*03dc*/ 	.word	0x00000038
        /*03e0*/ 	.short	0x010a
        /*03e2*/ 	.byte	0x06
	.zero		1


	//   ....[45]....
        /*03e4*/ 	.word	0x00002400
        /*03e8*/ 	.word	0x000000ff
        /*03ec*/ 	.word	0x00000038
        /*03f0*/ 	.short	0x010a
        /*03f2*/ 	.byte	0x04
	.zero		1


	//   ....[46]....
        /*03f4*/ 	.word	0x00002700
        /*03f8*/ 	.word	0x00000003
        /*03fc*/ 	.word	0x000000c0
        /*0400*/ 	.short	0x010a
        /*0402*/ 	.byte	0xff
	.zero		1


	//   ....[47]....
        /*0404*/ 	.word	0x00002850
        /*0408*/ 	.word	0x00000000
        /*040c*/ 	.word	0x00000000
        /*0410*/ 	.short	0x0101
        /*0412*/ 	.byte	0xff
	.zero		1


	//   ....[48]....
        /*0414*/ 	.word	0x00002e10
        /*0418*/ 	.word	0x000000ff
        /*041c*/ 	.word	0x00000000
        /*0420*/ 	.short	0x010a
        /*0422*/ 	.byte	0x04
	.zero		1


	//   ....[49]....
        /*0424*/ 	.word	0x00002ea0
        /*0428*/ 	.word	0x000000ff
        /*042c*/ 	.word	0x00000000
        /*0430*/ 	.short	0x010a
        /*0432*/ 	.byte	0x05
	.zero		1


	//   ....[50]....
        /*0434*/ 	.word	0x00002f30
        /*0438*/ 	.word	0x000000ff
        /*043c*/ 	.word	0x00000000
        /*0440*/ 	.short	0x010a
        /*0442*/ 	.byte	0x05
	.zero		1


	//   ....[51]....
        /*0444*/ 	.word	0x00002fc0
        /*0448*/ 	.word	0x000000ff
        /*044c*/ 	.word	0x00000000
        /*0450*/ 	.short	0x010a
        /*0452*/ 	.byte	0x05
	.zero		1


	//   ....[52]....
        /*0454*/ 	.word	0x00003050
        /*0458*/ 	.word	0x000000ff
        /*045c*/ 	.word	0x00000000
        /*0460*/ 	.short	0x010a
        /*0462*/ 	.byte	0x05
	.zero		1


	//   ....[53]....
        /*0464*/ 	.word	0x000030e0
        /*0468*/ 	.word	0x000000ff
        /*046c*/ 	.word	0x00000000
        /*0470*/ 	.short	0x010a
        /*0472*/ 	.byte	0x05
	.zero		1


	//   ....[54]....
        /*0474*/ 	.word	0x00003180
        /*0478*/ 	.word	0x00000000
        /*047c*/ 	.word	0x00000000
        /*0480*/ 	.short	0x010a
        /*0482*/ 	.byte	0xff
	.zero		1


	//   ....[55]....
        /*0484*/ 	.word	0x000032c0
        /*0488*/ 	.word	0x00000000
        /*048c*/ 	.word	0x00000100
        /*0490*/ 	.short	0x010a
        /*0492*/ 	.byte	0xff
	.zero		1


	//   ....[56]....
        /*0494*/ 	.word	0x00003330
        /*0498*/ 	.word	0x00000004
        /*049c*/ 	.word	0x00000000
        /*04a0*/ 	.short	0x0101
        /*04a2*/ 	.byte	0xff
	.zero		1


	//   ....[57]....
        /*04a4*/ 	.word	0x00003350
        /*04a8*/ 	.word	0x000000ff
        /*04ac*/ 	.word	0x000000d0
        /*04b0*/ 	.short	0x010a
        /*04b2*/ 	.byte	0x04
	.zero		1


	//   ....[58]....
        /*04b4*/ 	.word	0x00003470
        /*04b8*/ 	.word	0x00000000
        /*04bc*/ 	.word	0x000000c0
        /*04c0*/ 	.short	0x010a
        /*04c2*/ 	.byte	0xff
	.zero		1


	//   ....[59]....
        /*04c4*/ 	.word	0x00003570
        /*04c8*/ 	.word	0x00000000
        /*04cc*/ 	.word	0x00000000
        /*04d0*/ 	.short	0x0101
        /*04d2*/ 	.byte	0xff
	.zero		1


	//   ....[60]....
        /*04d4*/ 	.word	0x00003600
        /*04d8*/ 	.word	0x000000ff
        /*04dc*/ 	.word	0x000000d0
        /*04e0*/ 	.short	0x0106
        /*04e2*/ 	.byte	0x04
	.zero		1


	//   ....[61]....
        /*04e4*/ 	.word	0x00003620
        /*04e8*/ 	.word	0x000000ff
        /*04ec*/ 	.word	0x000000d0
        /*04f0*/ 	.short	0x010a
        /*04f2*/ 	.byte	0x04
	.zero		1


	//   ....[62]....
        /*04f4*/ 	.word	0x000036b0
        /*04f8*/ 	.word	0x000000ff
        /*04fc*/ 	.word	0x000000d0
        /*0500*/ 	.short	0x0106
        /*0502*/ 	.byte	0x07
	.zero		1


	//   ....[63]....
        /*0504*/ 	.word	0x000036f0
        /*0508*/ 	.word	0x00000000
        /*050c*/ 	.word	0x000000d0
        /*0510*/ 	.short	0x010a
        /*0512*/ 	.byte	0xff
	.zero		1


	//   ....[64]....
        /*0514*/ 	.word	0x00003940
        /*0518*/ 	.word	0x000000ff
        /*051c*/ 	.word	0x00000008
        /*0520*/ 	.short	0x010a
        /*0522*/ 	.byte	0x05
	.zero		1


	//   ....[65]....
        /*0524*/ 	.word	0x00003960
        /*0528*/ 	.word	0x000000ff
        /*052c*/ 	.word	0x00000008
        /*0530*/ 	.short	0x010a
        /*0532*/ 	.byte	0x05
	.zero		1


	//   ....[66]....
        /*0534*/ 	.word	0x00003af0
        /*0538*/ 	.word	0x000000ff
        /*053c*/ 	.word	0x00000008
        /*0540*/ 	.short	0x010a
        /*0542*/ 	.byte	0x05
	.zero		1


	//   ....[67]....
        /*0544*/ 	.word	0x00003b10
        /*0548*/ 	.word	0x000000ff
        /*054c*/ 	.word	0x00000008
        /*0550*/ 	.short	0x010a
        /*0552*/ 	.byte	0x05
	.zero		1


	//   ....[68]....
        /*0554*/ 	.word	0x00003bd0
        /*0558*/ 	.word	0x000000ff
        /*055c*/ 	.word	0x00000000
        /*0560*/ 	.short	0x0101
        /*0562*/ 	.byte	0x04
	.zero		1


	//   ....[69]....
        /*0564*/ 	.word	0x00004150
        /*0568*/ 	.word	0x00000000
        /*056c*/ 	.word	0x000000c0
        /*0570*/ 	.short	0x010a
        /*0572*/ 	.byte	0xff
	.zero		1


	//   ....[70]....
        /*0574*/ 	.word	0x00004210
        /*0578*/ 	.word	0x00000000
        /*057c*/ 	.word	0x00000000
        /*0580*/ 	.short	0x0101
        /*0582*/ 	.byte	0xff
	.zero		1


	//   ....[71]....
        /*0584*/ 	.word	0x000042d0
        /*0588*/ 	.word	0x000000ff
        /*058c*/ 	.word	0x00000000
        /*0590*/ 	.short	0x010a
        /*0592*/ 	.byte	0x04
	.zero		1


	//   ....[72]....
        /*0594*/ 	.word	0x000042e0
        /*0598*/ 	.word	0x000000ff
        /*059c*/ 	.word	0x000000f0
        /*05a0*/ 	.short	0x010a
        /*05a2*/ 	.byte	0x38
	.zero		1


	//   ....[73]....
        /*05a4*/ 	.word	0x00004390
        /*05a8*/ 	.word	0x000000ff
        /*05ac*/ 	.word	0x00000000
        /*05b0*/ 	.short	0x010a
        /*05b2*/ 	.byte	0x07
	.zero		1


	//   ....[74]....
        /*05b4*/ 	.word	0x000044c0
        /*05b8*/ 	.word	0x000000ff
        /*05bc*/ 	.word	0x00000000
        /*05c0*/ 	.short	0x010a
        /*05c2*/ 	.byte	0x04
	.zero		1


	//   ....[75]....
        /*05c4*/ 	.word	0x00004830
        /*05c8*/ 	.word	0x000000ff
        /*05cc*/ 	.word	0x00000000
        /*05d0*/ 	.short	0x010a
        /*05d2*/ 	.byte	0x04
	.zero		1


	//   ....[76]....
        /*05d4*/ 	.word	0x000048d0
        /*05d8*/ 	.word	0x00000000
        /*05dc*/ 	.word	0x00000000
        /*05e0*/ 	.short	0x010a
        /*05e2*/ 	.byte	0xff
	.zero		1


	//   ....[77]....
        /*05e4*/ 	.word	0x00004910
        /*05e8*/ 	.word	0x00000000
        /*05ec*/ 	.word	0x00000000
        /*05f0*/ 	.short	0x010a
        /*05f2*/ 	.byte	0xff
	.zero		1


	//   ....[78]....
        /*05f4*/ 	.word	0x00004980
        /*05f8*/ 	.word	0x000000ff
        /*05fc*/ 	.word	0x00000000
        /*0600*/ 	.short	0x0101
        /*0602*/ 	.byte	0x04
	.zero		1


	//   ....[79]....
        /*0604*/ 	.word	0x000049c0
        /*0608*/ 	.word	0x000000ff
        /*060c*/ 	.word	0x00000120
        /*0610*/ 	.short	0x010a
        /*0612*/ 	.byte	0x1f
	.zero		1


	//   ....[80]....
        /*0614*/ 	.word	0x00004a10
        /*0618*/ 	.word	0x000000ff
        /*061c*/ 	.word	0x00000000
        /*0620*/ 	.short	0x0101
        /*0622*/ 	.byte	0x04
	.zero		1


	//   ....[81]....
        /*0624*/ 	.word	0x00004ef0
        /*0628*/ 	.word	0x0000000c
        /*062c*/ 	.word	0x000000c0
        /*0630*/ 	.short	0x010a
        /*0632*/ 	.byte	0xff
	.zero		1


	//   ....[82]....
        /*0634*/ 	.word	0x00005060
        /*0638*/ 	.word	0x00000000
        /*063c*/ 	.word	0x00000000
        /*0640*/ 	.short	0x0101
        /*0642*/ 	.byte	0xff
	.zero		1


	//   ....[83]....
        /*0644*/ 	.word	0x000054f0
        /*0648*/ 	.word	0x000000ff
        /*064c*/ 	.word	0x000000b8
        /*0650*/ 	.short	0x010a
        /*0652*/ 	.byte	0x15
	.zero		1


	//   ....[84]....
        /*0654*/ 	.word	0x00005670
        /*0658*/ 	.word	0x000000ff
        /*065c*/ 	.word	0x00000090
        /*0660*/ 	.short	0x010a
        /*0662*/ 	.byte	0x15
	.zero		1


	//   ....[85]....
        /*0664*/ 	.word	0x000057f0
        /*0668*/ 	.word	0x000000ff
        /*066c*/ 	.word	0x00000070
        /*0670*/ 	.short	0x010b
        /*0672*/ 	.byte	0x15
	.zero		1


	//   ....[86]....
        /*0674*/ 	.word	0x00005800
        /*0678*/ 	.word	0x000000ff
        /*067c*/ 	.word	0x00000000
        /*0680*/ 	.short	0x0101
        /*0682*/ 	.byte	0x31
	.zero		1


	//   ....[87]....
        /*0684*/ 	.word	0x00005810
        /*0688*/ 	.word	0x000000ff
        /*068c*/ 	.word	0x00000098
        /*0690*/ 	.short	0x010a
        /*0692*/ 	.byte	0x15
	.zero		1


	//   ....[88]....
        /*0694*/ 	.word	0x00005960
        /*0698*/ 	.word	0x000000ff
        /*069c*/ 	.word	0x00000078
        /*06a0*/ 	.short	0x010b
        /*06a2*/ 	.byte	0x15
	.zero		1


	//   ....[89]....
        /*06a4*/ 	.word	0x00005970
        /*06a8*/ 	.word	0x000000ff
        /*06ac*/ 	.word	0x00000000
        /*06b0*/ 	.short	0x0101
        /*06b2*/ 	.byte	0x30
	.zero		1


	//   ....[90]....
        /*06b4*/ 	.word	0x00005980
        /*06b8*/ 	.word	0x000000ff
        /*06bc*/ 	.word	0x000000a0
        /*06c0*/ 	.short	0x010a
        /*06c2*/ 	.byte	0x15
	.zero		1


	//   ....[91]....
        /*06c4*/ 	.word	0x00005ac0
        /*06c8*/ 	.word	0x000000ff
        /*06cc*/ 	.word	0x00000080
        /*06d0*/ 	.short	0x010b
        /*06d2*/ 	.byte	0x15
	.zero		1


	//   ....[92]....
        /*06d4*/ 	.word	0x00005ad0
        /*06d8*/ 	.word	0x000000ff
        /*06dc*/ 	.word	0x00000000
        /*06e0*/ 	.short	0x0101
        /*06e2*/ 	.byte	0x2f
	.zero		1


	//   ....[93]....
        /*06e4*/ 	.word	0x00005ae0
        /*06e8*/ 	.word	0x000000ff
        /*06ec*/ 	.word	0x000000a8
        /*06f0*/ 	.short	0x010a
        /*06f2*/ 	.byte	0x15
	.zero		1


	//   ....[94]....
        /*06f4*/ 	.word	0x00005cd0
        /*06f8*/ 	.word	0x000000ff
        /*06fc*/ 	.word	0x00000088
        /*0700*/ 	.short	0x010b
        /*0702*/ 	.byte	0x15
	.zero		1


	//   ....[95]....
        /*0704*/ 	.word	0x00005ce0
        /*0708*/ 	.word	0x000000ff
        /*070c*/ 	.word	0x00000000
        /*0710*/ 	.short	0x0101
        /*0712*/ 	.byte	0x2e
	.zero		1


	//   ....[96]....
        /*0714*/ 	.word	0x00005d20
        /*0718*/ 	.word	0x000000ff
        /*071c*/ 	.word	0x00000090
        /*0720*/ 	.short	0x010a
        /*0722*/ 	.byte	0x15
	.zero		1


	//   ....[97]....
        /*0724*/ 	.word	0x00005d40
        /*0728*/ 	.word	0x000000ff
        /*072c*/ 	.word	0x00000098
        /*0730*/ 	.short	0x010a
        /*0732*/ 	.byte	0x15
	.zero		1


	//   ....[98]....
        /*0734*/ 	.word	0x00005d60
        /*0738*/ 	.word	0x000000ff
        /*073c*/ 	.word	0x000000a0
        /*0740*/ 	.short	0x010a
        /*0742*/ 	.byte	0x15
	.zero		1


	//   ....[99]....
        /*0744*/ 	.word	0x00005da0
        /*0748*/ 	.word	0x00000000
        /*074c*/ 	.word	0x000000a8
        /*0750*/ 	.short	0x010a
        /*0752*/ 	.byte	0xff
	.zero		1


	//   ....[100]....
        /*0754*/ 	.word	0x000060b0
        /*0758*/ 	.word	0x00000003
        /*075c*/ 	.word	0x000000c0
        /*0760*/ 	.short	0x010a
        /*0762*/ 	.byte	0xff
	.zero		1


	//   ....[101]....
        /*0764*/ 	.word	0x00006230
        /*0768*/ 	.word	0x00000000
        /*076c*/ 	.word	0x00000000
        /*0770*/ 	.short	0x0101
        /*0772*/ 	.byte	0xff
	.zero		1


	//   ....[102]....
        /*0774*/ 	.word	0x00006d70
        /*0778*/ 	.word	0x000000ff
        /*077c*/ 	.word	0x00000070
        /*0780*/ 	.short	0x010a
        /*0782*/ 	.byte	0x2b
	.zero		1


	//   ....[103]....
        /*0784*/ 	.word	0x00006db0
        /*0788*/ 	.word	0x00000062
        /*078c*/ 	.word	0x000000e0
        /*0790*/ 	.short	0x010a
        /*0792*/ 	.byte	0xff
	.zero		1


	//   ....[104]....
        /*0794*/ 	.word	0x00006ea0
        /*0798*/ 	.word	0x000000ff
        /*079c*/ 	.word	0x00000070
        /*07a0*/ 	.short	0x010a
        /*07a2*/ 	.byte	0x2b
	.zero		1


	//   ....[105]....
        /*07a4*/ 	.word	0x00006f90
        /*07a8*/ 	.word	0x00000062
        /*07ac*/ 	.word	0x000000e0
        /*07b0*/ 	.short	0x010a
        /*07b2*/ 	.byte	0xff
	.zero		1


	//   ....[106]....
        /*07b4*/ 	.word	0x00007a60
        /*07b8*/ 	.word	0x00000000
        /*07bc*/ 	.word	0x00000000
        /*07c0*/ 	.short	0x0101
        /*07c2*/ 	.byte	0xff
	.zero		1


	//   ....[107]....
        /*07c4*/ 	.word	0x00007a70
        /*07c8*/ 	.word	0x00000003
        /*07cc*/ 	.word	0x00000070
        /*07d0*/ 	.short	0x010a
        /*07d2*/ 	.byte	0xff
	.zero		1


	//   ....[108]....
        /*07d4*/ 	.word	0x00007b50
        /*07d8*/ 	.word	0x00000003
        /*07dc*/ 	.word	0x00000070
        /*07e0*/ 	.short	0x010a
        /*07e2*/ 	.byte	0xff
	.zero		1


	//   ....[109]....
        /*07e4*/ 	.word	0x000086c0
        /*07e8*/ 	.word	0x00000068
        /*07ec*/ 	.word	0x00000000
        /*07f0*/ 	.short	0x0101
        /*07f2*/ 	.byte	0xff
	.zero		1


	//   ....[110]....
        /*07f4*/ 	.word	0x000086e0
        /*07f8*/ 	.word	0x0000003e
        /*07fc*/ 	.word	0x00000070
        /*0800*/ 	.short	0x010a
        /*0802*/ 	.byte	0xff
	.zero		1


	//   ....[111]....
        /*0804*/ 	.word	0x000087b0
        /*0808*/ 	.word	0x0000003e
        /*080c*/ 	.word	0x00000070
        /*0810*/ 	.short	0x010a
        /*0812*/ 	.byte	0xff
	.zero		1


	//   ....[112]....
        /*0814*/ 	.word	0x00009310
        /*0818*/ 	.word	0x0000003e
        /*081c*/ 	.word	0x00000000
        /*0820*/ 	.short	0x0101
        /*0822*/ 	.byte	0xff
	.zero		1


	//   ....[113]....
        /*0824*/ 	.word	0x00009330
        /*0828*/ 	.word	0x0000003d
        /*082c*/ 	.word	0x00000070
        /*0830*/ 	.short	0x010a
        /*0832*/ 	.byte	0xff
	.zero		1


	//   ....[114]....
        /*0834*/ 	.word	0x00009400
        /*0838*/ 	.word	0x0000003d
        /*083c*/ 	.word	0x00000070
        /*0840*/ 	.short	0x010a
        /*0842*/ 	.byte	0xff
	.zero		1


	//   ....[115]....
        /*0844*/ 	.word	0x000097f0
        /*0848*/ 	.word	0x00000062
        /*084c*/ 	.word	0x00000000
        /*0850*/ 	.short	0x0101
        /*0852*/ 	.byte	0xff
	.zero		1


	//   ....[116]....
        /*0854*/ 	.word	0x00009fb0
        /*0858*/ 	.word	0x00000002
        /*085c*/ 	.word	0x00000000
        /*0860*/ 	.short	0x0101
        /*0862*/ 	.byte	0xff
	.zero		1


	//   ....[117]....
        /*0864*/ 	.word	0x0000a260
        /*0868*/ 	.word	0x000000ff
        /*086c*/ 	.word	0x00000000
        /*0870*/ 	.short	0x0101
        /*0872*/ 	.byte	0x04
	.zero		1


	//   ....[118]....
        /*0874*/ 	.word	0x0000a280
        /*0878*/ 	.word	0x00000000
        /*087c*/ 	.word	0x00000110
        /*0880*/ 	.short	0x010a
        /*0882*/ 	.byte	0xff
	.zero		1


	//   ....[119]....
        /*0884*/ 	.word	0x0000a2e0
        /*0888*/ 	.word	0x00000000
        /*088c*/ 	.word	0x00000038
        /*0890*/ 	.short	0x010a
        /*0892*/ 	.byte	0xff
	.zero		1


	//   ....[120]....
        /*0894*/ 	.word	0x0000a340
        /*0898*/ 	.word	0x00000000
        /*089c*/ 	.word	0x00000038
        /*08a0*/ 	.short	0x010a
        /*08a2*/ 	.byte	0xff
	.zero		1


	//   ....[121]....
        /*08a4*/ 	.word	0x0000a390
        /*08a8*/ 	.word	0x00000003
        /*08ac*/ 	.word	0x000000c0
        /*08b0*/ 	.short	0x010a
        /*08b2*/ 	.byte	0xff
	.zero		1


	//   ....[122]....
        /*08b4*/ 	.word	0x0000a3f0
        /*08b8*/ 	.word	0x00000000
        /*08bc*/ 	.word	0x00000000
        /*08c0*/ 	.short	0x010a
        /*08c2*/ 	.byte	0xff
	.zero		1


	//   ....[123]....
        /*08c4*/ 	.word	0x0000a450
        /*08c8*/ 	.word	0x00000000
        /*08cc*/ 	.word	0x00000000
        /*08d0*/ 	.short	0x010a
        /*08d2*/ 	.byte	0xff
	.zero		1


	//   ....[124]....
        /*08d4*/ 	.word	0x0000a4b0
        /*08d8*/ 	.word	0x00000000
        /*08dc*/ 	.word	0x00000000
        /*08e0*/ 	.short	0x010a
        /*08e2*/ 	.byte	0xff
	.zero		1


	//   ....[125]....
        /*08e4*/ 	.word	0x0000a510
        /*08e8*/ 	.word	0x00000000
        /*08ec*/ 	.word	0x00000000
        /*08f0*/ 	.short	0x010a
        /*08f2*/ 	.byte	0xff
	.zero		1


	//   ....[126]....
        /*08f4*/ 	.word	0x0000a570
        /*08f8*/ 	.word	0x00000000
        /*08fc*/ 	.word	0x00000000
        /*0900*/ 	.short	0x010a
        /*0902*/ 	.byte	0xff
	.zero		1


	//   ....[127]....
        /*0904*/ 	.word	0x0000a5d0
        /*0908*/ 	.word	0x00000000
        /*090c*/ 	.word	0x00000000
        /*0910*/ 	.short	0x010a
        /*0912*/ 	.byte	0xff
	.zero		1


	//   ....[128]....
        /*0914*/ 	.word	0x0000a620
        /*0918*/ 	.word	0x00000000
        /*091c*/ 	.word	0x00000100
        /*0920*/ 	.short	0x010a
        /*0922*/ 	.byte	0xff
	.zero		1


	//   ....[129]....
        /*0924*/ 	.word	0x0000a680
        /*0928*/ 	.word	0x00000000
        /*092c*/ 	.word	0x000000d0
        /*0930*/ 	.short	0x010a
        /*0932*/ 	.byte	0xff
	.zero		1


	//   ....[130]....
        /*0934*/ 	.word	0x0000a6d0
        /*0938*/ 	.word	0x00000000
        /*093c*/ 	.word	0x000000c0
        /*0940*/ 	.short	0x010a
        /*0942*/ 	.byte	0xff
	.zero		1


	//   ....[131]....
        /*0944*/ 	.word	0x0000a730
        /*0948*/ 	.word	0x00000000
        /*094c*/ 	.word	0x000000d0
        /*0950*/ 	.short	0x010a
        /*0952*/ 	.byte	0xff
	.zero		1


	//   ....[132]....
        /*0954*/ 	.word	0x0000a790
        /*0958*/ 	.word	0x00000005
        /*095c*/ 	.word	0x00000008
        /*0960*/ 	.short	0x010a
        /*0962*/ 	.byte	0xff
	.zero		1


	//   ....[133]....
        /*0964*/ 	.word	0x0000a880
        /*0968*/ 	.word	0x00000003
        /*096c*/ 	.word	0x00000008
        /*0970*/ 	.short	0x010a
        /*0972*/ 	.byte	0xff
	.zero		1


	//   ....[134]....
        /*0974*/ 	.word	0x0000a8d0
        /*0978*/ 	.word	0x00000000
        /*097c*/ 	.word	0x000000c0
        /*0980*/ 	.short	0x010a
        /*0982*/ 	.byte	0xff
	.zero		1


	//   ....[135]....
        /*0984*/ 	.word	0x0000a930
        /*0988*/ 	.word	0x00000000
        /*098c*/ 	.word	0x000000f0
        /*0990*/ 	.short	0x010a
        /*0992*/ 	.byte	0xff
	.zero		1


	//   ....[136]....
        /*0994*/ 	.word	0x0000a990
        /*0998*/ 	.word	0x00000000
        /*099c*/ 	.word	0x00000000
        /*09a0*/ 	.short	0x010a
        /*09a2*/ 	.byte	0xff
	.zero		1


	//   ....[137]....
        /*09a4*/ 	.word	0x0000a9f0
        /*09a8*/ 	.word	0x00000000
        /*09ac*/ 	.word	0x00000000
        /*09b0*/ 	.short	0x010a
        /*09b2*/ 	.byte	0xff
	.zero		1


	//   ....[138]....
        /*09b4*/ 	.word	0x0000aa50
        /*09b8*/ 	.word	0x00000000
        /*09bc*/ 	.word	0x00000120
        /*09c0*/ 	.short	0x010a
        /*09c2*/ 	.byte	0xff
	.zero		1


	//   ....[139]....
        /*09c4*/ 	.word	0x0000aaa0
        /*09c8*/ 	.word	0x0000000c
        /*09cc*/ 	.word	0x000000c0
        /*09d0*/ 	.short	0x010a
        /*09d2*/ 	.byte	0xff
	.zero		1


	//   ....[140]....
        /*09d4*/ 	.word	0x0000ab00
        /*09d8*/ 	.word	0x00000000
        /*09dc*/ 	.word	0x000000b8
        /*09e0*/ 	.short	0x010a
        /*09e2*/ 	.byte	0xff
	.zero		1


	//   ....[141]....
        /*09e4*/ 	.word	0x0000ab60
        /*09e8*/ 	.word	0x00000000
        /*09ec*/ 	.word	0x00000090
        /*09f0*/ 	.short	0x010a
        /*09f2*/ 	.byte	0xff
	.zero		1


	//   ....[142]....
        /*09f4*/ 	.word	0x0000abc0
        /*09f8*/ 	.word	0x00000000
        /*09fc*/ 	.word	0x00000098
        /*0a00*/ 	.short	0x010a
        /*0a02*/ 	.byte	0xff
	.zero		1


	//   ....[143]....
        /*0a04*/ 	.word	0x0000ac20
        /*0a08*/ 	.word	0x00000000
        /*0a0c*/ 	.word	0x000000a0
        /*0a10*/ 	.short	0x010a
        /*0a12*/ 	.byte	0xff
	.zero		1


	//   ....[144]....
        /*0a14*/ 	.word	0x0000ac80
        /*0a18*/ 	.word	0x00000000
        /*0a1c*/ 	.word	0x000000a8
        /*0a20*/ 	.short	0x010a
        /*0a22*/ 	.byte	0xff
	.zero		1


	//   ....[145]....
        /*0a24*/ 	.word	0x0000ace0
        /*0a28*/ 	.word	0x00000000
        /*0a2c*/ 	.word	0x00000090
        /*0a30*/ 	.short	0x010a
        /*0a32*/ 	.byte	0xff
	.zero		1


	//   ....[146]....
        /*0a34*/ 	.word	0x0000ad40
        /*0a38*/ 	.word	0x00000000
        /*0a3c*/ 	.word	0x00000098
        /*0a40*/ 	.short	0x010a
        /*0a42*/ 	.byte	0xff
	.zero		1


	//   ....[147]....
        /*0a44*/ 	.word	0x0000ada0
        /*0a48*/ 	.word	0x00000000
        /*0a4c*/ 	.word	0x000000a0
        /*0a50*/ 	.short	0x010a
        /*0a52*/ 	.byte	0xff
	.zero		1


	//   ....[148]....
        /*0a54*/ 	.word	0x0000adf0
        /*0a58*/ 	.word	0x00000003
        /*0a5c*/ 	.word	0x000000c0
        /*0a60*/ 	.short	0x010a
        /*0a62*/ 	.byte	0xff
	.zero		1


	//   ....[149]....
        /*0a64*/ 	.word	0x0000ae50
        /*0a68*/ 	.word	0x00000000
        /*0a6c*/ 	.word	0x00000070
        /*0a70*/ 	.short	0x010a
        /*0a72*/ 	.byte	0xff
	.zero		1


	//   ....[150]....
        /*0a74*/ 	.word	0x0000aea0
        /*0a78*/ 	.word	0x00000062
        /*0a7c*/ 	.word	0x000000e0
        /*0a80*/ 	.short	0x010a
        /*0a82*/ 	.byte	0xff
	.zero		1


	//   ....[151]....
        /*0a84*/ 	.word	0x0000aef0
        /*0a88*/ 	.word	0x00000003
        /*0a8c*/ 	.word	0x00000070
        /*0a90*/ 	.short	0x010a
        /*0a92*/ 	.byte	0xff
	.zero		1


	//   ....[152]....
        /*0a94*/ 	.word	0x0000af40
        /*0a98*/ 	.word	0x0000003e
        /*0a9c*/ 	.word	0x00000070
        /*0aa0*/ 	.short	0x010a
        /*0aa2*/ 	.byte	0xff
	.zero		1


	//   ....[153]....
        /*0aa4*/ 	.word	0x0000af90
        /*0aa8*/ 	.word	0x0000003d
        /*0aac*/ 	.word	0x00000070
        /*0ab0*/ 	.short	0x010a
        /*0ab2*/ 	.byte	0xff
	.zero		1


	//----- nvinfo : EIATTR_NUM_MBARRIERS
	.align		4
.L_47:
        /*0ab4*/ 	.byte	0x03, 0x38
        /*0ab6*/ 	.short	0x0025


	//----- nvinfo : EIATTR_EXIT_INSTR_OFFSETS
	.align		4
        /*0ab8*/ 	.byte	0x04, 0x1c
        /*0aba*/ 	.short	(.L_49 - .L_48)


	//   ....[0]....
.L_48:
        /*0abc*/ 	.word	0x000031b0


	//   ....[1]....
        /*0ac0*/ 	.word	0x000036c0


	//   ....[2]....
        /*0ac4*/ 	.word	0x00003720


	//   ....[3]....
        /*0ac8*/ 	.word	0x00004c40


	//   ....[4]....
        /*0acc*/ 	.word	0x00005dd0


	//   ....[5]....
        /*0ad0*/ 	.word	0x00005e10


	//   ....[6]....
        /*0ad4*/ 	.word	0x0000a140


	//   ....[7]....
        /*0ad8*/ 	.word	0x0000a1c0


	//   ....[8]....
        /*0adc*/ 	.word	0x0000a1f0


	//   ....[9]....
        /*0ae0*/ 	.word	0x0000a270


	//----- nvinfo : EIATTR_MAX_THREADS
	.align		4
.L_49:
        /*0ae4*/ 	.byte	0x04, 0x05
        /*0ae6*/ 	.short	(.L_51 - .L_50)
.L_50:
        /*0ae8*/ 	.word	0x00000100
        /*0aec*/ 	.word	0x00000001
        /*0af0*/ 	.word	0x00000001


	//----- nvinfo : EIATTR_CRS_STACK_SIZE
	.align		4
.L_51:
        /*0af4*/ 	.byte	0x04, 0x1e
        /*0af6*/ 	.short	(.L_53 - .L_52)
.L_52:
        /*0af8*/ 	.word	0x00000000


	//----- nvinfo : EIATTR_CBANK_PARAM_SIZE
	.align		4
.L_53:
        /*0afc*/ 	.byte	0x03, 0x19
        /*0afe*/ 	.short	0x0c00


	//----- nvinfo : EIATTR_PARAM_CBANK
	.align		4
        /*0b00*/ 	.byte	0x04, 0x0a
        /*0b02*/ 	.short	(.L_55 - .L_54)
	.align		4
.L_54:
        /*0b04*/ 	.word	index@(.nv.constant0._ZN7cutlass13device_kernelINS_4gemm6kernel13GemmUniversalIN4cute5tupleIJiiiiEEENS1_10collective13CollectiveMmaINS1_46MainloopSm100TmaUmmaWarpSpecializedBlockScaledILi7ELi2ELi2ENS5_IJNS4_1CILi2EEESB_NSA_ILi1EEEEEEEENS5_IJNSA_ILi256EEENSA_ILi128EEESG_EEENS5_IJNS_12float_e4m3_tENS_13float_ue8m0_tEEEENS5_IJNS5_IJlSC_lEEENS4_6LayoutINS5_IJNS5_IJNS5_IJNSA_ILi32EEENSA_ILi4EEEEEEiEEESQ_NS5_IJSC_iEEEEEENS5_IJNS5_IJNS5_IJNSA_ILi16EEESO_EEEiEEENS5_IJNS5_IJNSA_ILi0EEESC_EEENSA_ILi512EEEEEENS5_IJSW_iEEEEEEEEEEESK_S13_NS4_8TiledMMAINS4_8MMA_AtomIJNS4_27SM100_MMA_MXF8F6F4_2x1SM_SSISI_SI_fSJ_Li256ELi128ELNS4_4UMMA5MajorE0ELS18_0ELNS17_7ScaleInE0ELS19_0EEEEEENSM_INS5_IJSC_SC_SC_EEENS5_IJSW_SW_SW_EEEEENS5_IJNS4_10UnderscoreES1F_S1F_EEEEENS5_IJNS4_28SM100_TMA_2SM_LOAD_MULTICASTES1I_EEENS5_IJNS4_14ComposedLayoutINS4_7SwizzleILi3ELi4ELi3EEENS4_18smem_ptr_flag_bitsILi8EEENSM_INS5_IJNSA_ILi8EEESG_EEENS5_IJSG_SC_EEEEEEENSM_INS5_IJNS5_IJNS5_IJSP_SC_EEENS5_IJSN_SC_EEEEEESC_NS5_IJSO_SC_EEEEEENS5_IJNS5_IJNS5_IJSU_SY_EEESX_EEESW_NS5_IJSC_SY_EEEEEEEEEEEvNS4_8identityENS5_IJNS4_18SM100_TMA_2SM_LOADES1I_EEES24_vS25_EENS_8epilogue10collective18CollectiveEpilogueINS29_23Sm100TmaWarpSpecializedILi4ELi2ELi32ELb1ELb0EEEJNS5_IJSG_SG_SG_EEENS5_IJNSM_ISG_SC_EENSM_ISN_SC_EEEEENS_10bfloat16_tESL_S2I_SL_NS29_6fusion15FusionCallbacksIS2D_NS2J_17LinearCombinationIS2I_fS2I_fLNS_15FloatRoundStyleE2EEES2E_S2H_JEEENS4_5SM1004TMEM4LOAD26SM100_TMEM_LOAD_32dp32b32xENS4_13SM90_TMA_LOADENS1K_INS1L_ILi2ELi4ELi3EEENS1N_ILi16EEENSM_INS5_IJS1P_SN_EEES1V_EEEENS4_39AutoVectorizingCopyWithAssumedAlignmentILi128EEENS4_14SM90_TMA_STOREES2Y_S30_S30_EEEvvEEEEvNT_6ParamsE)
        /*0b08*/ 	.short	0x0380
        /*0b0a*/ 	.short	0x0c00


	//----- nvinfo : EIATTR_SW_WAR
	.align		4
.L_55:
        /*0b0c*/ 	.byte	0x04, 0x36
        /*0b0e*/ 	.short	(.L_57 - .L_56)
.L_56:
        /*0b10*/ 	.word	0x00000008
.L_57:


//--------------------- .nv.callgraph             --------------------------
	.section	.nv.callgraph,"",@"SHT_CUDA_CALLGRAPH"
	.align	4
	.sectionentsize	8
	.align		4
        /*0000*/ 	.word	0x00000000
	.align		4
        /*0004*/ 	.word	0xffffffff
	.align		4
        /*0008*/ 	.word	index@(_ZN7cutlass13device_kernelINS_4gemm6kernel13GemmUniversalIN4cute5tupleIJiiiiEEENS1_10collective13CollectiveMmaINS1_46MainloopSm100TmaUmmaWarpSpecializedBlockScaledILi7ELi2ELi2ENS5_IJNS4_1CILi2EEESB_NSA_ILi1EEEEEEEENS5_IJNSA_ILi256EEENSA_ILi128EEESG_EEENS5_IJNS_12float_e4m3_tENS_13float_ue8m0_tEEEENS5_IJNS5_IJlSC_lEEENS4_6LayoutINS5_IJNS5_IJNS5_IJNSA_ILi32EEENSA_ILi4EEEEEEiEEESQ_NS5_IJSC_iEEEEEENS5_IJNS5_IJNS5_IJNSA_ILi16EEESO_EEEiEEENS5_IJNS5_IJNSA_ILi0EEESC_EEENSA_ILi512EEEEEENS5_IJSW_iEEEEEEEEEEESK_S13_NS4_8TiledMMAINS4_8MMA_AtomIJNS4_27SM100_MMA_MXF8F6F4_2x1SM_SSISI_SI_fSJ_Li256ELi128ELNS4_4UMMA5MajorE0ELS18_0ELNS17_7ScaleInE0ELS19_0EEEEEENSM_INS5_IJSC_SC_SC_EEENS5_IJSW_SW_SW_EEEEENS5_IJNS4_10UnderscoreES1F_S1F_EEEEENS5_IJNS4_28SM100_TMA_2SM_LOAD_MULTICASTES1I_EEENS5_IJNS4_14ComposedLayoutINS4_7SwizzleILi3ELi4ELi3EEENS4_18smem_ptr_flag_bitsILi8EEENSM_INS5_IJNSA_ILi8EEESG_EEENS5_IJSG_SC_EEEEEEENSM_INS5_IJNS5_IJNS5_IJSP_SC_EEENS5_IJSN_SC_EEEEEESC_NS5_IJSO_SC_EEEEEENS5_IJNS5_IJNS5_IJSU_SY_EEESX_EEESW_NS5_IJSC_SY_EEEEEEEEEEEvNS4_8identityENS5_IJNS4_18SM100_TMA_2SM_LOADES1I_EEES24_vS25_EENS_8epilogue10collective18CollectiveEpilogueINS29_23Sm100TmaWarpSpecializedILi4ELi2ELi32ELb1ELb0EEEJNS5_IJSG_SG_SG_EEENS5_IJNSM_ISG_SC_EENSM_ISN_SC_EEEEENS_10bfloat16_tESL_S2I_SL_NS29_6fusion15FusionCallbacksIS2D_NS2J_17LinearCombinationIS2I_fS2I_fLNS_15FloatRoundStyleE2EEES2E_S2H_JEEENS4_5SM1004TMEM4LOAD26SM100_TMEM_LOAD_32dp32b32xENS4_13SM90_TMA_LOADENS1K_INS1L_ILi2ELi4ELi3EEENS1N_ILi16EEENSM_INS5_IJS1P_SN_EEES1V_EEEENS4_39AutoVectorizingCopyWithAssumedAlignmentILi128EEENS4_14SM90_TMA_STOREES2Y_S30_S30_EEEvvEEEEvNT_6ParamsE)
	.align		4
        /*000c*/ 	.word	index@(__assertfail)
	.align		4
        /*0010*/ 	.word	0x00000000
	.align		4
        /*0014*/ 	.word	0xfffffffe
	.align		4
        /*0018*/ 	.word	0x00000000
	.align		4
        /*001c*/ 	.word	0xfffffffd
	.align		4
        /*0020*/ 	.word	0x00000000
	.align		4
        /*0024*/ 	.word	0xfffffffc


//--------------------- .nv.constant4             --------------------------
	.section	.nv.constant4,"a",@progbits
	.align	8
	.align		8
.nv.constant4:
        /*0000*/ 	.dword	__assertfail
	.align		8
        /*0008*/ 	.dword	__unnamed_1
	.align		8
        /*0010*/ 	.dword	__unnamed_2
	.align		8
        /*0018*/ 	.dword	_ZN40_INTERNAL_965bc7f5_4_k_cu_83a1fc7d_365444cuda3std3__45__cpo5beginE
	.align		8
        /*0020*/ 	.dword	_ZN40_INTERNAL_965bc7f5_4_k_cu_83a1fc7d_365444cuda3std3__45__cpo3endE
	.align		8
        /*0028*/ 	.dword	_ZN40_INTERNAL_965bc7f5_4_k_cu_83a1fc7d_365444cuda3std3__45__cpo6cbeginE
	.align		8
        /*0030*/ 	.dword	_ZN40_INTERNAL_965bc7f5_4_k_cu_83a1fc7d_365444cuda3std3__45__cpo4cendE
	.align		8
        /*0038*/ 	.dword	_ZN40_INTERNAL_965bc7f5_4_k_cu_83a1fc7d_365444cuda3std3__442_GLOBAL__N__965bc7f5_4_k_cu_83a1fc7d_365446ignoreE
	.align		8
        /*0040*/ 	.dword	_ZN40_INTERNAL_965bc7f5_4_k_cu_83a1fc7d_365444cuda3std3__419piecewise_constructE
	.align		8
        /*0048*/ 	.dword	_ZN40_INTERNAL_965bc7f5_4_k_cu_83a1fc7d_365444cuda3std3__48in_placeE
	.align		8
        /*0050*/ 	.dword	_ZN40_INTERNAL_965bc7f5_4_k_cu_83a1fc7d_365444cuda3std6ranges3__45__cpo4swapE
	.align		8
        /*0058*/ 	.dword	_ZN40_INTERNAL_965bc7f5_4_k_cu_83a1fc7d_365444cuda3std6ranges3__45__cpo9iter_moveE
	.align		8
        /*0060*/ 	.dword	_ZN40_INTERNAL_965bc7f5_4_k_cu_83a1fc7d_365444cute7productE
	.align		8
        /*0068*/ 	.dword	_ZN40_INTERNAL_965bc7f5_4_k_cu_83a1fc7d_365444cute1_E
	.align		8
        /*0070*/ 	.dword	$str$25
	.align		8
        /*0078*/ 	.dword	$str$26
	.align		8
        /*0080*/ 	.dword	$str$27
	.align		8
        /*0088*/ 	.dword	$str$28


//--------------------- .text._ZN7cutlass13device_kernelINS_4gemm6kernel13GemmUniversalIN4cute5tupleIJiiiiEEENS1_10collective13CollectiveMmaINS1_46MainloopSm100TmaUmmaWarpSpecializedBlockScaledILi7ELi2ELi2ENS5_IJNS4_1CILi2EEESB_NSA_ILi1EEEEEEEENS5_IJNSA_ILi256EEENSA_ILi128EEESG_EEENS5_IJNS_12float_e4m3_tENS_13float_ue8m0_tEEEENS5_IJNS5_IJlSC_lEEENS4_6LayoutINS5_IJNS5_IJNS5_IJNSA_ILi32EEENSA_ILi4EEEEEEiEEESQ_NS5_IJSC_iEEEEEENS5_IJNS5_IJNS5_IJNSA_ILi16EEESO_EEEiEEENS5_IJNS5_IJNSA_ILi0EEESC_EEENSA_ILi512EEEEEENS5_IJSW_iEEEEEEEEEEESK_S13_NS4_8TiledMMAINS4_8MMA_AtomIJNS4_27SM100_MMA_MXF8F6F4_2x1SM_SSISI_SI_fSJ_Li256ELi128ELNS4_4UMMA5MajorE0ELS18_0ELNS17_7ScaleInE0ELS19_0EEEEEENSM_INS5_IJSC_SC_SC_EEENS5_IJSW_SW_SW_EEEEENS5_IJNS4_10UnderscoreES1F_S1F_EEEEENS5_IJNS4_28SM100_TMA_2SM_LOAD_MULTICASTES1I_EEENS5_IJNS4_14ComposedLayoutINS4_7SwizzleILi3ELi4ELi3EEENS4_18smem_ptr_flag_bitsILi8EEENSM_INS5_IJNSA_ILi8EEESG_EEENS5_IJSG_SC_EEEEEEENSM_INS5_IJNS5_IJNS5_IJSP_SC_EEENS5_IJSN_SC_EEEEEESC_NS5_IJSO_SC_EEEEEENS5_IJNS5_IJNS5_IJSU_SY_EEESX_EEESW_NS5_IJSC_SY_EEEEEEEEEEEvNS4_8identityENS5_IJNS4_18SM100_TMA_2SM_LOADES1I_EEES24_vS25_EENS_8epilogue10collective18CollectiveEpilogueINS29_23Sm100TmaWarpSpecializedILi4ELi2ELi32ELb1ELb0EEEJNS5_IJSG_SG_SG_EEENS5_IJNSM_ISG_SC_EENSM_ISN_SC_EEEEENS_10bfloat16_tESL_S2I_SL_NS29_6fusion15FusionCallbacksIS2D_NS2J_17LinearCombinationIS2I_fS2I_fLNS_15FloatRoundStyleE2EEES2E_S2H_JEEENS4_5SM1004TMEM4LOAD26SM100_TMEM_LOAD_32dp32b32xENS4_13SM90_TMA_LOADENS1K_INS1L_ILi2ELi4ELi3EEENS1N_ILi16EEENSM_INS5_IJS1P_SN_EEES1V_EEEENS4_39AutoVectorizingCopyWithAssumedAlignmentILi128EEENS4_14SM90_TMA_STOREES2Y_S30_S30_EEEvvEEEEvNT_6ParamsE --------------------------
	.section	.text._ZN7cutlass13device_kernelINS_4gemm6kernel13GemmUniversalIN4cute5tupleIJiiiiEEENS1_10collective13CollectiveMmaINS1_46MainloopSm100TmaUmmaWarpSpecializedBlockScaledILi7ELi2ELi2ENS5_IJNS4_1CILi2EEESB_NSA_ILi1EEEEEEEENS5_IJNSA_ILi256EEENSA_ILi128EEESG_EEENS5_IJNS_12float_e4m3_tENS_13float_ue8m0_tEEEENS5_IJNS5_IJlSC_lEEENS4_6LayoutINS5_IJNS5_IJNS5_IJNSA_ILi32EEENSA_ILi4EEEEEEiEEESQ_NS5_IJSC_iEEEEEENS5_IJNS5_IJNS5_IJNSA_ILi16EEESO_EEEiEEENS5_IJNS5_IJNSA_ILi0EEESC_EEENSA_ILi512EEEEEENS5_IJSW_iEEEEEEEEEEESK_S13_NS4_8TiledMMAINS4_8MMA_AtomIJNS4_27SM100_MMA_MXF8F6F4_2x1SM_SSISI_SI_fSJ_Li256ELi128ELNS4_4UMMA5MajorE0ELS18_0ELNS17_7ScaleInE0ELS19_0EEEEEENSM_INS5_IJSC_SC_SC_EEENS5_IJSW_SW_SW_EEEEENS5_IJNS4_10UnderscoreES1F_S1F_EEEEENS5_IJNS4_28SM100_TMA_2SM_LOAD_MULTICASTES1I_EEENS5_IJNS4_14ComposedLayoutINS4_7SwizzleILi3ELi4ELi3EEENS4_18smem_ptr_flag_bitsILi8EEENSM_INS5_IJNSA_ILi8EEESG_EEENS5_IJSG_SC_EEEEEEENSM_INS5_IJNS5_IJNS5_IJSP_SC_EEENS5_IJSN_SC_EEEEEESC_NS5_IJSO_SC_EEEEEENS5_IJNS5_IJNS5_IJSU_SY_EEESX_EEESW_NS5_IJSC_SY_EEEEEEEEEEEvNS4_8identityENS5_IJNS4_18SM100_TMA_2SM_LOADES1I_EEES24_vS25_EENS_8epilogue10collective18CollectiveEpilogueINS29_23Sm100TmaWarpSpecializedILi4ELi2ELi32ELb1ELb0EEEJNS5_IJSG_SG_SG_EEENS5_IJNSM_ISG_SC_EENSM_ISN_SC_EEEEENS_10bfloat16_tESL_S2I_SL_NS29_6fusion15FusionCallbacksIS2D_NS2J_17LinearCombinationIS2I_fS2I_fLNS_15FloatRoundStyleE2EEES2E_S2H_JEEENS4_5SM1004TMEM4LOAD26SM100_TMEM_LOAD_32dp32b32xENS4_13SM90_TMA_LOADENS1K_INS1L_ILi2ELi4ELi3EEENS1N_ILi16EEENSM_INS5_IJS1P_SN_EEES1V_EEEENS4_39AutoVectorizingCopyWithAssumedAlignmentILi128EEENS4_14SM90_TMA_STOREES2Y_S30_S30_EEEvvEEEEvNT_6ParamsE,"ax",@progbits
	.align	128
.text._ZN7cutlass13device_kernelINS_4gemm6kernel13GemmUniversalIN4cute5tupleIJiiiiEEENS1_10collective13CollectiveMmaINS1_46MainloopSm100TmaUmmaWarpSpecializedBlockScaledILi7ELi2ELi2ENS5_IJNS4_1CILi2EEESB_NSA_ILi1EEEEEEEENS5_IJNSA_ILi256EEENSA_ILi128EEESG_EEENS5_IJNS_12float_e4m3_tENS_13float_ue8m0_tEEEENS5_IJNS5_IJlSC_lEEENS4_6LayoutINS5_IJNS5_IJNS5_IJNSA_ILi32EEENSA_ILi4EEEEEEiEEESQ_NS5_IJSC_iEEEEEENS5_IJNS5_IJNS5_IJNSA_ILi16EEESO_EEEiEEENS5_IJNS5_IJNSA_ILi0EEESC_EEENSA_ILi512EEEEEENS5_IJSW_iEEEEEEEEEEESK_S13_NS4_8TiledMMAINS4_8MMA_AtomIJNS4_27SM100_MMA_MXF8F6F4_2x1SM_SSISI_SI_fSJ_Li256ELi128ELNS4_4UMMA5MajorE0ELS18_0ELNS17_7ScaleInE0ELS19_0EEEEEENSM_INS5_IJSC_SC_SC_EEENS5_IJSW_SW_SW_EEEEENS5_IJNS4_10UnderscoreES1F_S1F_EEEEENS5_IJNS4_28SM100_TMA_2SM_LOAD_MULTICASTES1I_EEENS5_IJNS4_14ComposedLayoutINS4_7SwizzleILi3ELi4ELi3EEENS4_18smem_ptr_flag_bitsILi8EEENSM_INS5_IJNSA_ILi8EEESG_EEENS5_IJSG_SC_EEEEEEENSM_INS5_IJNS5_IJNS5_IJSP_SC_EEENS5_IJSN_SC_EEEEEESC_NS5_IJSO_SC_EEEEEENS5_IJNS5_IJNS5_IJSU_SY_EEESX_EEESW_NS5_IJSC_SY_EEEEEEEEEEEvNS4_8identityENS5_IJNS4_18SM100_TMA_2SM_LOADES1I_EEES24_vS25_EENS_8epilogue10collective18CollectiveEpilogueINS29_23Sm100TmaWarpSpecializedILi4ELi2ELi32ELb1ELb0EEEJNS5_IJSG_SG_SG_EEENS5_IJNSM_ISG_SC_EENSM_ISN_SC_EEEEENS_10bfloat16_tESL_S2I_SL_NS29_6fusion15FusionCallbacksIS2D_NS2J_17LinearCombinationIS2I_fS2I_fLNS_15FloatRoundStyleE2EEES2E_S2H_JEEENS4_5SM1004TMEM4LOAD26SM100_TMEM_LOAD_32dp32b32xENS4_13SM90_TMA_LOADENS1K_INS1L_ILi2ELi4ELi3EEENS1N_ILi16EEENSM_INS5_IJS1P_SN_EEES1V_EEEENS4_39AutoVectorizingCopyWithAssumedAlignmentILi128EEENS4_14SM90_TMA_STOREES2Y_S30_S30_EEEvvEEEEvNT_6ParamsE:
        .type           _ZN7cutlass13device_kernelINS_4gemm6kernel13GemmUniversalIN4cute5tupleIJiiiiEEENS1_10collective13CollectiveMmaINS1_46MainloopSm100TmaUmmaWarpSpecializedBlockScaledILi7ELi2ELi2ENS5_IJNS4_1CILi2EEESB_NSA_ILi1EEEEEEEENS5_IJNSA_ILi256EEENSA_ILi128EEESG_EEENS5_IJNS_12float_e4m3_tENS_13float_ue8m0_tEEEENS5_IJNS5_IJlSC_lEEENS4_6LayoutINS5_IJNS5_IJNS5_IJNSA_ILi32EEENSA_ILi4EEEEEEiEEESQ_NS5_IJSC_iEEEEEENS5_IJNS5_IJNS5_IJNSA_ILi16EEESO_EEEiEEENS5_IJNS5_IJNSA_ILi0EEESC_EEENSA_ILi512EEEEEENS5_IJSW_iEEEEEEEEEEESK_S13_NS4_8TiledMMAINS4_8MMA_AtomIJNS4_27SM100_MMA_MXF8F6F4_2x1SM_SSISI_SI_fSJ_Li256ELi128ELNS4_4UMMA5MajorE0ELS18_0ELNS17_7ScaleInE0ELS19_0EEEEEENSM_INS5_IJSC_SC_SC_EEENS5_IJSW_SW_SW_EEEEENS5_IJNS4_10UnderscoreES1F_S1F_EEEEENS5_IJNS4_28SM100_TMA_2SM_LOAD_MULTICASTES1I_EEENS5_IJNS4_14ComposedLayoutINS4_7SwizzleILi3ELi4ELi3EEENS4_18smem_ptr_flag_bitsILi8EEENSM_INS5_IJNSA_ILi8EEESG_EEENS5_IJSG_SC_EEEEEEENSM_INS5_IJNS5_IJNS5_IJSP_SC_EEENS5_IJSN_SC_EEEEEESC_NS5_IJSO_SC_EEEEEENS5_IJNS5_IJNS5_IJSU_SY_EEESX_EEESW_NS5_IJSC_SY_EEEEEEEEEEEvNS4_8identityENS5_IJNS4_18SM100_TMA_2SM_LOADES1I_EEES24_vS25_EENS_8epilogue10collective18CollectiveEpilogueINS29_23Sm100TmaWarpSpecializedILi4ELi2ELi32ELb1ELb0EEEJNS5_IJSG_SG_SG_EEENS5_IJNSM_ISG_SC_EENSM_ISN_SC_EEEEENS_10bfloat16_tESL_S2I_SL_NS29_6fusion15FusionCallbacksIS2D_NS2J_17LinearCombinationIS2I_fS2I_fLNS_15FloatRoundStyleE2EEES2E_S2H_JEEENS4_5SM1004TMEM4LOAD26SM100_TMEM_LOAD_32dp32b32xENS4_13SM90_TMA_LOADENS1K_INS1L_ILi2ELi4ELi3EEENS1N_ILi16EEENSM_INS5_IJS1P_SN_EEES1V_EEEENS4_39AutoVectorizingCopyWithAssumedAlignmentILi128EEENS4_14SM90_TMA_STOREES2Y_S30_S30_EEEvvEEEEvNT_6ParamsE,@function
        .size           _ZN7cutlass13device_kernelINS_4gemm6kernel13GemmUniversalIN4cute5tupleIJiiiiEEENS1_10collective13CollectiveMmaINS1_46MainloopSm100TmaUmmaWarpSpecializedBlockScaledILi7ELi2ELi2ENS5_IJNS4_1CILi2EEESB_NSA_ILi1EEEEEEEENS5_IJNSA_ILi256EEENSA_ILi128EEESG_EEENS5_IJNS_12float_e4m3_tENS_13float_ue8m0_tEEEENS5_IJNS5_IJlSC_lEEENS4_6LayoutINS5_IJNS5_IJNS5_IJNSA_ILi32EEENSA_ILi4EEEEEEiEEESQ_NS5_IJSC_iEEEEEENS5_IJNS5_IJNS5_IJNSA_ILi16EEESO_EEEiEEENS5_IJNS5_IJNSA_ILi0EEESC_EEENSA_ILi512EEEEEENS5_IJSW_iEEEEEEEEEEESK_S13_NS4_8TiledMMAINS4_8MMA_AtomIJNS4_27SM100_MMA_MXF8F6F4_2x1SM_SSISI_SI_fSJ_Li256ELi128ELNS4_4UMMA5MajorE0ELS18_0ELNS17_7ScaleInE0ELS19_0EEEEEENSM_INS5_IJSC_SC_SC_EEENS5_IJSW_SW_SW_EEEEENS5_IJNS4_10UnderscoreES1F_S1F_EEEEENS5_IJNS4_28SM100_TMA_2SM_LOAD_MULTICASTES1I_EEENS5_IJNS4_14ComposedLayoutINS4_7SwizzleILi3ELi4ELi3EEENS4_18smem_ptr_flag_bitsILi8EEENSM_INS5_IJNSA_ILi8EEESG_EEENS5_IJSG_SC_EEEEEEENSM_INS5_IJNS5_IJNS5_IJSP_SC_EEENS5_IJSN_SC_EEEEEESC_NS5_IJSO_SC_EEEEEENS5_IJNS5_IJNS5_IJSU_SY_EEESX_EEESW_NS5_IJSC_SY_EEEEEEEEEEEvNS4_8identityENS5_IJNS4_18SM100_TMA_2SM_LOADES1I_EEES24_vS25_EENS_8epilogue10collective18CollectiveEpilogueINS29_23Sm100TmaWarpSpecializedILi4ELi2ELi32ELb1ELb0EEEJNS5_IJSG_SG_SG_EEENS5_IJNSM_ISG_SC_EENSM_ISN_SC_EEEEENS_10bfloat16_tESL_S2I_SL_NS29_6fusion15FusionCallbacksIS2D_NS2J_17LinearCombinationIS2I_fS2I_fLNS_15FloatRoundStyleE2EEES2E_S2H_JEEENS4_5SM1004TMEM4LOAD26SM100_TMEM_LOAD_32dp32b32xENS4_13SM90_TMA_LOADENS1K_INS1L_ILi2ELi4ELi3EEENS1N_ILi16EEENSM_INS5_IJS1P_SN_EEES1V_EEEENS4_39AutoVectorizingCopyWithAssumedAlignmentILi128EEENS4_14SM90_TMA_STOREES2Y_S30_S30_EEEvvEEEEvNT_6ParamsE,(.L_x_204 - _ZN7cutlass13device_kernelINS_4gemm6kernel13GemmUniversalIN4cute5tupleIJiiiiEEENS1_10collective13CollectiveMmaINS1_46MainloopSm100TmaUmmaWarpSpecializedBlockScaledILi7ELi2ELi2ENS5_IJNS4_1CILi2EEESB_NSA_ILi1EEEEEEEENS5_IJNSA_ILi256EEENSA_ILi128EEESG_EEENS5_IJNS_12float_e4m3_tENS_13float_ue8m0_tEEEENS5_IJNS5_IJlSC_lEEENS4_6LayoutINS5_IJNS5_IJNS5_IJNSA_ILi32EEENSA_ILi4EEEEEEiEEESQ_NS5_IJSC_iEEEEEENS5_IJNS5_IJNS5_IJNSA_ILi16EEESO_EEEiEEENS5_IJNS5_IJNSA_ILi0EEESC_EEENSA_ILi512EEEEEENS5_IJSW_iEEEEEEEEEEESK_S13_NS4_8TiledMMAINS4_8MMA_AtomIJNS4_27SM100_MMA_MXF8F6F4_2x1SM_SSISI_SI_fSJ_Li256ELi128ELNS4_4UMMA5MajorE0ELS18_0ELNS17_7ScaleInE0ELS19_0EEEEEENSM_INS5_IJSC_SC_SC_EEENS5_IJSW_SW_SW_EEEEENS5_IJNS4_10UnderscoreES1F_S1F_EEEEENS5_IJNS4_28SM100_TMA_2SM_LOAD_MULTICASTES1I_EEENS5_IJNS4_14ComposedLayoutINS4_7SwizzleILi3ELi4ELi3EEENS4_18smem_ptr_flag_bitsILi8EEENSM_INS5_IJNSA_ILi8EEESG_EEENS5_IJSG_SC_EEEEEEENSM_INS5_IJNS5_IJNS5_IJSP_SC_EEENS5_IJSN_SC_EEEEEESC_NS5_IJSO_SC_EEEEEENS5_IJNS5_IJNS5_IJSU_SY_EEESX_EEESW_NS5_IJSC_SY_EEEEEEEEEEEvNS4_8identityENS5_IJNS4_18SM100_TMA_2SM_LOADES1I_EEES24_vS25_EENS_8epilogue10collective18CollectiveEpilogueINS29_23Sm100TmaWarpSpecializedILi4ELi2ELi32ELb1ELb0EEEJNS5_IJSG_SG_SG_EEENS5_IJNSM_ISG_SC_EENSM_ISN_SC_EEEEENS_10bfloat16_tESL_S2I_SL_NS29_6fusion15FusionCallbacksIS2D_NS2J_17LinearCombinationIS2I_fS2I_fLNS_15FloatRoundStyleE2EEES2E_S2H_JEEENS4_5SM1004TMEM4LOAD26SM100_TMEM_LOAD_32dp32b32xENS4_13SM90_TMA_LOADENS1K_INS1L_ILi2ELi4ELi3EEENS1N_ILi16EEENSM_INS5_IJS1P_SN_EEES1V_EEEENS4_39AutoVectorizingCopyWithAssumedAlignmentILi128EEENS4_14SM90_TMA_STOREES2Y_S30_S30_EEEvvEEEEvNT_6ParamsE)
        .other          _ZN7cutlass13device_kernelINS_4gemm6kernel13GemmUniversalIN4cute5tupleIJiiiiEEENS1_10collective13CollectiveMmaINS1_46MainloopSm100TmaUmmaWarpSpecializedBlockScaledILi7ELi2ELi2ENS5_IJNS4_1CILi2EEESB_NSA_ILi1EEEEEEEENS5_IJNSA_ILi256EEENSA_ILi128EEESG_EEENS5_IJNS_12float_e4m3_tENS_13float_ue8m0_tEEEENS5_IJNS5_IJlSC_lEEENS4_6LayoutINS5_IJNS5_IJNS5_IJNSA_ILi32EEENSA_ILi4EEEEEEiEEESQ_NS5_IJSC_iEEEEEENS5_IJNS5_IJNS5_IJNSA_ILi16EEESO_EEEiEEENS5_IJNS5_IJNSA_ILi0EEESC_EEENSA_ILi512EEEEEENS5_IJSW_iEEEEEEEEEEESK_S13_NS4_8TiledMMAINS4_8MMA_AtomIJNS4_27SM100_MMA_MXF8F6F4_2x1SM_SSISI_SI_fSJ_Li256ELi128ELNS4_4UMMA5MajorE0ELS18_0ELNS17_7ScaleInE0ELS19_0EEEEEENSM_INS5_IJSC_SC_SC_EEENS5_IJSW_SW_SW_EEEEENS5_IJNS4_10UnderscoreES1F_S1F_EEEEENS5_IJNS4_28SM100_TMA_2SM_LOAD_MULTICASTES1I_EEENS5_IJNS4_14ComposedLayoutINS4_7SwizzleILi3ELi4ELi3EEENS4_18smem_ptr_flag_bitsILi8EEENSM_INS5_IJNSA_ILi8EEESG_EEENS5_IJSG_SC_EEEEEEENSM_INS5_IJNS5_IJNS5_IJSP_SC_EEENS5_IJSN_SC_EEEEEESC_NS5_IJSO_SC_EEEEEENS5_IJNS5_IJNS5_IJSU_SY_EEESX_EEESW_NS5_IJSC_SY_EEEEEEEEEEEvNS4_8identityENS5_IJNS4_18SM100_TMA_2SM_LOADES1I_EEES24_vS25_EENS_8epilogue10collective18CollectiveEpilogueINS29_23Sm100TmaWarpSpecializedILi4ELi2ELi32ELb1ELb0EEEJNS5_IJSG_SG_SG_EEENS5_IJNSM_ISG_SC_EENSM_ISN_SC_EEEEENS_10bfloat16_tESL_S2I_SL_NS29_6fusion15FusionCallbacksIS2D_NS2J_17LinearCombinationIS2I_fS2I_fLNS_15FloatRoundStyleE2EEES2E_S2H_JEEENS4_5SM1004TMEM4LOAD26SM100_TMEM_LOAD_32dp32b32xENS4_13SM90_TMA_LOADENS1K_INS1L_ILi2ELi4ELi3EEENS1N_ILi16EEENSM_INS5_IJS1P_SN_EEES1V_EEEENS4_39AutoVectorizingCopyWithAssumedAlignmentILi128EEENS4_14SM90_TMA_STOREES2Y_S30_S30_EEEvvEEEEvNT_6ParamsE,@"STO_CUDA_ENTRY STV_DEFAULT"
_ZN7cutlass13device_kernelINS_4gemm6kernel13GemmUniversalIN4cute5tupleIJiiiiEEENS1_10collective13CollectiveMmaINS1_46MainloopSm100TmaUmmaWarpSpecializedBlockScaledILi7ELi2ELi2ENS5_IJNS4_1CILi2EEESB_NSA_ILi1EEEEEEEENS5_IJNSA_ILi256EEENSA_ILi128EEESG_EEENS5_IJNS_12float_e4m3_tENS_13float_ue8m0_tEEEENS5_IJNS5_IJlSC_lEEENS4_6LayoutINS5_IJNS5_IJNS5_IJNSA_ILi32EEENSA_ILi4EEEEEEiEEESQ_NS5_IJSC_iEEEEEENS5_IJNS5_IJNS5_IJNSA_ILi16EEESO_EEEiEEENS5_IJNS5_IJNSA_ILi0EEESC_EEENSA_ILi512EEEEEENS5_IJSW_iEEEEEEEEEEESK_S13_NS4_8TiledMMAINS4_8MMA_AtomIJNS4_27SM100_MMA_MXF8F6F4_2x1SM_SSISI_SI_fSJ_Li256ELi128ELNS4_4UMMA5MajorE0ELS18_0ELNS17_7ScaleInE0ELS19_0EEEEEENSM_INS5_IJSC_SC_SC_EEENS5_IJSW_SW_SW_EEEEENS5_IJNS4_10UnderscoreES1F_S1F_EEEEENS5_IJNS4_28SM100_TMA_2SM_LOAD_MULTICASTES1I_EEENS5_IJNS4_14ComposedLayoutINS4_7SwizzleILi3ELi4ELi3EEENS4_18smem_ptr_flag_bitsILi8EEENSM_INS5_IJNSA_ILi8EEESG_EEENS5_IJSG_SC_EEEEEEENSM_INS5_IJNS5_IJNS5_IJSP_SC_EEENS5_IJSN_SC_EEEEEESC_NS5_IJSO_SC_EEEEEENS5_IJNS5_IJNS5_IJSU_SY_EEESX_EEESW_NS5_IJSC_SY_EEEEEEEEEEEvNS4_8identityENS5_IJNS4_18SM100_TMA_2SM_LOADES1I_EEES24_vS25_EENS_8epilogue10collective18CollectiveEpilogueINS29_23Sm100TmaWarpSpecializedILi4ELi2ELi32ELb1ELb0EEEJNS5_IJSG_SG_SG_EEENS5_IJNSM_ISG_SC_EENSM_ISN_SC_EEEEENS_10bfloat16_tESL_S2I_SL_NS29_6fusion15FusionCallbacksIS2D_NS2J_17LinearCombinationIS2I_fS2I_fLNS_15FloatRoundStyleE2EEES2E_S2H_JEEENS4_5SM1004TMEM4LOAD26SM100_TMEM_LOAD_32dp32b32xENS4_13SM90_TMA_LOADENS1K_INS1L_ILi2ELi4ELi3EEENS1N_ILi16EEENSM_INS5_IJS1P_SN_EEES1V_EEEENS4_39AutoVectorizingCopyWithAssumedAlignmentILi128EEENS4_14SM90_TMA_STOREES2Y_S30_S30_EEEvvEEEEvNT_6ParamsE:
[----:B------:R-:W1:Y:S01]  /*0000*/  LDC R1, c[0x0][0x37c] ;  /* 0x0000df00ff017b82 */ /* 0x000e620000000800 */
[----:B------:R-:W2:Y:S01]  /*0010*/  S2R R95, SR_TID.X ;  /* 0x00000000005f7919 */ /* 0x000ea20000002100 */
[----:B------:R-:W3:Y:S06]  /*0020*/  LDCU.64 UR12, c[0x0][0xc90] ;  /* 0x00019200ff0c77ac */ /* 0x000eec0008000a00 */
[----:B------:R-:W4:Y:S01]  /*0030*/  S2UR UR4, SR_CgaCtaId ;  /* 0x00000000000479c3 */ /* 0x000f220000008800 */
[----:B------:R-:W-:Y:S02]  /*0040*/  PRMT R80, RZ, 0x7610, R80 ;  /* 0x00007610ff507816 */ /* 0x000fe40000000050 */
[----:B------:R-:W-:Y:S01]  /*0050*/  ELECT P1, URZ, PT ;  /* 0x0000000000ff782f */ /* 0x000fe20003820000 */
[----:B---3--:R-:W-:-:S04]  /*0060*/  UISETP.NE.U32.AND UP0, UPT, UR12, URZ, UPT ;  /* 0x000000ff0c00728c */ /* 0x008fc8000bf05070 */
[----:B------:R-:W-:Y:S02]  /*0070*/  UISETP.NE.AND.EX UP0, UPT, UR13, URZ, UPT, UP0 ;  /* 0x000000ff0d00728c */ /* 0x000fe4000bf05300 */
[----:B----4-:R-:W-:Y:S02]  /*0080*/  ULOP3.LUT UR61, UR4, 0x1, URZ, 0xc0, !UPT ;  /* 0x00000001043d7892 */ /* 0x010fe4000f8ec0ff */
[----:B------:R-:W-:Y:S01]  /*0090*/  ULOP3.LUT UR60, UR4, 0x1, URZ, 0x3c, !UPT ;  /* 0x00000001043c7892 */ /* 0x000fe2000f8e3cff */
[----:B--2---:R-:W-:-:S05]  /*00a0*/  SHF.R.U32.HI R81, RZ, 0x5, R95 ;  /* 0x00000005ff517819 */ /* 0x004fca000001165f */
[----:B------:R-:W2:Y:S02]  /*00b0*/  SHFL.IDX PT, R0, R81, RZ, 0x1f ;  /* 0x00001fff51007589 */ /* 0x000ea400000e0000 */
[----:B--2---:R-:W-:Y:S01]  /*00c0*/  R2UR UR17, R0 ;  /* 0x00000000001172ca */ /* 0x004fe200000e0000 */
[----:B-1----:R-:W-:-:S14]  /*00d0*/  BRA.U UP0, `(.L_x_0) ;  /* 0x0000000100307547 */ /* 0x002fdc000b800000 */
[----:B------:R-:W1:Y:S02]  /*00e0*/  LDCU.64 UR4, c[0x0][0xc88] ;  /* 0x00019100ff0477ac */ /* 0x000e640008000a00 */
[----:B-1----:R-:W-:-:S04]  /*00f0*/  UISETP.NE.U32.AND UP0, UPT, UR4, URZ, UPT ;  /* 0x000000ff0400728c */ /* 0x002fc8000bf05070 */
[----:B------:R-:W-:-:S09]  /*0100*/  UISETP.NE.AND.EX UP0, UPT, UR5, URZ, UPT, UP0 ;  /* 0x000000ff0500728c */ /* 0x000fd2000bf05300 */
[----:B------:R-:W-:Y:S05]  /*0110*/  BRA.U !UP0, `(.L_x_1) ;  /* 0x0000000108147547 */ /* 0x000fea000b800000 */
[----:B------:R-:W1:Y:S01]  /*0120*/  LDC.64 R2, c[0x0][0xc88] ;  /* 0x00032200ff027b82 */ /* 0x000e620000000a00 */
[----:B------:R-:W1:Y:S02]  /*0130*/  LDCU.64 UR4, c[0x0][0x358] ;  /* 0x00006b00ff0477ac */ /* 0x000e640008000a00 */
[----:B-1----:R1:W5:Y:S01]  /*0140*/  LDG.E R41, desc[UR4][R2.64] ;  /* 0x0000000402297981 */ /* 0x002362000c1e1900 */
[----:B------:R-:W-:Y:S01]  /*0150*/  HFMA2 R80, -RZ, RZ, 0, 5.9604644775390625e-08 ;  /* 0x00000001ff507431 */ /* 0x000fe200000001ff */
[----:B------:R-:W-:Y:S05]  /*0160*/  BRA `(.L_x_0) ;  /* 0x00000000000c7947 */ /* 0x000fea0003800000 */
.L_x_1:
[----:B------:R-:W1:Y:S01]  /*0170*/  LDCU UR4, c[0x0][0xc80] ;  /* 0x00019000ff0477ac */ /* 0x000e620008000800 */
[----:B------:R-:W-:Y:S01]  /*0180*/  HFMA2 R80, -RZ, RZ, 0, 5.9604644775390625e-08 ;  /* 0x00000001ff507431 */ /* 0x000fe200000001ff */
[----:B-1----:R-:W-:-:S07]  /*0190*/  MOV R41, UR4 ;  /* 0x0000000400297c02 */ /* 0x002fce0008000f00 */
.L_x_0:
[----:B------:R-:W2:Y:S02]  /*01a0*/  LDCU.64 UR4, c[0x0][0xcb0] ;  /* 0x00019600ff0477ac */ /* 0x000ea40008000a00 */
[----:B--2---:R-:W-:-:S04]  /*01b0*/  UISETP.NE.U32.AND UP0, UPT, UR4, URZ, UPT ;  /* 0x000000ff0400728c */ /* 0x004fc8000bf05070 */
[----:B------:R-:W-:-:S09]  /*01c0*/  UISETP.NE.AND.EX UP0, UPT, UR5, URZ, UPT, UP0 ;  /* 0x000000ff0500728c */ /* 0x000fd2000bf05300 */
[----:B------:R-:W-:Y:S05]  /*01d0*/  BRA.U UP0, `(.L_x_2) ;  /* 0x0000000100287547 */ /* 0x000fea000b800000 */
[----:B------:R-:W2:Y:S02]  /*01e0*/  LDCU.64 UR4, c[0x0][0xca8] ;  /* 0x00019500ff0477ac */ /* 0x000ea40008000a00 */
[----:B--2---:R-:W-:-:S04]  /*01f0*/  UISETP.NE.U32.AND UP0, UPT, UR4, URZ, UPT ;  /* 0x000000ff0400728c */ /* 0x004fc8000bf05070 */
[----:B------:R-:W-:-:S09]  /*0200*/  UISETP.NE.AND.EX UP0, UPT, UR5, URZ, UPT, UP0 ;  /* 0x000000ff0500728c */ /* 0x000fd2000bf05300 */
[----:B------:R-:W-:Y:S05]  /*0210*/  BRA.U !UP0, `(.L_x_3) ;  /* 0x0000000108107547 */ /* 0x000fea000b800000 */
[----:B------:R-:W2:Y:S01]  /*0220*/  LDC.64 R38, c[0x0][0xca8] ;  /* 0x00032a00ff267b82 */ /* 0x000ea20000000a00 */
[----:B------:R-:W2:Y:S02]  /*0230*/  LDCU.64 UR4, c[0x0][0x358] ;  /* 0x00006b00ff0477ac */ /* 0x000ea40008000a00 */
[----:B--2---:R2:W5:Y:S01]  /*0240*/  LDG.E R38, desc[UR4][R38.64] ;  /* 0x0000000426267981 */ /* 0x004562000c1e1900 */
[----:B------:R-:W-:Y:S05]  /*0250*/  BRA `(.L_x_2) ;  /* 0x0000000000087947 */ /* 0x000fea0003800000 */
.L_x_3:
[----:B------:R-:W2:Y:S02]  /*0260*/  LDCU UR4, c[0x0][0xca0] ;  /* 0x00019400ff0477ac */ /* 0x000ea40008000800 */
[----:B--2---:R-:W-:Y:S02]  /*0270*/  MOV R38, UR4 ;  /* 0x0000000400267c02 */ /* 0x004fe40008000f00 */
.L_x_2:
[----:B------:R-:W-:Y:S01]  /*0280*/  IMAD.U32 R0, RZ, RZ, UR17 ;  /* 0x00000011ff007e24 */ /* 0x000fe2000f8e00ff */
[----:B------:R-:W-:Y:S04]  /*0290*/  BSSY.RECONVERGENT B0, `(.L_x_4) ;  /* 0x0000012000007945 */ /* 0x000fe80003800200 */
[C---:B------:R-:W-:Y:S02]  /*02a0*/  ISETP.NE.OR P2, PT, R0.reuse, 0x1, !P1 ;  /* 0x000000010000780c */ /* 0x040fe40004f45670 */
[----:B------:R-:W-:-:S11]  /*02b0*/  ISETP.NE.OR P0, PT, R0, 0x3, !P1 ;  /* 0x000000030000780c */ /* 0x000fd60004f05670 */
[----:B------:R-:W-:Y:S05]  /*02c0*/  @P2 BRA `(.L_x_5) ;  /* 0x0000000000382947 */ /* 0x000fea0003800000 */
[----:B------:R-:W3:Y:S02]  /*02d0*/  LDCU.64 UR4, c[0x0][0x348] ;  /* 0x00006900ff0477ac */ /* 0x000ee40008000a00 */
[----:B---3--:R-:W-:Y:S02]  /*02e0*/  UIADD3 UR10, UP3, UPT, UR4, 0x80, URZ ;  /* 0x00000080040a7890 */ /* 0x008fe4000ff7e0ff */
[----:B------:R-:W-:Y:S02]  /*02f0*/  UIADD3 UR8, UP2, UPT, UR4, 0x180, URZ ;  /* 0x0000018004087890 */ /* 0x000fe4000ff5e0ff */
[----:B------:R-:W-:Y:S02]  /*0300*/  UIADD3 UR6, UP1, UPT, UR4, 0x280, URZ ;  /* 0x0000028004067890 */ /* 0x000fe4000ff3e0ff */
[----:B------:R-:W-:Y:S02]  /*0310*/  UIADD3 UR4, UP0, UPT, UR4, 0x380, URZ ;  /* 0x0000038004047890 */ /* 0x000fe4000ff1e0ff */
[----:B------:R-:W-:-:S02]  /*0320*/  UIADD3.X UR11, UPT, UPT, URZ, UR5, URZ, UP3, !UPT ;  /* 0x00000005ff0b7290 */ /* 0x000fc40009ffe4ff */
[----:B------:R-:W-:Y:S02]  /*0330*/  UIADD3.X UR9, UPT, UPT, URZ, UR5, URZ, UP2, !UPT ;  /* 0x00000005ff097290 */ /* 0x000fe400097fe4ff */
[----:B------:R-:W-:Y:S02]  /*0340*/  UIADD3.X UR7, UPT, UPT, URZ, UR5, URZ, UP1, !UPT ;  /* 0x00000005ff077290 */ /* 0x000fe40008ffe4ff */
[----:B------:R-:W-:-:S03]  /*0350*/  UIADD3.X UR5, UPT, UPT, URZ, UR5, URZ, UP0, !UPT ;  /* 0x00000005ff057290 */ /* 0x000fc600087fe4ff */
[----:B------:R3:W-:Y:S02]  /*0360*/  UTMACCTL.PF [UR10] ;  /* 0x000000000a0079b9 */ /* 0x0007e40008040000 */
[----:B------:R3:W-:Y:S02]  /*0370*/  UTMACCTL.PF [UR8] ;  /* 0x00000000080079b9 */ /* 0x0007e40008040000 */
[----:B------:R3:W-:Y:S02]  /*0380*/  UTMACCTL.PF [UR6] ;  /* 0x00000000060079b9 */ /* 0x0007e40008040000 */
[----:B------:R3:W-:Y:S02]  /*0390*/  UTMACCTL.PF [UR4] ;  /* 0x00000000040079b9 */ /* 0x0007e40008040000 */
[----:B---3--:R-:W-:Y:S01]  /*03a0*/  NOP ;  /* 0x0000000000007918 */ /* 0x008fe20000000000 */
.L_x_5:
[----:B------:R-:W-:Y:S05]  /*03b0*/  BSYNC.RECONVERGENT B0 ;  /* 0x0000000000007941 */ /* 0x000fea0003800200 */
.L_x_4:
[----:B------:R-:W-:Y:S04]  /*03c0*/  BSSY.RECONVERGENT B0, `(.L_x_6) ;  /* 0x000000a000007945 */ /* 0x000fe80003800200 */
[----:B------:R-:W-:Y:S05]  /*03d0*/  @P0 BRA `(.L_x_7) ;  /* 0x0000000000200947 */ /* 0x000fea0003800000 */
[----:B------:R-:W3:Y:S02]  /*03e0*/  LDCU.64 UR4, c[0x0][0x348] ;  /* 0x00006900ff0477ac */ /* 0x000ee40008000a00 */
[----:B---3--:R-:W-:Y:S02]  /*03f0*/  UIADD3 UR6, UP1, UPT, UR4, 0x980, URZ ;  /* 0x0000098004067890 */ /* 0x008fe4000ff3e0ff */
[----:B------:R-:W-:Y:S02]  /*0400*/  UIADD3 UR4, UP0, UPT, UR4, 0xa80, URZ ;  /* 0x00000a8004047890 */ /* 0x000fe4000ff1e0ff */
[----:B------:R-:W-:Y:S02]  /*0410*/  UIADD3.X UR7, UPT, UPT, URZ, UR5, URZ, UP1, !UPT ;  /* 0x00000005ff077290 */ /* 0x000fe40008ffe4ff */
[----:B------:R-:W-:-:S07]  /*0420*/  UIADD3.X UR5, UPT, UPT, URZ, UR5, URZ, UP0, !UPT ;  /* 0x00000005ff057290 */ /* 0x000fce00087fe4ff */
[----:B------:R3:W-:Y:S02]  /*0430*/  UTMACCTL.PF [UR6] ;  /* 0x00000000060079b9 */ /* 0x0007e40008040000 */
[----:B------:R3:W-:Y:S02]  /*0440*/  UTMACCTL.PF [UR4] ;  /* 0x00000000040079b9 */ /* 0x0007e40008040000 */
[----:B---3--:R-:W-:Y:S01]  /*0450*/  NOP ;  /* 0x0000000000007918 */ /* 0x008fe20000000000 */
.L_x_7:
[----:B------:R-:W-:Y:S05]  /*0460*/  BSYNC.RECONVERGENT B0 ;  /* 0x0000000000007941 */ /* 0x000fea0003800200 */
.L_x_6:
[----:B------:R-:W3:Y:S01]  /*0470*/  LDCU.64 UR4, c[0x0][0xc88] ;  /* 0x00019100ff0477ac */ /* 0x000ee20008000a00 */
[----:B------:R-:W-:Y:S02]  /*0480*/  UISETP.EQ.U32.AND UP1, UPT, UR12, URZ, UPT ;  /* 0x000000ff0c00728c */ /* 0x000fe4000bf22070 */
[----:B------:R-:W-:Y:S02]  /*0490*/  UPLOP3.LUT UP3, UPT, UPT, UPT, UPT, 0x80, 0x8 ;  /* 0x000000000008789c */ /* 0x000fe40003f6f070 */
[----:B---3--:R-:W-:-:S04]  /*04a0*/  UISETP.NE.U32.AND UP0, UPT, UR4, URZ, UPT ;  /* 0x000000ff0400728c */ /* 0x008fc8000bf05070 */
[----:B------:R-:W-:-:S04]  /*04b0*/  UISETP.NE.AND.EX UP0, UPT, UR5, URZ, UPT, UP0 ;  /* 0x000000ff0500728c */ /* 0x000fc8000bf05300 */
[----:B------:R-:W-:-:S04]  /*04c0*/  UISETP.EQ.OR.EX UP2, UPT, UR13, URZ, !UP0, UP1 ;  /* 0x000000ff0d00728c */ /* 0x000fc8000c742710 */
[----:B------:R-:W-:-:S06]  /*04d0*/  UP2UR UR4, UPR, URZ, 0x4 ;  /* 0x00000004ff047883 */ /* 0x000fcc0008000000 */
[----:B------:R-:W-:Y:S01]  /*04e0*/  MOV R84, UR4 ;  /* 0x0000000400547c02 */ /* 0x000fe20008000f00 */
[----:B------:R-:W-:Y:S06]  /*04f0*/  BRA.U !UP2, `(.L_x_8) ;  /* 0x000000010a207547 */ /* 0x000fec000b800000 */
[----:B------:R-:W-:Y:S01]  /*0500*/  UISETP.NE.U32.AND UP1, UPT, UR12, URZ, UPT ;  /* 0x000000ff0c00728c */ /* 0x000fe2000bf25070 */
[----:B-----5:R-:W-:Y:S01]  /*0510*/  FSETP.NEU.AND P0, PT, R41, RZ, PT ;  /* 0x000000ff2900720b */ /* 0x020fe20003f0d000 */
[----:B------:R-:W-:Y:S02]  /*0520*/  USEL UR4, URZ, 0xffffffff, UP0 ;  /* 0xffffffffff047887 */ /* 0x000fe40008000000 */
[----:B------:R-:W-:-:S10]  /*0530*/  UISETP.NE.AND.EX UP1, UPT, UR13, URZ, UPT, UP1 ;  /* 0x000000ff0d00728c */ /* 0x000fd4000bf25310 */
[----:B------:R-:W-:Y:S01]  /*0540*/  VOTEU.ANY UP0, P0 ;  /* 0x0000000000ff7886 */ /* 0x000fe20000000100 */
[----:B------:R-:W-:-:S04]  /*0550*/  @!UP1 USEL UR4, URZ, 0xffffffff, UP0 ;  /* 0xffffffffff049887 */ /* 0x000fc80008000000 */
[----:B------:R-:W-:-:S04]  /*0560*/  ULOP3.LUT UR4, UR4, 0x1, URZ, 0xc0, !UPT ;  /* 0x0000000104047892 */ /* 0x000fc8000f8ec0ff */
[----:B------:R-:W-:-:S11]  /*0570*/  UISETP.NE.U32.AND UP3, UPT, UR4, 0x1, UPT ;  /* 0x000000010400788c */ /* 0x000fd6000bf65070 */
.L_x_8:
[----:B------:R-:W3:Y:S01]  /*0580*/  SHFL.IDX PT, R0, R81, RZ, 0x1f ;  /* 0x00001fff51007589 */ /* 0x000ee200000e0000 */
[----:B------:R-:W-:-:S04]  /*0590*/  UISETP.NE.AND UP0, UPT, UR17, 0x2, UPT ;  /* 0x000000021100788c */ /* 0x000fc8000bf05270 */
[----:B------:R-:W-:Y:S02]  /*05a0*/  UISETP.EQ.AND UP1, UPT, UR61, URZ, !UP0 ;  /* 0x000000ff3d00728c */ /* 0x000fe4000c722270 */
[----:B------:R-:W-:-:S04]  /*05b0*/  USEL UR52, URZ, 0x1, UP0 ;  /* 0x00000001ff347887 */ /* 0x000fc80008000000 */
[----:B------:R-:W-:Y:S02]  /*05c0*/  PLOP3.LUT P4, PT, P1, PT, UP1, 0x80, 0x8 ;  /* 0x000000000008781c */ /* 0x000fe40000f8f018 */
[----:B---3--:R-:W-:-:S13]  /*05d0*/  ISETP.NE.AND P0, PT, R0, RZ, PT ;  /* 0x000000ff0000720c */ /* 0x008fda0003f05270 */
[----:B------:R-:W-:Y:S05]  /*05e0*/  @P0 BRA `(.L_x_9) ;  /* 0x0000000000700947 */ /* 0x000fea0003800000 */
[----:B------:R-:W3:Y:S01]  /*05f0*/  S2UR UR5, SR_CgaCtaId ;  /* 0x00000000000579c3 */ /* 0x000ee20000008800 */
[----:B------:R-:W-:Y:S01]  /*0600*/  UMOV UR4, 0x400 ;  /* 0x0000040000047882 */ /* 0x000fe20000000000 */
[----:B------:R-:W-:Y:S01]  /*0610*/  UMOV UR8, 0x1 ;  /* 0x0000000100087882 */ /* 0x000fe20000000000 */
[----:B------:R-:W-:Y:S01]  /*0620*/  UMOV UR6, 0x2 ;  /* 0x0000000200067882 */ /* 0x000fe20000000000 */
[----:B------:R-:W-:-:S04]  /*0630*/  UIADD3 UR8, UPT, UPT, -UR8, 0x100000, URZ ;  /* 0x0010000008087890 */ /* 0x000fc8000fffe1ff */
[----:B------:R-:W-:Y:S02]  /*0640*/  USHF.L.U32 UR9, UR8, 0xb, URZ ;  /* 0x0000000b08097899 */ /* 0x000fe400080006ff */
[----:B------:R-:W-:Y:S02]  /*0650*/  USHF.L.U32 UR8, UR8, 0x1, URZ ;  /* 0x0000000108087899 */ /* 0x000fe400080006ff */
[----:B------:R-:W-:-:S04]  /*0660*/  UIADD3 UR6, UPT, UPT, -UR6, 0x100000, URZ ;  /* 0x0010000006067890 */ /* 0x000fc8000fffe1ff */
[----:B------:R-:W-:Y:S02]  /*0670*/  USHF.L.U32 UR7, UR6, 0xb, URZ ;  /* 0x0000000b06077899 */ /* 0x000fe400080006ff */
[----:B------:R-:W-:Y:S01]  /*0680*/  USHF.L.U32 UR6, UR6, 0x1, URZ ;  /* 0x0000000106067899 */ /* 0x000fe200080006ff */
[----:B------:R-:W-:Y:S01]  /*0690*/  ELECT P0, URZ, PT ;  /* 0x0000000000ff782f */ /* 0x000fe20003800000 */
[----:B---3--:R-:W-:Y:S01]  /*06a0*/  ULEA UR4, UR5, UR4, 0x18 ;  /* 0x0000000405047291 */ /* 0x008fe2000f8ec0ff */
[----:B------:R-:W3:Y:S11]  /*06b0*/  FENCE.VIEW.ASYNC.S ;  /* 0x00000000000073c6 */ /* 0x000ef60000000000 */
[----:B---3--:R3:W4:Y:S01]  /*06c0*/  SYNCS.EXCH.64 URZ, [UR4], UR8 ;  /* 0x0000000804ff75b2 */ /* 0x0087220008000100 */
[----:B------:R3:W1:Y:S01]  /*06d0*/  SYNCS.EXCH.64 URZ, [UR4+0x38], UR6 ;  /* 0x0000380604ff75b2 */ /* 0x0006620008000100 */
        /* <DEDUP_REMOVED lines=11> */
[----:B------:R3:W1:Y:S02]  /*0790*/  SYNCS.EXCH.64 URZ, [UR4+0x68], UR6 ;  /* 0x0000680604ff75b2 */ /* 0x0006640008000100 */
[----:B---3--:R-:W-:Y:S01]  /*07a0*/  NOP ;  /* 0x0000000000007918 */ /* 0x008fe20000000000 */
.L_x_9:
[----:B------:R-:W3:Y:S01]  /*07b0*/  SHFL.IDX PT, R0, R81, RZ, 0x1f ;  /* 0x00001fff51007589 */ /* 0x000ee200000e0000 */
[----:B------:R-:W-:Y:S01]  /*07c0*/  NOP ;  /* 0x0000000000007918 */ /* 0x000fe20000000000 */
[----:B---3--:R-:W-:-:S13]  /*07d0*/  ISETP.NE.AND P0, PT, R0, 0x1, PT ;  /* 0x000000010000780c */ /* 0x008fda0003f05270 */
        /* <DEDUP_REMOVED lines=14> */
[----:B---3--:R3:W1:Y:S01]  /*08c0*/  SYNCS.EXCH.64 URZ, [UR4+0x70], UR8 ;  /* 0x0000700804ff75b2 */ /* 0x0086620008000100 */
[----:B------:R3:W1:Y:S01]  /*08d0*/  SYNCS.EXCH.64 URZ, [UR4+0x90], UR6 ;  /* 0x0000900604ff75b2 */ /* 0x0006620008000100 */
[----:B------:R3:W1:Y:S01]  /*08e0*/  SYNCS.EXCH.64 URZ, [UR4+0x78], UR8 ;  /* 0x0000780804ff75b2 */ /* 0x0006620008000100 */
[----:B------:R3:W1:Y:S01]  /*08f0*/  SYNCS.EXCH.64 URZ, [UR4+0x98], UR6 ;  /* 0x0000980604ff75b2 */ /* 0x0006620008000100 */
[----:B------:R3:W1:Y:S01]  /*0900*/  SYNCS.EXCH.64 URZ, [UR4+0x80], UR8 ;  /* 0x0000800804ff75b2 */ /* 0x0006620008000100 */
[----:B------:R3:W1:Y:S01]  /*0910*/  SYNCS.EXCH.64 URZ, [UR4+0xa0], UR6 ;  /* 0x0000a00604ff75b2 */ /* 0x0006620008000100 */
[----:B------:R3:W1:Y:S01]  /*0920*/  SYNCS.EXCH.64 URZ, [UR4+0x88], UR8 ;  /* 0x0000880804ff75b2 */ /* 0x0006620008000100 */
[----:B------:R3:W1:Y:S01]  /*0930*/  SYNCS.EXCH.64 URZ, [UR4+0xa8], UR6 ;  /* 0x0000a80604ff75b2 */ /* 0x0006620008000100 */
[----:B------:R-:W-:Y:S01]  /*0940*/  NOP ;  /* 0x0000000000007918 */ /* 0x000fe20000000000 */
.L_x_10:
[----:B------:R-:W2:Y:S01]  /*0950*/  SHFL.IDX PT, R0, R81, RZ, 0x1f ;  /* 0x00001fff51007589 */ /* 0x000ea200000e0000 */
[----:B------:R-:W-:Y:S01]  /*0960*/  NOP ;  /* 0x0000000000007918 */ /* 0x000fe20000000000 */
[----:B--2---:R-:W-:-:S13]  /*0970*/  ISETP.NE.AND P0, PT, R0, 0x3, PT ;  /* 0x000000030000780c */ /* 0x004fda0003f05270 */
[----:B------:R-:W-:Y:S05]  /*0980*/  @P0 BRA `(.L_x_11) ;  /* 0x0000000000300947 */ /* 0x000fea0003800000 */
[----:B---3--:R-:W2:Y:S01]  /*0990*/  S2UR UR6, SR_CgaCtaId ;  /* 0x00000000000679c3 */ /* 0x008ea20000008800 */
[----:B------:R-:W-:Y:S01]  /*09a0*/  UMOV UR4, 0x400 ;  /* 0x0000040000047882 */ /* 0x000fe20000000000 */
[----:B------:R-:W-:Y:S01]  /*09b0*/  UMOV UR5, 0x20 ;  /* 0x0000002000057882 */ /* 0x000fe20000000000 */
[----:B------:R-:W-:Y:S01]  /*09c0*/  ELECT P0, URZ, PT ;  /* 0x0000000000ff782f */ /* 0x000fe20003800000 */
[----:B--2---:R-:W-:Y:S02]  /*09d0*/  ULEA UR6, UR6, UR4, 0x18 ;  /* 0x0000000406067291 */ /* 0x004fe4000f8ec0ff */
[----:B------:R-:W-:-:S04]  /*09e0*/  UIADD3 UR4, UPT, UPT, -UR5, 0x100000, URZ ;  /* 0x0010000005047890 */ /* 0x000fc8000fffe1ff */
[----:B------:R-:W-:Y:S02]  /*09f0*/  USHF.L.U32 UR5, UR4, 0xb, URZ ;  /* 0x0000000b04057899 */ /* 0x000fe400080006ff */
[----:B------:R-:W-:Y:S01]  /*0a00*/  USHF.L.U32 UR4, UR4, 0x1, URZ ;  /* 0x0000000104047899 */ /* 0x000fe200080006ff */
[----:B------:R-:W2:Y:S11]  /*0a10*/  FENCE.VIEW.ASYNC.S ;  /* 0x00000000000073c6 */ /* 0x000eb60000000000 */
[----:B--2---:R2:W3:Y:S01]  /*0a20*/  SYNCS.EXCH.64 URZ, [UR6+0xb0], UR4 ;  /* 0x0000b00406ff75b2 */ /* 0x0044e20008000100 */
[----:B------:R2:W1:Y:S01]  /*0a30*/  SYNCS.EXCH.64 URZ, [UR6+0xb8], UR4 ;  /* 0x0000b80406ff75b2 */ /* 0x0004620008000100 */
[----:B------:R-:W-:Y:S01]  /*0a40*/  NOP ;  /* 0x0000000000007918 */ /* 0x000fe20000000000 */
.L_x_11:
[----:B------:R-:W4:Y:S01]  /*0a50*/  SHFL.IDX PT, R0, R81, RZ, 0x1f ;  /* 0x00001fff51007589 */ /* 0x000f2200000e0000 */
[----:B------:R-:W-:Y:S01]  /*0a60*/  NOP ;  /* 0x0000000000007918 */ /* 0x000fe20000000000 */
[----:B----4-:R-:W-:-:S13]  /*0a70*/  ISETP.NE.AND P0, PT, R0, 0x4, PT ;  /* 0x000000040000780c */ /* 0x010fda0003f05270 */
[----:B------:R-:W-:Y:S05]  /*0a80*/  @P0 BRA `(.L_x_12) ;  /* 0x00000000004c0947 */ /* 0x000fea0003800000 */
[----:B--2---:R-:W2:Y:S01]  /*0a90*/  S2UR UR5, SR_CgaCtaId ;  /* 0x00000000000579c3 */ /* 0x004ea20000008800 */
[----:B---3--:R-:W-:Y:S01]  /*0aa0*/  UMOV UR4, 0x3a0 ;  /* 0x000003a000047882 */ /* 0x008fe20000000000 */
[----:B------:R-:W-:Y:S01]  /*0ab0*/  UMOV UR6, 0x400 ;  /* 0x0000040000067882 */ /* 0x000fe20000000000 */
[----:B------:R-:W-:Y:S01]  /*0ac0*/  USEL UR4, UR4, 0x320, UP3 ;  /* 0x0000032004047887 */ /* 0x000fe20009800000 */
[----:B------:R-:W-:Y:S01]  /*0ad0*/  UMOV UR8, 0x1 ;  /* 0x0000000100087882 */ /* 0x000fe20000000000 */
[----:B------:R-:W-:Y:S01]  /*0ae0*/  ELECT P0, URZ, PT ;  /* 0x0000000000ff782f */ /* 0x000fe20003800000 */
[----:B------:R-:W-:-:S04]  /*0af0*/  UIADD3 UR8, UPT, UPT, -UR8, 0x100000, URZ ;  /* 0x0010000008087890 */ /* 0x000fc8000fffe1ff */
[----:B------:R-:W-:Y:S02]  /*0b00*/  USHF.L.U32 UR9, UR8, 0xb, URZ ;  /* 0x0000000b08097899 */ /* 0x000fe400080006ff */
[----:B------:R-:W-:Y:S02]  /*0b10*/  USHF.L.U32 UR8, UR8, 0x1, URZ ;  /* 0x0000000108087899 */ /* 0x000fe400080006ff */
[----:B--2---:R-:W-:Y:S02]  /*0b20*/  ULEA UR6, UR5, UR6, 0x18 ;  /* 0x0000000605067291 */ /* 0x004fe4000f8ec0ff */
[----:B------:R-:W-:-:S04]  /*0b30*/  UIADD3 UR4, UPT, UPT, -UR4, 0x100000, URZ ;  /* 0x0010000004047890 */ /* 0x000fc8000fffe1ff */
[----:B------:R-:W-:Y:S02]  /*0b40*/  USHF.L.U32 UR5, UR4, 0xb, URZ ;  /* 0x0000000b04057899 */ /* 0x000fe400080006ff */
[----:B------:R-:W-:Y:S01]  /*0b50*/  USHF.L.U32 UR4, UR4, 0x1, URZ ;  /* 0x0000000104047899 */ /* 0x000fe200080006ff */
[----:B------:R-:W2:Y:S03]  /*0b60*/  FENCE.VIEW.ASYNC.S ;  /* 0x00000000000073c6 */ /* 0x000ea60000000000 */
[----:B--2---:R4:W2:Y:S08]  /*0b70*/  SYNCS.EXCH.64 URZ, [UR6+0xc0], UR8 ;  /* 0x0000c00806ff75b2 */ /* 0x0048b00008000100 */
[----:B------:R4:W3:Y:S01]  /*0b80*/  SYNCS.EXCH.64 URZ, [UR6+0xd0], UR4 ;  /* 0x0000d00406ff75b2 */ /* 0x0008e20008000100 */
[----:B------:R4:W1:Y:S01]  /*0b90*/  SYNCS.EXCH.64 URZ, [UR6+0xc8], UR8 ;  /* 0x0000c80806ff75b2 */ /* 0x0008620008000100 */
[----:B------:R4:W1:Y:S02]  /*0ba0*/  SYNCS.EXCH.64 URZ, [UR6+0xd8], UR4 ;  /* 0x0000d80406ff75b2 */ /* 0x0008640008000100 */
[----:B----4-:R-:W-:Y:S01]  /*0bb0*/  NOP ;  /* 0x0000000000007918 */ /* 0x010fe20000000000 */
.L_x_12:
[----:B------:R-:W4:Y:S01]  /*0bc0*/  SHFL.IDX PT, R0, R81, RZ, 0x1f ;  /* 0x00001fff51007589 */ /* 0x000f2200000e0000 */
[----:B------:R-:W-:Y:S01]  /*0bd0*/  NOP ;  /* 0x0000000000007918 */ /* 0x000fe20000000000 */
[----:B----4-:R-:W-:-:S13]  /*0be0*/  ISETP.NE.AND P0, PT, R0, 0x5, PT ;  /* 0x000000050000780c */ /* 0x010fda0003f05270 */
[----:B------:R-:W-:Y:S05]  /*0bf0*/  @P0 BRA `(.L_x_13) ;  /* 0x0000000000480947 */ /* 0x000fea0003800000 */
[----:B--2---:R-:W2:Y:S01]  /*0c00*/  S2UR UR5, SR_CgaCtaId ;  /* 0x00000000000579c3 */ /* 0x004ea20000008800 */
[----:B---3--:R-:W-:Y:S01]  /*0c10*/  UMOV UR4, 0x400 ;  /* 0x0000040000047882 */ /* 0x008fe20000000000 */
        /* <DEDUP_REMOVED lines=9> */
[----:B--2---:R-:W-:Y:S01]  /*0cb0*/  ULEA UR4, UR5, UR4, 0x18 ;  /* 0x0000000405047291 */ /* 0x004fe2000f8ec0ff */
[----:B------:R-:W2:Y:S11]  /*0cc0*/  FENCE.VIEW.ASYNC.S ;  /* 0x00000000000073c6 */ /* 0x000eb60000000000 */
[----:B--2---:R4:W2:Y:S01]  /*0cd0*/  SYNCS.EXCH.64 URZ, [UR4+0xe0], UR6 ;  /* 0x0000e00604ff75b2 */ /* 0x0048a20008000100 */
[----:B------:R4:W3:Y:S01]  /*0ce0*/  SYNCS.EXCH.64 URZ, [UR4+0xf0], UR8 ;  /* 0x0000f00804ff75b2 */ /* 0x0008e20008000100 */
[----:B------:R4:W1:Y:S01]  /*0cf0*/  SYNCS.EXCH.64 URZ, [UR4+0xe8], UR6 ;  /* 0x0000e80604ff75b2 */ /* 0x0008620008000100 */
[----:B------:R4:W1:Y:S02]  /*0d00*/  SYNCS.EXCH.64 URZ, [UR4+0xf8], UR8 ;  /* 0x0000f80804ff75b2 */ /* 0x0008640008000100 */
[----:B----4-:R-:W-:Y:S01]  /*0d10*/  NOP ;  /* 0x0000000000007918 */ /* 0x010fe20000000000 */
.L_x_13:
[----:B------:R-:W4:Y:S01]  /*0d20*/  SHFL.IDX PT, R0, R81, RZ, 0x1f ;  /* 0x00001fff51007589 */ /* 0x000f2200000e0000 */
[----:B------:R-:W-:Y:S01]  /*0d30*/  ISETP.NE.OR P1, PT, RZ, UR17, !P1 ;  /* 0x00000011ff007c0c */ /* 0x000fe2000cf25670 */
[----:B------:R-:W-:Y:S01]  /*0d40*/  NOP ;  /* 0x0000000000007918 */ /* 0x000fe20000000000 */
[----:B----4-:R-:W-:-:S13]  /*0d50*/  ISETP.NE.AND P0, PT, R0, 0x3, PT ;  /* 0x000000030000780c */ /* 0x010fda0003f05270 */
[----:B------:R-:W-:Y:S05]  /*0d60*/  @P0 BRA `(.L_x_14) ;  /* 0x0000000000380947 */ /* 0x000fea0003800000 */
[----:B--2---:R-:W2:Y:S01]  /*0d70*/  S2UR UR5, SR_CgaCtaId ;  /* 0x00000000000579c3 */ /* 0x004ea20000008800 */
[----:B---3--:R-:W-:Y:S01]  /*0d80*/  UMOV UR4, 0x400 ;  /* 0x0000040000047882 */ /* 0x008fe20000000000 */
[----:B------:R-:W-:Y:S01]  /*0d90*/  UMOV UR6, 0x20 ;  /* 0x0000002000067882 */ /* 0x000fe20000000000 */
[----:B------:R-:W-:Y:S01]  /*0da0*/  ELECT P0, URZ, PT ;  /* 0x0000000000ff782f */ /* 0x000fe20003800000 */
[----:B------:R-:W-:-:S04]  /*0db0*/  UIADD3 UR6, UPT, UPT, -UR6, 0x100000, URZ ;  /* 0x0010000006067890 */ /* 0x000fc8000fffe1ff */
[----:B------:R-:W-:Y:S02]  /*0dc0*/  USHF.L.U32 UR7, UR6, 0xb, URZ ;  /* 0x0000000b06077899 */ /* 0x000fe400080006ff */
[----:B------:R-:W-:Y:S02]  /*0dd0*/  USHF.L.U32 UR6, UR6, 0x1, URZ ;  /* 0x0000000106067899 */ /* 0x000fe400080006ff */
[----:B--2---:R-:W-:Y:S01]  /*0de0*/  ULEA UR4, UR5, UR4, 0x18 ;  /* 0x0000000405047291 */ /* 0x004fe2000f8ec0ff */
[----:B------:R-:W2:Y:S11]  /*0df0*/  FENCE.VIEW.ASYNC.S ;  /* 0x00000000000073c6 */ /* 0x000eb60000000000 */
[----:B--2---:R4:W2:Y:S01]  /*0e00*/  SYNCS.EXCH.64 URZ, [UR4+0x100], UR6 ;  /* 0x0001000604ff75b2 */ /* 0x0048a20008000100 */
[----:B------:R4:W3:Y:S01]  /*0e10*/  SYNCS.EXCH.64 URZ, [UR4+0x110], UR6 ;  /* 0x0001100604ff75b2 */ /* 0x0008e20008000100 */
[----:B------:R4:W1:Y:S01]  /*0e20*/  SYNCS.EXCH.64 URZ, [UR4+0x108], UR6 ;  /* 0x0001080604ff75b2 */ /* 0x0008620008000100 */
[----:B------:R4:W1:Y:S02]  /*0e30*/  SYNCS.EXCH.64 URZ, [UR4+0x118], UR6 ;  /* 0x0001180604ff75b2 */ /* 0x0008640008000100 */
[----:B----4-:R-:W-:Y:S01]  /*0e40*/  NOP ;  /* 0x0000000000007918 */ /* 0x010fe20000000000 */
.L_x_14:
[----:B---3--:R-:W3:Y:S01]  /*0e50*/  S2UR UR7, SR_CgaCtaId ;  /* 0x00000000000779c3 */ /* 0x008ee20000008800 */
[----:B------:R-:W-:Y:S01]  /*0e60*/  VOTEU.ALL UP0, P1 ;  /* 0x0000000000ff7886 */ /* 0x000fe20000800000 */
[----:B--2---:R-:W-:Y:S01]  /*0e70*/  UMOV UR4, 0x20 ;  /* 0x0000002000047882 */ /* 0x004fe20000000000 */
[----:B------:R-:W-:Y:S01]  /*0e80*/  NOP ;  /* 0x0000000000007918 */ /* 0x000fe20000000000 */
[----:B-1----:R-:W-:Y:S01]  /*0e90*/  LOP3.LUT R3, R95, 0x1f, RZ, 0xc0, !PT ;  /* 0x0000001f5f037812 */ /* 0x002fe200078ec0ff */
[----:B------:R-:W-:Y:S01]  /*0ea0*/  UISETP.NE.AND UP4, UPT, UR17, URZ, UPT ;  /* 0x000000ff1100728c */ /* 0x000fe2000bf85270 */
[----:B------:R-:W-:Y:S01]  /*0eb0*/  @!UP0 UMOV UR6, 0x400 ;  /* 0x0000040000068882 */ /* 0x000fe20000000000 */
[----:B------:R-:W-:-:S04]  /*0ec0*/  @!UP0 UIADD3 UR4, UPT, UPT, -UR4, 0x100000, URZ ;  /* 0x0010000004048890 */ /* 0x000fc8000fffe1ff */
[----:B------:R-:W-:Y:S02]  /*0ed0*/  @!UP0 USHF.L.U32 UR5, UR4, 0xb, URZ ;  /* 0x0000000b04058899 */ /* 0x000fe400080006ff */
[----:B------:R-:W-:Y:S02]  /*0ee0*/  @!UP0 USHF.L.U32 UR4, UR4, 0x1, URZ ;  /* 0x0000000104048899 */ /* 0x000fe400080006ff */
[----:B---3--:R-:W-:Y:S01]  /*0ef0*/  @!UP0 ULEA UR6, UR7, UR6, 0x18 ;  /* 0x0000000607068291 */ /* 0x008fe2000f8ec0ff */
[----:B------:R-:W1:Y:S01]  /*0f00*/  LDCU UR7, c[0x0][0x36c] ;  /* 0x00006d80ff0777ac */ /* 0x000e620008000800 */
[----:B------:R-:W-:Y:S01]  /*0f10*/  VOTEU.ALL UP0, P1 ;  /* 0x0000000000ff7886 */ /* 0x000fe20000800000 */
[----:B------:R-:W2:Y:S09]  /*0f20*/  FENCE.VIEW.ASYNC.S ;  /* 0x00000000000073c6 */ /* 0x000eb20000000000 */
[----:B--2---:R2:W3:Y:S01]  /*0f30*/  @!UP0 SYNCS.EXCH.64 URZ, [UR6+0x120], UR4 ;  /* 0x0001200406ff85b2 */ /* 0x0044e20008000100 */
[----:B-1----:R-:W-:-:S09]  /*0f40*/  UISETP.EQ.U32.AND UP5, UPT, UR7, 0x1, UPT ;  /* 0x000000010700788c */ /* 0x002fd2000bfa2070 */
[----:B--2---:R-:W-:Y:S05]  /*0f50*/  BRA.U !UP5, `(.L_x_15) ;  /* 0x000000010d087547 */ /* 0x004fea000b800000 */
[----:B---3--:R-:W-:Y:S01]  /*0f60*/  UCGABAR_ARV ;  /* 0x00000000000079c7 */ /* 0x008fe20008000000 */
[----:B------:R-:W-:Y:S05]  /*0f70*/  BRA `(.L_x_16) ;  /* 0x0000000000047947 */ /* 0x000fea0003800000 */
.L_x_15:
[----:B---3--:R-:W-:Y:S01]  /*0f80*/  NOP ;  /* 0x0000000000007918 */ /* 0x008fe20000000000 */
.L_x_16:
[----:B------:R-:W1:Y:S01]  /*0f90*/  S2UR UR63, SR_CTAID.X ;  /* 0x00000000003f79c3 */ /* 0x000e620000002500 */
[----:B------:R-:W-:-:S05]  /*0fa0*/  CS2R.32 R83, SR_CgaSize ;  /* 0x0000000000537805 */ /* 0x000fca0000008a00 */
[----:B------:R-:W-:-:S05]  /*0fb0*/  IMAD R83, R83, -0xa0, RZ ;  /* 0xffffff6053537824 */ /* 0x000fca00078e02ff */
[----:B------:R-:W-:-:S14]  /*0fc0*/  R2UR UR5, R83 ;  /* 0x00000000530572ca */ /* 0x000fdc00000e0000 */
[----:B------:R-:W2:Y:S01]  /*0fd0*/  LDCU UR5, c[0x0][UR5+0x2b0] ;  /* 0x00005600050577ac */ /* 0x000ea20008000800 */
[----:B------:R-:W-:-:S05]  /*0fe0*/  CS2R.32 R83, SR_CgaSize ;  /* 0x0000000000537805 */ /* 0x000fca0000008a00 */
[----:B------:R-:W-:-:S05]  /*0ff0*/  IMAD R83, R83, -0xa0, RZ ;  /* 0xffffff6053537824 */ /* 0x000fca00078e02ff */
[----:B------:R-:W-:-:S14]  /*1000*/  R2UR UR4, R83 ;  /* 0x00000000530472ca */ /* 0x000fdc00000e0000 */
[----:B------:R-:W3:Y:S01]  /*1010*/  LDCU UR4, c[0x0][UR4+0x2b4] ;  /* 0x00005680040477ac */ /* 0x000ee20008000800 */
[----:B------:R-:W4:Y:S01]  /*1020*/  S2UR UR7, SR_CTAID.Y ;  /* 0x00000000000779c3 */ /* 0x000f220000002600 */
[----:B------:R-:W-:-:S05]  /*1030*/  CS2R.32 R83, SR_CgaSize ;  /* 0x0000000000537805 */ /* 0x000fca0000008a00 */
[----:B------:R-:W-:-:S05]  /*1040*/  IMAD R83, R83, -0xa0, RZ ;  /* 0xffffff6053537824 */ /* 0x000fca00078e02ff */
[----:B------:R-:W-:-:S14]  /*1050*/  R2UR UR8, R83 ;  /* 0x00000000530872ca */ /* 0x000fdc00000e0000 */
[----:B------:R-:W3:Y:S01]  /*1060*/  LDCU UR8, c[0x0][UR8+0x2a0] ;  /* 0x00005400080877ac */ /* 0x000ee20008000800 */
[----:B------:R-:W-:-:S05]  /*1070*/  CS2R.32 R83, SR_CgaSize ;  /* 0x0000000000537805 */ /* 0x000fca0000008a00 */
[----:B------:R-:W-:-:S05]  /*1080*/  IMAD R83, R83, -0xa0, RZ ;  /* 0xffffff6053537824 */ /* 0x000fca00078e02ff */
[----:B------:R-:W-:-:S14]  /*1090*/  R2UR UR9, R83 ;  /* 0x00000000530972ca */ /* 0x000fdc00000e0000 */
[----:B------:R-:W3:Y:S01]  /*10a0*/  LDCU UR9, c[0x0][UR9+0x2a4] ;  /* 0x00005480090977ac */ /* 0x000ee20008000800 */
[----:B------:R-:W3:Y:S01]  /*10b0*/  S2UR UR6, SR_CgaCtaId ;  /* 0x00000000000679c3 */ /* 0x000ee20000008800 */
[----:B------:R-:W-:Y:S01]  /*10c0*/  UISETP.GT.U32.AND UP0, UPT, UR61, 0xffff, UPT ;  /* 0x0000ffff3d00788c */ /* 0x000fe2000bf04070 */
[----:B------:R-:W3:Y:S03]  /*10d0*/  LDCU UR26, c[0x0][0xf24] ;  /* 0x0001e480ff1a77ac */ /* 0x000ee60008000800 */
[----:B------:R-:W-:Y:S01]  /*10e0*/  USEL UR45, UR61, 0xffff, !UP0 ;  /* 0x0000ffff3d2d7887 */ /* 0x000fe2000c000000 */
[----:B-1----:R-:W-:Y:S02]  /*10f0*/  I2FP.F32.U32 R2, UR63 ;  /* 0x0000003f00027c45 */ /* 0x002fe40008201000 */
[----:B------:R-:W1:Y:S01]  /*1100*/  S2UR UR44, SR_CTAID.Z ;  /* 0x00000000002c79c3 */ /* 0x000e620000002700 */
[----:B------:R-:W-:Y:S01]  /*1110*/  UMOV UR32, 0x5 ;  /* 0x0000000500207882 */ /* 0x000fe20000000000 */
[----:B------:R-:W-:Y:S01]  /*1120*/  UMOV UR30, 0x3 ;  /* 0x00000003001e7882 */ /* 0x000fe20000000000 */
[----:B------:R-:W1:Y:S01]  /*1130*/  LDCU UR39, c[0x0][0xf24] ;  /* 0x0001e480ff2777ac */ /* 0x000e620008000800 */
[----:B--2---:R-:W-:Y:S01]  /*1140*/  FMUL R2, R2, UR5 ;  /* 0x0000000502027c20 */ /* 0x004fe20008400000 */
[----:B----4-:R-:W-:Y:S01]  /*1150*/  I2FP.F32.U32 R0, UR7 ;  /* 0x0000000700007c45 */ /* 0x010fe20008201000 */
[----:B------:R-:W2:Y:S04]  /*1160*/  LDCU UR29, c[0x0][0xf30] ;  /* 0x0001e600ff1d77ac */ /* 0x000ea80008000800 */
[----:B------:R-:W4:Y:S01]  /*1170*/  F2I.U32.TRUNC.NTZ R2, R2 ;  /* 0x0000000200027305 */ /* 0x000f22000020f000 */
[----:B---3--:R-:W-:Y:S01]  /*1180*/  FMUL R0, R0, UR4 ;  /* 0x0000000400007c20 */ /* 0x008fe20008400000 */
[----:B------:R-:W-:Y:S01]  /*1190*/  UMOV UR16, UR63 ;  /* 0x0000003f00107c82 */ /* 0x000fe20008000000 */
[----:B------:R-:W-:-:S02]  /*11a0*/  UISETP.GE.AND UP2, UPT, UR26, 0x1, UPT ;  /* 0x000000011a00788c */ /* 0x000fc4000bf46270 */
[----:B------:R-:W-:-:S03]  /*11b0*/  USHF.R.U32.HI UR62, URZ, 0x1, UR6 ;  /* 0x00000001ff3e7899 */ /* 0x000fc60008011606 */
[----:B------:R-:W3:Y:S01]  /*11c0*/  F2I.U32.TRUNC.NTZ R0, R0 ;  /* 0x0000000000007305 */ /* 0x000ee2000020f000 */
[----:B------:R-:W-:Y:S02]  /*11d0*/  ULOP3.LUT UR5, UR6, 0x2, URZ, 0xc0, !UPT ;  /* 0x0000000206057892 */ /* 0x000fe4000f8ec0ff */
[----:B------:R-:W-:Y:S02]  /*11e0*/  USHF.L.U32 UR49, UR6, 0xc, URZ ;  /* 0x0000000c06317899 */ /* 0x000fe400080006ff */
[----:B------:R-:W-:Y:S02]  /*11f0*/  USHF.L.U32 UR48, UR6, 0x7, URZ ;  /* 0x0000000706307899 */ /* 0x000fe400080006ff */
[----:B------:R-:W-:Y:S01]  /*1200*/  USHF.L.U32 UR28, UR6, 0x6, URZ ;  /* 0x00000006061c7899 */ /* 0x000fe200080006ff */
[----:B----4-:R-:W-:Y:S01]  /*1210*/  R2UR UR4, R2 ;  /* 0x00000000020472ca */ /* 0x010fe200000e0000 */
[----:B------:R-:W-:Y:S01]  /*1220*/  USHF.L.U32 UR31, UR6, 0x8, URZ ;  /* 0x00000008061f7899 */ /* 0x000fe200080006ff */
[----:B------:R-:W-:Y:S01]  /*1230*/  PRMT R2, RZ, 0x7610, R2 ;  /* 0x00007610ff027816 */ /* 0x000fe20000000002 */
[----:B------:R-:W-:Y:S01]  /*1240*/  UISETP.GT.U32.AND UP0, UPT, UR5, 0xffff, UPT ;  /* 0x0000ffff0500788c */ /* 0x000fe2000bf04070 */
[----:B------:R-:W-:Y:S01]  /*1250*/  UMOV UR11, UR7 ;  /* 0x00000007000b7c82 */ /* 0x000fe20008000000 */
[----:B---3--:R-:W-:-:S02]  /*1260*/  R2UR UR6, R0 ;  /* 0x00000000000672ca */ /* 0x008fc400000e0000 */
[----:B------:R-:W-:Y:S01]  /*1270*/  USEL UR38, UR5, 0xffff, !UP0 ;  /* 0x0000ffff05267887 */ /* 0x000fe2000c000000 */
[----:B------:R-:W-:-:S05]  /*1280*/  PRMT R0, RZ, 0x7610, R0 ;  /* 0x00007610ff007816 */ /* 0x000fca0000000000 */
[----:B------:R-:W-:-:S04]  /*1290*/  UIADD3 UR5, UPT, UPT, -UR4, URZ, URZ ;  /* 0x000000ff04057290 */ /* 0x000fc8000fffe1ff */
[----:B------:R-:W-:Y:S02]  /*12a0*/  UIMAD UR5, UR8, UR5, UR63 ;  /* 0x00000005080572a4 */ /* 0x000fe4000f8e023f */
[----:B------:R-:W-:-:S04]  /*12b0*/  UIADD3 UR4, UPT, UPT, -UR6, URZ, URZ ;  /* 0x000000ff06047290 */ /* 0x000fc8000fffe1ff */
[----:B------:R-:W-:Y:S01]  /*12c0*/  IMAD.U32 R83, RZ, RZ, UR5 ;  /* 0x00000005ff537e24 */ /* 0x000fe2000f8e00ff */
[----:B------:R-:W-:-:S06]  /*12d0*/  UIMAD UR4, UR9, UR4, UR7 ;  /* 0x00000004090472a4 */ /* 0x000fcc000f8e0207 */
[----:B------:R-:W-:Y:S01]  /*12e0*/  IMAD.U32 R82, RZ, RZ, UR4 ;  /* 0x00000004ff527e24 */ /* 0x000fe2000f8e00ff */
[----:B-12---:R-:W-:Y:S06]  /*12f0*/  BRA.U UP4, `(.L_x_17) ;  /* 0x0000000104407547 */ /* 0x006fec000b800000 */
[----:B------:R-:W-:Y:S02]  /*1300*/  R2UR UR4, R83 ;  /* 0x00000000530472ca */ /* 0x000fe400000e0000 */
[----:B------:R-:W-:-:S11]  /*1310*/  R2UR UR8, R82 ;  /* 0x00000000520872ca */ /* 0x000fd600000e0000 */
[----:B------:R-:W-:Y:S02]  /*1320*/  UISETP.GT.U32.AND UP0, UPT, UR4, 0x1, UPT ;  /* 0x000000010400788c */ /* 0x000fe4000bf04070 */
[----:B------:R-:W-:Y:S02]  /*1330*/  ULOP3.LUT UR4, UR4, 0xfffffffe, URZ, 0xc0, !UPT ;  /* 0xfffffffe04047892 */ /* 0x000fe4000f8ec0ff */
[----:B------:R-:W-:Y:S02]  /*1340*/  UISETP.NE.AND UP1, UPT, UR8, URZ, UP0 ;  /* 0x000000ff0800728c */ /* 0x000fe40008725270 */
[----:B------:R-:W-:Y:S02]  /*1350*/  UISETP.NE.AND UP0, UPT, UR8, 0x1, UP0 ;  /* 0x000000010800788c */ /* 0x000fe40008705270 */
[----:B------:R-:W-:Y:S02]  /*1360*/  USEL UR7, URZ, 0x1, UP1 ;  /* 0x00000001ff077887 */ /* 0x000fe40008800000 */
[----:B------:R-:W-:-:S02]  /*1370*/  USEL UR6, URZ, 0x4, UP0 ;  /* 0x00000004ff067887 */ /* 0x000fc40008000000 */
[----:B------:R-:W-:Y:S02]  /*1380*/  USEL UR5, URZ, 0x2, UP1 ;  /* 0x00000002ff057887 */ /* 0x000fe40008800000 */
[----:B------:R-:W-:Y:S02]  /*1390*/  ULEA UR4, UR8, UR4, 0x1 ;  /* 0x0000000408047291 */ /* 0x000fe4000f8e08ff */
[----:B------:R-:W-:Y:S02]  /*13a0*/  USEL UR8, URZ, 0x8, UP0 ;  /* 0x00000008ff087887 */ /* 0x000fe40008000000 */
[----:B------:R-:W-:Y:S02]  /*13b0*/  UIADD3 UR5, UPT, UPT, UR5, UR6, UR7 ;  /* 0x0000000605057290 */ /* 0x000fe4000fffe007 */
[----:B------:R-:W-:Y:S02]  /*13c0*/  USHF.L.U32 UR4, UR30, UR4, URZ ;  /* 0x000000041e047299 */ /* 0x000fe400080006ff */
[----:B------:R-:W-:-:S04]  /*13d0*/  UIADD3 UR5, UPT, UPT, UR5, UR8, URZ ;  /* 0x0000000805057290 */ /* 0x000fc8000fffe0ff */
[----:B------:R-:W-:Y:S02]  /*13e0*/  IMAD.U32 R0, RZ, RZ, UR4 ;  /* 0x00000004ff007e24 */ /* 0x000fe4000f8e00ff */
[----:B------:R-:W-:Y:S02]  /*13f0*/  IMAD.U32 R2, RZ, RZ, UR5 ;  /* 0x00000005ff027e24 */ /* 0x000fe4000f8e00ff */
.L_x_17:
[----:B------:R-:W-:Y:S05]  /*1400*/  BRA.U !UP2, `(.L_x_18) ;  /* 0x000000010ad47547 */ /* 0x000fea000b800000 */
[----:B------:R-:W1:Y:S01]  /*1410*/  LDCU.128 UR12, c[0x0][0xf10] ;  /* 0x0001e200ff0c77ac */ /* 0x000e620008000c00 */
[----:B------:R-:W2:Y:S01]  /*1420*/  LDCU UR6, c[0x0][0x370] ;  /* 0x00006e00ff0677ac */ /* 0x000ea20008000800 */
[----:B------:R-:W3:Y:S01]  /*1430*/  LDCU UR5, c[0x0][0x374] ;  /* 0x00006e80ff0577ac */ /* 0x000ee20008000800 */
[----:B------:R-:W4:Y:S01]  /*1440*/  LDCU UR27, c[0x0][0xf0c] ;  /* 0x0001e180ff1b77ac */ /* 0x000f220008000800 */
[----:B------:R-:W4:Y:S01]  /*1450*/  LDCU UR4, c[0x0][0xf20] ;  /* 0x0001e400ff0477ac */ /* 0x000f220008000800 */
[----:B------:R-:W4:Y:S01]  /*1460*/  LDCU.64 UR8, c[0x0][0xf28] ;  /* 0x0001e500ff0877ac */ /* 0x000f220008000a00 */
[----:B-1----:R-:W-:Y:S02]  /*1470*/  UISETP.NE.AND UP0, UPT, UR14, 0x1, UPT ;  /* 0x000000010e00788c */ /* 0x002fe4000bf05270 */
[----:B---3--:R-:W-:Y:S02]  /*1480*/  UIMAD.WIDE.U32 UR18, UR5, UR15, URZ ;  /* 0x0000000f051272a5 */ /* 0x008fe4000f8e00ff */
[----:B--2---:R-:W-:-:S02]  /*1490*/  UIMAD.WIDE.U32 UR22, UR6, UR12, URZ ;  /* 0x0000000c061672a5 */ /* 0x004fc4000f8e00ff */
[----:B----4-:R-:W-:Y:S02]  /*14a0*/  UISETP.NE.AND UP1, UPT, UR27, 0x1, UPT ;  /* 0x000000011b00788c */ /* 0x010fe4000bf25270 */
[----:B------:R-:W-:Y:S01]  /*14b0*/  UISETP.NE.AND UP2, UPT, UR26, 0x1, UPT ;  /* 0x000000011a00788c */ /* 0x000fe2000bf45270 */
[----:B------:R-:W-:Y:S02]  /*14c0*/  UMOV UR18, UR19 ;  /* 0x0000001300127c82 */ /* 0x000fe40008000000 */
[----:B------:R-:W-:Y:S01]  /*14d0*/  UMOV UR22, UR23 ;  /* 0x0000001700167c82 */ /* 0x000fe20008000000 */
[----:B------:R-:W-:Y:S02]  /*14e0*/  @UP0 USHF.R.U32.HI UR5, URZ, UR4, UR18 ;  /* 0x00000004ff050299 */ /* 0x000fe40008011612 */
[----:B------:R-:W-:Y:S02]  /*14f0*/  UIMAD.WIDE.U32 UR24, UR11, UR15, URZ ;  /* 0x0000000f0b1872a5 */ /* 0x000fe4000f8e00ff */
[----:B------:R-:W-:-:S02]  /*1500*/  UIMAD.WIDE.U32 UR18, UR5, UR8, URZ ;  /* 0x00000008051272a5 */ /* 0x000fc4000f8e00ff */
[----:B------:R-:W-:Y:S02]  /*1510*/  @UP1 USHF.R.U32.HI UR6, URZ, UR13, UR22 ;  /* 0x0000000dff061299 */ /* 0x000fe40008011616 */
[----:B------:R-:W-:Y:S02]  /*1520*/  UIMAD.WIDE.U32 UR20, UR16, UR12, URZ ;  /* 0x0000000c101472a5 */ /* 0x000fe4000f8e00ff */
[----:B------:R-:W-:Y:S01]  /*1530*/  UIMAD.WIDE.U32 UR22, UR6, UR8, URZ ;  /* 0x00000008061672a5 */ /* 0x000fe2000f8e00ff */
[----:B------:R-:W-:Y:S01]  /*1540*/  UMOV UR24, UR25 ;  /* 0x0000001900187c82 */ /* 0x000fe20008000000 */
[----:B------:R-:W-:Y:S01]  /*1550*/  UMOV UR18, UR19 ;  /* 0x0000001300127c82 */ /* 0x000fe20008000000 */
[----:B------:R-:W-:Y:S02]  /*1560*/  USHF.R.U32.HI UR24, URZ, UR4, UR24 ;  /* 0x00000004ff187299 */ /* 0x000fe40008011618 */
[----:B------:R-:W-:Y:S02]  /*1570*/  @UP2 USHF.R.U32.HI UR5, URZ, UR9, UR18 ;  /* 0x00000009ff052299 */ /* 0x000fe40008011612 */
[----:B------:R-:W-:Y:S01]  /*1580*/  UMOV UR7, UR23 ;  /* 0x0000001700077c82 */ /* 0x000fe20008000000 */
[----:B------:R-:W-:Y:S01]  /*1590*/  UMOV UR20, UR21 ;  /* 0x0000001500147c82 */ /* 0x000fe20008000000 */
[----:B------:R-:W-:-:S02]  /*15a0*/  @UP2 USHF.R.U32.HI UR6, URZ, UR9, UR7 ;  /* 0x00000009ff062299 */ /* 0x000fc40008011607 */
[----:B------:R-:W-:Y:S02]  /*15b0*/  USHF.R.U32.HI UR20, URZ, UR13, UR20 ;  /* 0x0000000dff147299 */ /* 0x000fe40008011614 */
[----:B------:R-:W-:Y:S02]  /*15c0*/  USEL UR4, UR11, UR24, !UP0 ;  /* 0x000000180b047287 */ /* 0x000fe4000c000000 */
[----:B------:R-:W-:Y:S02]  /*15d0*/  UIMAD UR7, UR5, UR26, URZ ;  /* 0x0000001a050772a4 */ /* 0x000fe4000f8e02ff */
[----:B------:R-:W-:Y:S02]  /*15e0*/  USEL UR5, UR16, UR20, !UP1 ;  /* 0x0000001410057287 */ /* 0x000fe4000c800000 */
[----:B------:R-:W-:Y:S02]  /*15f0*/  UIMAD UR10, UR6, UR26, URZ ;  /* 0x0000001a060a72a4 */ /* 0x000fe4000f8e02ff */
[----:B------:R-:W-:-:S02]  /*1600*/  UISETP.GE.AND UP0, UPT, UR4, UR7, UPT ;  /* 0x000000070400728c */ /* 0x000fc4000bf06270 */
[----:B------:R-:W-:Y:S02]  /*1610*/  UIMAD.WIDE.U32 UR12, UR4, UR8, URZ ;  /* 0x00000008040c72a5 */ /* 0x000fe4000f8e00ff */
[----:B------:R-:W-:Y:S02]  /*1620*/  UISETP.GE.OR UP0, UPT, UR5, UR10, UP0 ;  /* 0x0000000a0500728c */ /* 0x000fe40008706670 */
[----:B------:R-:W-:Y:S02]  /*1630*/  UIMAD.WIDE.U32 UR18, UR5, UR8, URZ ;  /* 0x00000008051272a5 */ /* 0x000fe4000f8e00ff */
[----:B------:R-:W-:Y:S01]  /*1640*/  UIADD3 UR7, UPT, UPT, -UR4, URZ, URZ ;  /* 0x000000ff04077290 */ /* 0x000fe2000fffe1ff */
[----:B------:R-:W-:Y:S01]  /*1650*/  UMOV UR8, UR13 ;  /* 0x0000000d00087c82 */ /* 0x000fe20008000000 */
[----:B------:R-:W-:Y:S02]  /*1660*/  UIADD3 UR10, UPT, UPT, -UR5, URZ, URZ ;  /* 0x000000ff050a7290 */ /* 0x000fe4000fffe1ff */
[----:B------:R-:W-:-:S02]  /*1670*/  USHF.R.U32.HI UR8, URZ, UR9, UR8 ;  /* 0x00000009ff087299 */ /* 0x000fc40008011608 */
[----:B------:R-:W-:Y:S02]  /*1680*/  UIMAD UR11, UR14, UR7, UR11 ;  /* 0x000000070e0b72a4 */ /* 0x000fe4000f8e020b */
[----:B------:R-:W-:Y:S01]  /*1690*/  USEL UR8, UR4, UR8, !UP2 ;  /* 0x0000000804087287 */ /* 0x000fe2000d000000 */
[----:B------:R-:W-:Y:S01]  /*16a0*/  @!UP0 UMOV UR7, UR19 ;  /* 0x0000001300078c82 */ /* 0x000fe20008000000 */
[----:B------:R-:W-:Y:S02]  /*16b0*/  UIMAD UR16, UR27, UR10, UR16 ;  /* 0x0000000a1b1072a4 */ /* 0x000fe4000f8e0210 */
[----:B------:R-:W-:Y:S02]  /*16c0*/  @!UP0 USHF.R.U32.HI UR7, URZ, UR9, UR7 ;  /* 0x00000009ff078299 */ /* 0x000fe40008011607 */
[----:B------:R-:W-:Y:S02]  /*16d0*/  UIADD3 UR9, UPT, UPT, -UR8, URZ, URZ ;  /* 0x000000ff08097290 */ /* 0x000fe4000fffe1ff */
[----:B------:R-:W-:-:S02]  /*16e0*/  @!UP0 USEL UR7, UR5, UR7, !UP2 ;  /* 0x0000000705078287 */ /* 0x000fc4000d000000 */
[----:B------:R-:W-:Y:S02]  /*16f0*/  UIMAD UR9, UR26, UR9, UR4 ;  /* 0x000000091a0972a4 */ /* 0x000fe4000f8e0204 */
[----:B------:R-:W-:Y:S02]  /*1700*/  @!UP0 UIADD3 UR8, UPT, UPT, UR8, -UR7, URZ ;  /* 0x8000000708088290 */ /* 0x000fe4000fffe0ff */
[----:B------:R-:W-:Y:S02]  /*1710*/  @!UP0 UIMAD UR6, UR9, UR6, UR7 ;  /* 0x00000006090682a4 */ /* 0x000fe4000f8e0207 */
[----:B------:R-:W-:-:S04]  /*1720*/  @!UP0 UIMAD UR4, UR8, UR26, UR5 ;  /* 0x0000001a080482a4 */ /* 0x000fc8000f8e0205 */
[----:B------:R-:W-:Y:S01]  /*1730*/  UIMAD UR11, UR4, UR14, UR11 ;  /* 0x0000000e040b72a4 */ /* 0x000fe2000f8e020b */
[----:B------:R-:W-:Y:S02]  /*1740*/  @!UP0 UMOV UR5, UR6 ;  /* 0x0000000600058c82 */ /* 0x000fe40008000000 */
[----:B------:R-:W-:-:S12]  /*1750*/  UIMAD UR16, UR5, UR27, UR16 ;  /* 0x0000001b051072a4 */ /* 0x000fd8000f8e0210 */
.L_x_18:
[----:B------:R-:W-:Y:S02]  /*1760*/  UISETP.NE.AND UP1, UPT, UR29, 0x1, UPT ;  /* 0x000000011d00788c */ /* 0x000fe4000bf25270 */
[----:B------:R-:W-:Y:S02]  /*1770*/  ULOP3.LUT UR31, UR31, 0x100, URZ, 0xc0, !UPT ;  /* 0x000001001f1f7892 */ /* 0x000fe4000f8ec0ff */
[----:B------:R-:W-:Y:S02]  /*1780*/  ULOP3.LUT UR45, UR45, 0xffff, URZ, 0xc0, !UPT ;  /* 0x0000ffff2d2d7892 */ /* 0x000fe4000f8ec0ff */
[----:B------:R-:W-:Y:S02]  /*1790*/  ULOP3.LUT UR38, UR38, 0xffff, URZ, 0xc0, !UPT ;  /* 0x0000ffff26267892 */ /* 0x000fe4000f8ec0ff */
[----:B------:R-:W-:Y:S02]  /*17a0*/  UISETP.NE.AND UP0, UPT, UR17, 0x2, UPT ;  /* 0x000000021100788c */ /* 0x000fe4000bf05270 */
[----:B------:R-:W-:-:S02]  /*17b0*/  ULOP3.LUT UR65, UR63, 0x1, URZ, 0xc0, !UPT ;  /* 0x000000013f417892 */ /* 0x000fc4000f8ec0ff */
[----:B------:R-:W-:Y:S02]  /*17c0*/  ULOP3.LUT UR62, UR62, 0x1, URZ, 0xc0, !UPT ;  /* 0x000000013e3e7892 */ /* 0x000fe4000f8ec0ff */
[----:B------:R-:W-:Y:S02]  /*17d0*/  ULOP3.LUT UR49, UR49, 0x2000, URZ, 0xc0, !UPT ;  /* 0x0000200031317892 */ /* 0x000fe4000f8ec0ff */
[----:B------:R-:W-:Y:S02]  /*17e0*/  ULOP3.LUT UR48, UR48, 0x100, URZ, 0xc0, !UPT ;  /* 0x0000010030307892 */ /* 0x000fe4000f8ec0ff */
[----:B------:R-:W-:Y:S02]  /*17f0*/  ULOP3.LUT UR26, UR28, 0x80, URZ, 0xc0, !UPT ;  /* 0x000000801c1a7892 */ /* 0x000fe4000f8ec0ff */
[----:B------:R-:W-:Y:S02]  /*1800*/  USHF.R.U32.HI UR10, URZ, 0x1, UR31 ;  /* 0x00000001ff0a7899 */ /* 0x000fe4000801161f */
[----:B------:R-:W-:-:S02]  /*1810*/  USHF.L.U32 UR45, UR32, UR45, URZ ;  /* 0x0000002d202d7299 */ /* 0x000fc400080006ff */
[----:B------:R-:W-:Y:S01]  /*1820*/  USHF.L.U32 UR38, UR30, UR38, URZ ;  /* 0x000000261e267299 */ /* 0x000fe200080006ff */
[----:B------:R-:W-:Y:S11]  /*1830*/  BRA.U UP1, `(.L_x_19) ;  /* 0x0000000101447547 */ /* 0x000ff6000b800000 */
[----:B------:R-:W1:Y:S01]  /*1840*/  LDCU.128 UR12, c[0x0][0xf10] ;  /* 0x0001e200ff0c77ac */ /* 0x000e620008000c00 */
[----:B------:R-:W2:Y:S01]  /*1850*/  LDCU UR8, c[0x0][0xf0c] ;  /* 0x0001e180ff0877ac */ /* 0x000ea20008000800 */
[----:B------:R-:W3:Y:S01]  /*1860*/  LDCU UR9, c[0x0][0xf20] ;  /* 0x0001e400ff0977ac */ /* 0x000ee20008000800 */
[----:B-1----:R-:W-:Y:S02]  /*1870*/  UIMAD.WIDE.U32 UR6, UR16, UR12, URZ ;  /* 0x0000000c100672a5 */ /* 0x002fe4000f8e00ff */
[----:B------:R-:W-:Y:S02]  /*1880*/  UIMAD.WIDE.U32 UR4, UR11, UR15, URZ ;  /* 0x0000000f0b0472a5 */ /* 0x000fe4000f8e00ff */
[----:B--2---:R-:W-:Y:S02]  /*1890*/  UISETP.NE.AND UP2, UPT, UR8, 0x1, UPT ;  /* 0x000000010800788c */ /* 0x004fe4000bf45270 */
[----:B------:R-:W-:Y:S01]  /*18a0*/  UISETP.NE.AND UP1, UPT, UR14, 0x1, UPT ;  /* 0x000000010e00788c */ /* 0x000fe2000bf25270 */
[----:B------:R-:W-:-:S02]  /*18b0*/  UMOV UR6, UR7 ;  /* 0x0000000700067c82 */ /* 0x000fc40008000000 */
[----:B------:R-:W-:Y:S01]  /*18c0*/  UMOV UR4, UR5 ;  /* 0x0000000500047c82 */ /* 0x000fe20008000000 */
[----:B------:R-:W-:Y:S02]  /*18d0*/  USHF.R.U32.HI UR13, URZ, UR13, UR6 ;  /* 0x0000000dff0d7299 */ /* 0x000fe40008011606 */
[----:B---3--:R-:W-:Y:S02]  /*18e0*/  USHF.R.U32.HI UR4, URZ, UR9, UR4 ;  /* 0x00000009ff047299 */ /* 0x008fe40008011604 */
[----:B------:R-:W-:Y:S02]  /*18f0*/  USEL UR5, UR16, UR13, !UP2 ;  /* 0x0000000d10057287 */ /* 0x000fe4000d000000 */
[----:B------:R-:W-:-:S04]  /*1900*/  USEL UR4, UR11, UR4, !UP1 ;  /* 0x000000040b047287 */ /* 0x000fc8000c800000 */
[----:B------:R-:W-:Y:S02]  /*1910*/  UIADD3 UR6, UPT, UPT, UR5, -UR4, URZ ;  /* 0x8000000405067290 */ /* 0x000fe4000fffe0ff */
[----:B------:R-:W-:Y:S02]  /*1920*/  UIADD3 UR4, UPT, UPT, -UR5, UR4, URZ ;  /* 0x0000000405047290 */ /* 0x000fe4000fffe1ff */
[----:B------:R-:W-:Y:S02]  /*1930*/  UIMAD UR11, UR6, UR14, UR11 ;  /* 0x0000000e060b72a4 */ /* 0x000fe4000f8e020b */
[----:B------:R-:W-:-:S12]  /*1940*/  UIMAD UR16, UR4, UR8, UR16 ;  /* 0x00000008041072a4 */ /* 0x000fd8000f8e0210 */
.L_x_19:
[----:B------:R-:W-:Y:S05]  /*1950*/  BRA.U !UP5, `(.L_x_20) ;  /* 0x000000010d0c7547 */ /* 0x000fea000b800000 */
[----:B------:R-:W-:Y:S01]  /*1960*/  UCGABAR_WAIT ;  /* 0x0000000000007dc7 */ /* 0x000fe20008000000 */
[----:B------:R-:W-:Y:S01]  /*1970*/  CCTL.IVALL ;  /* 0x00000000ff00798f */ /* 0x000fe20002000000 */
[----:B------:R-:W-:Y:S05]  /*1980*/  BRA `(.L_x_21) ;  /* 0x0000000000047947 */ /* 0x000fea0003800000 */
.L_x_20:
[----:B------:R-:W-:Y:S06]  /*1990*/  BAR.SYNC.DEFER_BLOCKING 0x0 ;  /* 0x0000000000007b1d */ /* 0x000fec0000010000 */
.L_x_21:
[----:B------:R-:W-:Y:S05]  /*19a0*/  BRA.U UP0, `(.L_x_22) ;  /* 0x0000001900087547 */ /* 0x000fea000b800000 */
[----:B------:R-:W1:Y:S01]  /*19b0*/  LDCU UR6, c[0x0][0x38c] ;  /* 0x00007180ff0677ac */ /* 0x000e620008000800 */
[----:B------:R-:W2:Y:S01]  /*19c0*/  S2UR UR8, SR_CgaCtaId ;  /* 0x00000000000879c3 */ /* 0x000ea20000008800 */
[----:B------:R-:W-:Y:S01]  /*19d0*/  PLOP3.LUT P2, PT, PT, PT, UP3, 0x80, 0x8 ;  /* 0x000000000008781c */ /* 0x000fe20003f4f038 */
[----:B------:R-:W-:Y:S01]  /*19e0*/  IMAD.MOV.U32 R12, RZ, RZ, 0x1 ;  /* 0x00000001ff0c7424 */ /* 0x000fe200078e00ff */
[----:B------:R-:W-:Y:S01]  /*19f0*/  UMOV UR7, 0x400 ;  /* 0x0000040000077882 */ /* 0x000fe20000000000 */
[----:B------:R-:W-:Y:S01]  /*1a00*/  UISETP.NE.AND UP1, UPT, UR17, URZ, UPT ;  /* 0x000000ff1100728c */ /* 0x000fe2000bf25270 */
[----:B------:R-:W-:Y:S02]  /*1a10*/  ISETP.NE.AND P3, PT, R3, RZ, P4 ;  /* 0x000000ff0300720c */ /* 0x000fe40002765270 */
[----:B------:R-:W-:Y:S02]  /*1a20*/  CS2R R10, SRZ ;  /* 0x00000000000a7805 */ /* 0x000fe4000001ff00 */
[----:B------:R-:W-:Y:S01]  /*1a30*/  PLOP3.LUT P2, PT, P2, PT, PT, 0x8, 0x80 ;  /* 0x000000000080781c */ /* 0x000fe2000174e170 */
[----:B------:R-:W-:Y:S01]  /*1a40*/  IMAD.MOV.U32 R9, RZ, RZ, RZ ;  /* 0x000000ffff097224 */ /* 0x000fe200078e00ff */
[----:B------:R-:W3:Y:S01]  /*1a50*/  LDCU UR57, c[0x0][0x370] ;  /* 0x00006e00ff3977ac */ /* 0x000ee20008000800 */
[----:B------:R-:W-:Y:S01]  /*1a60*/  IMAD.MOV.U32 R8, RZ, RZ, 0x1 ;  /* 0x00000001ff087424 */ /* 0x000fe200078e00ff */
[----:B------:R-:W-:Y:S01]  /*1a70*/  USEL UR37, UR52, 0x2, UP1 ;  /* 0x0000000234257887 */ /* 0x000fe20008800000 */
[----:B------:R-:W4:Y:S01]  /*1a80*/  LDCU.64 UR46, c[0x0][0x348] ;  /* 0x00006900ff2e77ac */ /* 0x000f220008000a00 */
[----:B-1----:R-:W-:-:S02]  /*1a90*/  UIADD3 UR5, UPT, UPT, UR6, 0x7f, URZ ;  /* 0x0000007f06057890 */ /* 0x002fc4000fffe0ff */
[----:B------:R-:W-:Y:S02]  /*1aa0*/  ULEA UR62, UR65, UR62, 0x1 ;  /* 0x0000003e413e7291 */ /* 0x000fe4000f8e08ff */
[----:B------:R-:W-:Y:S02]  /*1ab0*/  USHF.R.S32.HI UR4, URZ, 0x1f, UR5 ;  /* 0x0000001fff047899 */ /* 0x000fe40008011405 */
[----:B--2---:R-:W-:Y:S02]  /*1ac0*/  ULEA UR7, UR8, UR7, 0x18 ;  /* 0x0000000708077291 */ /* 0x004fe4000f8ec0ff */
[----:B------:R-:W-:Y:S02]  /*1ad0*/  ULEA.HI UR4, UR4, UR5, URZ, 0x7 ;  /* 0x0000000504047291 */ /* 0x000fe4000f8f38ff */
[----:B------:R-:W-:Y:S02]  /*1ae0*/  UIADD3 UR64, UPT, UPT, UR6, 0xfe, URZ ;  /* 0x000000fe06407890 */ /* 0x000fe4000fffe0ff */
[----:B------:R-:W-:-:S02]  /*1af0*/  USHF.R.S32.HI UR59, URZ, 0x7, UR4 ;  /* 0x00000007ff3b7899 */ /* 0x000fc40008011404 */
[----:B------:R-:W-:Y:S02]  /*1b00*/  UIADD3 UR4, UPT, UPT, UR6, -0x1, URZ ;  /* 0xffffffff06047890 */ /* 0x000fe4000fffe0ff */
[----:B------:R-:W-:Y:S02]  /*1b10*/  UISETP.LT.U32.AND UP0, UPT, UR59, 0x7, UPT ;  /* 0x000000073b00788c */ /* 0x000fe4000bf01070 */
[----:B------:R-:W-:Y:S02]  /*1b20*/  UISETP.GE.U32.AND UP2, UPT, UR4, -0xff, UPT ;  /* 0xffffff010400788c */ /* 0x000fe4000bf46070 */
[----:B------:R-:W-:Y:S01]  /*1b30*/  USEL UR58, UR59, 0x7, UP0 ;  /* 0x000000073b3a7887 */ /* 0x000fe20008000000 */
[----:B------:R-:W1:Y:S03]  /*1b40*/  LDCU UR56, c[0x0][0x374] ;  /* 0x00006e80ff3877ac */ /* 0x000e660008000800 */
[----:B------:R-:W-:-:S02]  /*1b50*/  UIADD3 UR4, UPT, UPT, UR58, -0x1, URZ ;  /* 0xffffffff3a047890 */ /* 0x000fc4000fffe0ff */
[----:B------:R-:W-:-:S03]  /*1b60*/  UIADD3 UR53, UPT, UPT, UR7, 0x8400, UR49 ;  /* 0x0000840007357890 */ /* 0x000fc6000fffe031 */
[----:B------:R-:W-:Y:S02]  /*1b70*/  @UP2 UIADD3 UR4, UPT, UPT, UR58, URZ, URZ ;  /* 0x000000ff3a042290 */ /* 0x000fe4000fffe0ff */
[----:B------:R-:W-:Y:S02]  /*1b80*/  UIADD3 UR61, UPT, UPT, UR59, -UR58, URZ ;  /* 0x8000003a3b3d7290 */ /* 0x000fe4000fffe0ff */
[----:B------:R-:W-:Y:S02]  /*1b90*/  UIADD3 UR52, UPT, UPT, UR4, 0x1, URZ ;  /* 0x0000000104347890 */ /* 0x000fe4000fffe0ff */
[----:B------:R-:W-:Y:S01]  /*1ba0*/  UIADD3 UR60, UPT, UPT, -UR4, URZ, URZ ;  /* 0x000000ff043c7290 */ /* 0x000fe2000fffe1ff */
[----:B---34-:R-:W-:-:S11]  /*1bb0*/  UMOV UR14, URZ ;  /* 0x000000ff000e7c82 */ /* 0x018fd60008000000 */
.L_x_46:
[----:B------:R-:W2:Y:S02]  /*1bc0*/  S2UR UR4, SR_CgaCtaId ;  /* 0x00000000000479c3 */ /* 0x000ea40000008800 */
[----:B--2---:R-:W-:-:S09]  /*1bd0*/  UISETP.NE.AND UP0, UPT, UR4, URZ, UPT ;  /* 0x000000ff0400728c */ /* 0x004fd2000bf05270 */
[----:B-1-3--:R-:W-:Y:S05]  /*1be0*/  BRA.U UP0, `(.L_x_23) ;  /* 0x0000000100287547 */ /* 0x00afea000b800000 */
[----:B------:R-:W-:Y:S02]  /*1bf0*/  LEA R0, R9, UR7, 0x3 ;  /* 0x0000000709007c11 */ /* 0x000fe4000f8e18ff */
[----:B------:R-:W-:-:S04]  /*1c00*/  SHF.L.U32 R3, R8, 0x1f, RZ ;  /* 0x0000001f08037819 */ /* 0x000fc800000006ff */
[----:B------:R-:W2:Y:S02]  /*1c10*/  SYNCS.PHASECHK.TRANS64.TRYWAIT P0, [R0+URZ+0x110], R3 ;  /* 0x00011003000075a7 */ /* 0x000ea400080011ff */
[----:B--2---:R-:W-:Y:S05]  /*1c20*/  @!P0 BRA `(.L_x_24) ;  /* 0x0000008400948947 */ /* 0x004fea0003800000 */
.L_x_154:
[----:B------:R3:W-:Y:S01]  /*1c30*/  SYNCS.ARRIVE.TRANS64.A1T0 RZ, [R0+URZ+0x100], RZ ;  /* 0x000100ff00ff79a7 */ /* 0x0007e200081000ff */
[----:B------:R-:W-:-:S05]  /*1c40*/  VIADD R9, R9, 0x1 ;  /* 0x0000000109097836 */ /* 0x000fca0000000000 */
[----:B------:R-:W-:-:S04]  /*1c50*/  ISETP.NE.AND P0, PT, R9, 0x2, PT ;  /* 0x000000020900780c */ /* 0x000fc80003f05270 */
[----:B--2---:R-:W-:Y:S02]  /*1c60*/  SEL R3, RZ, 0x1, P0 ;  /* 0x00000001ff037807 */ /* 0x004fe40000000000 */
[----:B------:R-:W-:Y:S02]  /*1c70*/  SEL R9, R9, RZ, P0 ;  /* 0x000000ff09097207 */ /* 0x000fe40000000000 */
[----:B------:R-:W-:Y:S02]  /*1c80*/  LOP3.LUT R8, R8, R3, RZ, 0x3c, !PT ;  /* 0x0000000308087212 */ /* 0x000fe400078e3cff */
.L_x_23:
[----:B------:R-:W-:Y:S01]  /*1c90*/  ULEA UR4, UR14, UR7, 0x3 ;  /* 0x000000070e047291 */ /* 0x000fe2000f8e18ff */
[----:B---3--:R-:W-:Y:S01]  /*1ca0*/  SHF.L.U32 R0, R12, 0x1f, RZ ;  /* 0x0000001f0c007819 */ /* 0x008fe200000006ff */
[----:B------:R-:W-:Y:S02]  /*1cb0*/  UISETP.GE.U32.AND UP0, UPT, UR64, 0xff, UPT ;  /* 0x000000ff4000788c */ /* 0x000fe4000bf06070 */
[----:B------:R-:W-:Y:S01]  /*1cc0*/  ULEA UR35, UR11, UR65, 0x1 ;  /* 0x000000410b237291 */ /* 0x000fe2000f8e08ff */
[----:B------:R-:W-:-:S03]  /*1cd0*/  UMOV UR20, URZ ;  /* 0x000000ff00147c82 */ /* 0x000fc60008000000 */
[----:B------:R-:W-:Y:S01]  /*1ce0*/  USHF.L.U32 UR35, UR35, 0x6, URZ ;  /* 0x0000000623237899 */ /* 0x000fe200080006ff */
[----:B------:R2:W3:Y:S01]  /*1cf0*/  SYNCS.PHASECHK.TRANS64.TRYWAIT P1, [UR4+0x38], R0 ;  /* 0x00003800ff0075a7 */ /* 0x0004e20008021104 */
[----:B------:R-:W-:-:S04]  /*1d00*/  ULEA.HI UR4, UR16, UR16, URZ, 0x1 ;  /* 0x0000001010047291 */ /* 0x000fc8000f8f08ff */
[----:B------:R-:W-:Y:S02]  /*1d10*/  USHF.L.U32 UR5, UR4, 0x7, URZ ;  /* 0x0000000704057899 */ /* 0x000fe400080006ff */
[----:B------:R-:W-:Y:S02]  /*1d20*/  ULOP3.LUT UR27, UR4, 0xfffffffe, URZ, 0xc0, !UPT ;  /* 0xfffffffe041b7892 */ /* 0x000fe4000f8ec0ff */
[----:B------:R-:W-:Y:S02]  /*1d30*/  ULOP3.LUT UR5, UR5, 0xffffff00, URZ, 0xc0, !UPT ;  /* 0xffffff0005057892 */ /* 0x000fe4000f8ec0ff */
[----:B------:R-:W-:Y:S02]  /*1d40*/  ULOP3.LUT UR27, UR27, 0x1, UR63, 0xf8, !UPT ;  /* 0x000000011b1b7892 */ /* 0x000fe4000f8ef83f */
[----:B------:R-:W-:Y:S01]  /*1d50*/  ULEA UR43, UR62, UR5, 0x6 ;  /* 0x000000053e2b7291 */ /* 0x000fe2000f8e30ff */
[----:B------:R-:W-:Y:S11]  /*1d60*/  BRA.U !UP0, `(.L_x_25) ;  /* 0x0000000508247547 */ /* 0x000ff6000b800000 */
[----:B------:R-:W-:Y:S01]  /*1d70*/  UMOV UR15, UR60 ;  /* 0x0000003c000f7c82 */ /* 0x000fe20008000000 */
[----:B------:R-:W-:Y:S01]  /*1d80*/  UMOV UR4, UR14 ;  /* 0x0000000e00047c82 */ /* 0x000fe20008000000 */
[----:B------:R-:W-:Y:S01]  /*1d90*/  UMOV UR28, 0xffffffff ;  /* 0xffffffff001c7882 */ /* 0x000fe20000000000 */
[----:B------:R-:W-:-:S05]  /*1da0*/  UMOV UR42, URZ ;  /* 0x000000ff002a7c82 */ /* 0x000fca0008000000 */
.L_x_33:
[----:B------:R-:W-:Y:S01]  /*1db0*/  ULEA UR5, UR4, UR7, 0x3 ;  /* 0x0000000704057291 */ /* 0x000fe2000f8e18ff */
[----:B---3--:R-:W-:Y:S01]  /*1dc0*/  @P4 MOV R2, 0xc800 ;  /* 0x0000c80000024802 */ /* 0x008fe20000000f00 */
[----:B-123--:R-:W-:Y:S10]  /*1dd0*/  @P1 BRA `(.L_x_26) ;  /* 0x00000000000c1947 */ /* 0x00eff40003800000 */
[----:B------:R-:W-:-:S04]  /*1de0*/  SHF.L.U32 R3, R12, 0x1f, RZ ;  /* 0x0000001f0c037819 */ /* 0x000fc800000006ff */
[----:B------:R-:W3:Y:S02]  /*1df0*/  SYNCS.PHASECHK.TRANS64.TRYWAIT P0, [UR5+0x38], R3 ;  /* 0x00003803ff0075a7 */ /* 0x000ee40008001105 */
[----:B---3--:R-:W-:Y:S05]  /*1e00*/  @!P0 BRA `(.L_x_27) ;  /* 0x0000008400308947 */ /* 0x008fea0003800000 */
.L_x_26:
[----:B------:R3:W-:Y:S01]  /*1e10*/  @P4 SYNCS.ARRIVE.TRANS64 RZ, [UR5], R2 ;  /* 0x00000002ffff49a7 */ /* 0x0007e20008000005 */
[----:B------:R-:W-:Y:S02]  /*1e20*/  ULOP3.LUT UR6, UR37, 0x2, URZ, 0xfc, !UPT ;  /* 0x0000000225067892 */ /* 0x000fe4000f8efcff */
[----:B------:R-:W-:Y:S02]  /*1e30*/  UIADD3 UR15, UPT, UPT, UR15, 0x1, URZ ;  /* 0x000000010f0f7890 */ /* 0x000fe4000fffe0ff */
[----:B------:R-:W-:Y:S02]  /*1e40*/  UISETP.NE.AND UP0, UPT, UR6, 0x2, UPT ;  /* 0x000000020600788c */ /* 0x000fe4000bf05270 */
[----:B------:R-:W-:Y:S02]  /*1e50*/  UIADD3 UR28, UPT, UPT, UR28, 0x1, URZ ;  /* 0x000000011c1c7890 */ /* 0x000fe4000fffe0ff */
[----:B------:R-:W-:-:S05]  /*1e60*/  UISETP.NE.AND UP4, UPT, UR15, 0x1, UPT ;  /* 0x000000010f00788c */ /* 0x000fca000bf85270 */
[----:B------:R-:W-:Y:S05]  /*1e70*/  BRA.U UP0, `(.L_x_28) ;  /* 0x0000000100047547 */ /* 0x000fea000b800000 */
[----:B-1----:R-:W-:Y:S05]  /*1e80*/  BPT.TRAP 0x1 ;  /* 0x000000040000795c */ /* 0x002fea0000300000 */
.L_x_28:
[----:B------:R-:W-:Y:S04]  /*1e90*/  BSSY.RECONVERGENT B0, `(.L_x_29) ;  /* 0x0000003000007945 */ /* 0x000fe80003800200 */
[----:B------:R-:W-:Y:S05]  /*1ea0*/  @!P3 BRA `(.L_x_30) ;  /* 0x000000000004b947 */ /* 0x000fea0003800000 */
[----:B-1----:R-:W-:Y:S05]  /*1eb0*/  BPT.TRAP 0x1 ;  /* 0x000000040000795c */ /* 0x002fea0000300000 */
.L_x_30:
[----:B-1----:R-:W-:Y:S05]  /*1ec0*/  BSYNC.RECONVERGENT B0 ;  /* 0x0000000000007941 */ /* 0x002fea0003800200 */
.L_x_29:
[----:B------:R-:W-:Y:S01]  /*1ed0*/  UIADD3 UR6, UPT, UPT, UR4, 0x1, URZ ;  /* 0x0000000104067890 */ /* 0x000fe2000fffe0ff */
[----:B------:R-:W-:Y:S01]  /*1ee0*/  BSSY.RECONVERGENT B0, `(.L_x_31) ;  /* 0x000002d000007945 */ /* 0x000fe20003800200 */
[----:B------:R-:W-:Y:S02]  /*1ef0*/  ELECT P0, URZ, PT ;  /* 0x0000000000ff782f */ /* 0x000fe40003800000 */
[----:B------:R-:W-:-:S04]  /*1f00*/  UISETP.NE.AND UP0, UPT, UR6, 0x7, UPT ;  /* 0x000000070600788c */ /* 0x000fc8000bf05270 */
[----:B------:R-:W-:Y:S02]  /*1f10*/  USEL UR8, URZ, 0x1, UP0 ;  /* 0x00000001ff087887 */ /* 0x000fe40008000000 */
[----:B------:R-:W-:-:S04]  /*1f20*/  USEL UR14, UR6, URZ, UP0 ;  /* 0x000000ff060e7287 */ /* 0x000fc80008000000 */
[----:B------:R-:W-:Y:S01]  /*1f30*/  ULEA UR6, UR14, UR7, 0x3 ;  /* 0x000000070e067291 */ /* 0x000fe2000f8e18ff */
[----:B------:R-:W-:-:S04]  /*1f40*/  LOP3.LUT R12, R12, UR8, RZ, 0x3c, !PT ;  /* 0x000000080c0c7c12 */ /* 0x000fc8000f8e3cff */
[----:B--2---:R-:W-:-:S04]  /*1f50*/  SHF.L.U32 R0, R12, 0x1f, RZ ;  /* 0x0000001f0c007819 */ /* 0x004fc800000006ff */
[----:B------:R1:W2:Y:S01]  /*1f60*/  SYNCS.PHASECHK.TRANS64.TRYWAIT P1, [UR6+0x38], R0 ;  /* 0x00003800ff0075a7 */ /* 0x0002a20008021106 */
[----:B------:R-:W-:Y:S05]  /*1f70*/  @!P0 BRA `(.L_x_32) ;  /* 0x00000000008c8947 */ /* 0x000fea0003800000 */
[----:B------:R-:W-:Y:S02]  /*1f80*/  USHF.L.U32 UR6, UR4, 0x9, URZ ;  /* 0x0000000904067899 */ /* 0x000fe400080006ff */
[----:B------:R-:W-:Y:S02]  /*1f90*/  ULEA UR40, UR4, UR49, 0xe ;  /* 0x0000003104287291 */ /* 0x000fe4000f8e70ff */
[----:B------:R-:W-:Y:S02]  /*1fa0*/  UIADD3 UR22, UP3, UPT, UR46, 0x80, URZ ;  /* 0x000000802e167890 */ /* 0x000fe4000ff7e0ff */
[----:B------:R-:W-:Y:S02]  /*1fb0*/  ULEA UR32, UR4, UR7, 0xd ;  /* 0x0000000704207291 */ /* 0x000fe4000f8e68ff */
[----:B------:R-:W-:Y:S02]  /*1fc0*/  UIADD3 UR20, UP2, UPT, UR46, 0x180, URZ ;  /* 0x000001802e147890 */ /* 0x000fe4000ff5e0ff */
[----:B------:R-:W-:-:S02]  /*1fd0*/  UIADD3 UR18, UP1, UPT, UR46, 0x280, URZ ;  /* 0x000002802e127890 */ /* 0x000fc4000ff3e0ff */
[----:B------:R-:W-:Y:S02]  /*1fe0*/  ULOP3.LUT UR24, UR48, UR6, URZ, 0xfc, !UPT ;  /* 0x0000000630187292 */ /* 0x000fe4000f8efcff */
[----:B------:R-:W-:Y:S02]  /*1ff0*/  UIADD3 UR16, UP0, UPT, UR46, 0x380, URZ ;  /* 0x000003802e107890 */ /* 0x000fe4000ff1e0ff */
[----:B------:R-:W-:Y:S02]  /*2000*/  ULOP3.LUT UR8, UR6, UR31, URZ, 0xfc, !UPT ;  /* 0x0000001f06087292 */ /* 0x000fe4000f8efcff */
[----:B------:R-:W-:Y:S02]  /*2010*/  ULOP3.LUT UR41, UR5, 0xfefffff8, URZ, 0xc0, !UPT ;  /* 0xfefffff805297892 */ /* 0x000fe4000f8ec0ff */
[----:B------:R-:W-:Y:S02]  /*2020*/  UIADD3.X UR23, UPT, UPT, URZ, UR47, URZ, UP3, !UPT ;  /* 0x0000002fff177290 */ /* 0x000fe40009ffe4ff */
[----:B------:R-:W-:-:S02]  /*2030*/  UIADD3 UR40, UPT, UPT, UR7, 0x8400, UR40 ;  /* 0x0000840007287890 */ /* 0x000fc4000fffe028 */
[----:B------:R-:W-:Y:S02]  /*2040*/  UPRMT UR6, URZ, 0x5410, UR45 ;  /* 0x00005410ff067896 */ /* 0x000fe4000800002d */
[----:B------:R-:W-:Y:S02]  /*2050*/  UIADD3.X UR21, UPT, UPT, URZ, UR47, URZ, UP2, !UPT ;  /* 0x0000002fff157290 */ /* 0x000fe400097fe4ff */
[----:B------:R-:W-:Y:S02]  /*2060*/  UIADD3 UR32, UPT, UPT, UR32, 0x24400, URZ ;  /* 0x0002440020207890 */ /* 0x000fe4000fffe0ff */
[----:B------:R-:W-:Y:S02]  /*2070*/  UIADD3.X UR19, UPT, UPT, URZ, UR47, URZ, UP1, !UPT ;  /* 0x0000002fff137290 */ /* 0x000fe40008ffe4ff */
[----:B------:R-:W-:Y:S02]  /*2080*/  UIADD3 UR24, UPT, UPT, UR7, 0x32400, UR24 ;  /* 0x0003240007187890 */ /* 0x000fe4000fffe018 */
[----:B------:R-:W-:-:S02]  /*2090*/  UIADD3.X UR17, UPT, UPT, URZ, UR47, URZ, UP0, !UPT ;  /* 0x0000002fff117290 */ /* 0x000fc400087fe4ff */
[----:B------:R-:W-:Y:S02]  /*20a0*/  UPRMT UR30, URZ, 0x5410, UR38 ;  /* 0x00005410ff1e7896 */ /* 0x000fe40008000026 */
[----:B------:R-:W-:Y:S01]  /*20b0*/  UIADD3 UR8, UPT, UPT, UR7, 0x33200, UR8 ;  /* 0x0003320007087890 */ /* 0x000fe2000fffe008 */
[----:B------:R-:W-:Y:S01]  /*20c0*/  UMOV UR50, 0x0 ;  /* 0x0000000000327882 */ /* 0x000fe20000000000 */
[----:B------:R-:W-:Y:S01]  /*20d0*/  UMOV UR51, 0x10000000 ;  /* 0x1000000000337882 */ /* 0x000fe20000000000 */
[----:B------:R-:W-:Y:S01]  /*20e0*/  UMOV UR34, UR42 ;  /* 0x0000002a00227c82 */ /* 0x000fe20008000000 */
[----:B------:R-:W-:Y:S01]  /*20f0*/  UMOV UR36, UR44 ;  /* 0x0000002c00247c82 */ /* 0x000fe20008000000 */
[----:B------:R-:W-:Y:S01]  /*2100*/  UMOV UR33, UR41 ;  /* 0x0000002900217c82 */ /* 0x000fe20008000000 */
[----:B------:R-:W-:Y:S01]  /*2110*/  UMOV UR29, UR44 ;  /* 0x0000002c001d7c82 */ /* 0x000fe20008000000 */
[----:B------:R-:W-:Y:S01]  /*2120*/  UMOV UR25, UR41 ;  /* 0x0000002900197c82 */ /* 0x000fe20008000000 */
[----:B------:R4:W-:Y:S01]  /*2130*/  UTMALDG.3D.MULTICAST.2CTA [UR40], [UR22], UR6, desc[UR50] ;  /* 0x00003228160073b4 */ /* 0x0009e20008211806 */
[----:B------:R-:W-:Y:S01]  /*2140*/  UMOV UR12, UR28 ;  /* 0x0000001c000c7c82 */ /* 0x000fe20008000000 */
[----:B------:R-:W-:Y:S01]  /*2150*/  UMOV UR13, UR44 ;  /* 0x0000002c000d7c82 */ /* 0x000fe20008000000 */
[----:B------:R-:W-:Y:S01]  /*2160*/  UMOV UR9, UR41 ;  /* 0x0000002900097c82 */ /* 0x000fe20008000000 */
[----:B------:R4:W-:Y:S01]  /*2170*/  UTMALDG.3D.2CTA [UR32], [UR20], desc[UR50] ;  /* 0x00003220140075b4 */ /* 0x0009e20008211000 */
[----:B------:R4:W-:Y:S01]  /*2180*/  UTMALDG.4D.MULTICAST.2CTA [UR24], [UR18], UR6, desc[UR50] ;  /* 0x00003218120073b4 */ /* 0x0009e20008219806 */
[----:B------:R4:W-:Y:S02]  /*2190*/  UTMALDG.4D.MULTICAST.2CTA [UR8], [UR16], UR30, desc[UR50] ;  /* 0x00003208100073b4 */ /* 0x0009e4000821981e */
[----:B----4-:R-:W-:Y:S01]  /*21a0*/  NOP ;  /* 0x0000000000007918 */ /* 0x010fe20000000000 */
.L_x_32:
[----:B------:R-:W-:Y:S05]  /*21b0*/  BSYNC.RECONVERGENT B0 ;  /* 0x0000000000007941 */ /* 0x000fea0003800200 */
.L_x_31:
[----:B------:R-:W-:Y:S01]  /*21c0*/  UIADD3 UR42, UPT, UPT, UR42, 0x80, URZ ;  /* 0x000000802a2a7890 */ /* 0x000fe2000fffe0ff */
[----:B------:R-:W-:Y:S01]  /*21d0*/  UMOV UR4, UR14 ;  /* 0x0000000e00047c82 */ /* 0x000fe20008000000 */
[----:B------:R-:W-:Y:S01]  /*21e0*/  UMOV UR20, UR52 ;  /* 0x0000003400147c82 */ /* 0x000fe20008000000 */
[----:B------:R-:W-:Y:S09]  /*21f0*/  BRA.U UP4, `(.L_x_33) ;  /* 0xfffffff904ec7547 */ /* 0x000ff2000b83ffff */
.L_x_25:
[----:B------:R-:W-:Y:S01]  /*2200*/  ULEA UR4, UR14, UR7, 0x3 ;  /* 0x000000070e047291 */ /* 0x000fe2000f8e18ff */
[----:B-12---:R-:W-:Y:S01]  /*2210*/  SHF.L.U32 R0, R12, 0x1f, RZ ;  /* 0x0000001f0c007819 */ /* 0x006fe200000006ff */
[----:B------:R-:W-:Y:S01]  /*2220*/  @!P2 SYNCS.ARRIVE.TRANS64.A1T0 RZ, [UR7+0xb8], RZ ;  /* 0x0000b8ffffffa9a7 */ /* 0x000fe20008100007 */
[----:B------:R-:W-:-:S06]  /*2230*/  UISETP.GT.AND UP0, UPT, UR59, UR58, UPT ;  /* 0x0000003a3b00728c */ /* 0x000fcc000bf04270 */
[----:B---3--:R1:W2:Y:S03]  /*2240*/  SYNCS.PHASECHK.TRANS64.TRYWAIT P1, [UR4+0x38], R0 ;  /* 0x00003800ff0075a7 */ /* 0x0082a60008021104 */
[----:B------:R-:W-:Y:S05]  /*2250*/  BRA.U !UP0, `(.L_x_34) ;  /* 0x0000000508187547 */ /* 0x000fea000b800000 */
[----:B------:R-:W-:Y:S01]  /*2260*/  UIADD3 UR28, UPT, UPT, UR61, UR20, URZ ;  /* 0x000000143d1c7290 */ /* 0x000fe2000fffe0ff */
[----:B------:R-:W-:-:S11]  /*2270*/  UMOV UR5, UR14 ;  /* 0x0000000e00057c82 */ /* 0x000fd60008000000 */
.L_x_42:
[----:B------:R-:W-:Y:S01]  /*2280*/  ULEA UR6, UR5, UR7, 0x3 ;  /* 0x0000000705067291 */ /* 0x000fe2000f8e18ff */
[----:B--2---:R-:W-:Y:S01]  /*2290*/  @P4 MOV R2, 0xc800 ;  /* 0x0000c80000024802 */ /* 0x004fe20000000f00 */
[----:B--23--:R-:W-:Y:S10]  /*22a0*/  @P1 BRA `(.L_x_35) ;  /* 0x00000000000c1947 */ /* 0x00cff40003800000 */
[----:B------:R-:W-:-:S04]  /*22b0*/  SHF.L.U32 R3, R12, 0x1f, RZ ;  /* 0x0000001f0c037819 */ /* 0x000fc800000006ff */
[----:B------:R-:W2:Y:S02]  /*22c0*/  SYNCS.PHASECHK.TRANS64.TRYWAIT P0, [UR6+0x38], R3 ;  /* 0x00003803ff0075a7 */ /* 0x000ea40008001106 */
[----:B--2---:R-:W-:Y:S05]  /*22d0*/  @!P0 BRA `(.L_x_36) ;  /* 0x0000008000148947 */ /* 0x004fea0003800000 */
.L_x_35:
[----:B------:R2:W-:Y:S01]  /*22e0*/  @P4 SYNCS.ARRIVE.TRANS64 RZ, [UR6], R2 ;  /* 0x00000002ffff49a7 */ /* 0x0005e20008000006 */
[----:B------:R-:W-:-:S04]  /*22f0*/  ULOP3.LUT UR4, UR37, 0x2, URZ, 0xfc, !UPT ;  /* 0x0000000225047892 */ /* 0x000fc8000f8efcff */
[----:B------:R-:W-:-:S09]  /*2300*/  UISETP.NE.AND UP0, UPT, UR4, 0x2, UPT ;  /* 0x000000020400788c */ /* 0x000fd2000bf05270 */
[----:B------:R-:W-:Y:S05]  /*2310*/  BRA.U UP0, `(.L_x_37) ;  /* 0x0000000100047547 */ /* 0x000fea000b800000 */
[----:B------:R-:W-:Y:S05]  /*2320*/  BPT.TRAP 0x1 ;  /* 0x000000040000795c */ /* 0x000fea0000300000 */
.L_x_37:
[----:B------:R-:W-:Y:S04]  /*2330*/  BSSY.RECONVERGENT B0, `(.L_x_38) ;  /* 0x0000003000007945 */ /* 0x000fe80003800200 */
[----:B------:R-:W-:Y:S05]  /*2340*/  @!P3 BRA `(.L_x_39) ;  /* 0x000000000004b947 */ /* 0x000fea0003800000 */
[----:B------:R-:W-:Y:S05]  /*2350*/  BPT.TRAP 0x1 ;  /* 0x000000040000795c */ /* 0x000fea0000300000 */
.L_x_39:
[----:B------:R-:W-:Y:S05]  /*2360*/  BSYNC.RECONVERGENT B0 ;  /* 0x0000000000007941 */ /* 0x000fea0003800200 */
.L_x_38:
        /* <DEDUP_REMOVED lines=8> */
[----:B-1----:R-:W-:-:S04]  /*23f0*/  SHF.L.U32 R0, R12, 0x1f, RZ ;  /* 0x0000001f0c007819 */ /* 0x002fc800000006ff */
[----:B------:R1:W3:Y:S01]  /*2400*/  SYNCS.PHASECHK.TRANS64.TRYWAIT P1, [UR4+0x38], R0 ;  /* 0x00003800ff0075a7 */ /* 0x0002e20008021104 */
[----:B------:R-:W-:Y:S05]  /*2410*/  @!P0 BRA `(.L_x_41) ;  /* 0x0000000000948947 */ /* 0x000fea0003800000 */
[----:B------:R-:W-:Y:S02]  /*2420*/  UIADD3 UR12, UP3, UPT, UR46, 0x80, URZ ;  /* 0x000000802e0c7890 */ /* 0x000fe4000ff7e0ff */
[----:B------:R-:W-:Y:S02]  /*2430*/  ULEA UR32, UR5, UR7, 0xd ;  /* 0x0000000705207291 */ /* 0x000fe4000f8e68ff */
[----:B------:R-:W-:Y:S02]  /*2440*/  UIADD3 UR8, UP2, UPT, UR46, 0x180, URZ ;  /* 0x000001802e087890 */ /* 0x000fe4000ff5e0ff */
[----:B------:R-:W-:Y:S02]  /*2450*/  USHF.L.U32 UR42, UR20, 0x7, URZ ;  /* 0x00000007142a7899 */ /* 0x000fe400080006ff */
[----:B------:R-:W-:Y:S02]  /*2460*/  ULOP3.LUT UR41, UR6, 0xfefffff8, URZ, 0xc0, !UPT ;  /* 0xfefffff806297892 */ /* 0x000fe4000f8ec0ff */
[----:B------:R-:W-:-:S02]  /*2470*/  ULEA UR40, UR5, UR53, 0xe ;  /* 0x0000003505287291 */ /* 0x000fc4000f8e70ff */
[----:B------:R-:W-:Y:S02]  /*2480*/  UIADD3.X UR13, UPT, UPT, URZ, UR47, URZ, UP3, !UPT ;  /* 0x0000002fff0d7290 */ /* 0x000fe40009ffe4ff */
[----:B------:R-:W-:Y:S02]  /*2490*/  UPRMT UR15, URZ, 0x5410, UR45 ;  /* 0x00005410ff0f7896 */ /* 0x000fe4000800002d */
[----:B------:R-:W-:Y:S02]  /*24a0*/  UIADD3.X UR9, UPT, UPT, URZ, UR47, URZ, UP2, !UPT ;  /* 0x0000002fff097290 */ /* 0x000fe400097fe4ff */
[----:B------:R-:W-:Y:S02]  /*24b0*/  UIADD3 UR32, UPT, UPT, UR32, 0x24400, URZ ;  /* 0x0002440020207890 */ /* 0x000fe4000fffe0ff */
[----:B------:R-:W-:Y:S01]  /*24c0*/  USHF.L.U32 UR4, UR5, 0x9, URZ ;  /* 0x0000000905047899 */ /* 0x000fe200080006ff */
[----:B------:R-:W-:Y:S01]  /*24d0*/  UMOV UR50, 0x0 ;  /* 0x0000000000327882 */ /* 0x000fe20000000000 */
[----:B------:R-:W-:-:S02]  /*24e0*/  UMOV UR51, 0x10000000 ;  /* 0x1000000000337882 */ /* 0x000fc40000000000 */
[----:B------:R-:W-:Y:S01]  /*24f0*/  ULOP3.LUT UR16, UR48, UR4, URZ, 0xfc, !UPT ;  /* 0x0000000430107292 */ /* 0x000fe2000f8efcff */
[----:B------:R4:W-:Y:S01]  /*2500*/  UTMALDG.3D.MULTICAST.2CTA [UR40], [UR12], UR15, desc[UR50] ;  /* 0x000032280c0073b4 */ /* 0x0009e2000821180f */
[----:B------:R-:W-:Y:S02]  /*2510*/  UIADD3 UR24, UP1, UPT, UR46, 0x280, URZ ;  /* 0x000002802e187890 */ /* 0x000fe4000ff3e0ff */
[----:B------:R-:W-:Y:S02]  /*2520*/  ULOP3.LUT UR4, UR4, UR31, URZ, 0xfc, !UPT ;  /* 0x0000001f04047292 */ /* 0x000fe4000f8efcff */
[----:B------:R-:W-:Y:S01]  /*2530*/  UIADD3 UR22, UP0, UPT, UR46, 0x380, URZ ;  /* 0x000003802e167890 */ /* 0x000fe2000ff1e0ff */
[----:B------:R-:W-:Y:S01]  /*2540*/  UMOV UR36, UR44 ;  /* 0x0000002c00247c82 */ /* 0x000fe20008000000 */
[----:B------:R-:W-:Y:S01]  /*2550*/  UMOV UR33, UR41 ;  /* 0x0000002900217c82 */ /* 0x000fe20008000000 */
[----:B------:R-:W-:Y:S01]  /*2560*/  UMOV UR34, UR42 ;  /* 0x0000002a00227c82 */ /* 0x000fe20008000000 */
[----:B------:R-:W-:Y:S01]  /*2570*/  UIADD3.X UR25, UPT, UPT, URZ, UR47, URZ, UP1, !UPT ;  /* 0x0000002fff197290 */ /* 0x000fe20008ffe4ff */
[----:B------:R2:W-:Y:S01]  /*2580*/  UTMALDG.3D.2CTA [UR32], [UR8], desc[UR50] ;  /* 0x00003220080075b4 */ /* 0x0005e20008211000 */
[----:B------:R-:W-:-:S02]  /*2590*/  UIADD3 UR16, UPT, UPT, UR7, 0x32400, UR16 ;  /* 0x0003240007107890 */ /* 0x000fc4000fffe010 */
[----:B------:R-:W-:Y:S01]  /*25a0*/  UIADD3.X UR23, UPT, UPT, URZ, UR47, URZ, UP0, !UPT ;  /* 0x0000002fff177290 */ /* 0x000fe200087fe4ff */
[----:B------:R-:W-:Y:S01]  /*25b0*/  UMOV UR18, UR26 ;  /* 0x0000001a00127c82 */ /* 0x000fe20008000000 */
[----:B------:R-:W-:Y:S01]  /*25c0*/  UMOV UR19, UR27 ;  /* 0x0000001b00137c82 */ /* 0x000fe20008000000 */
[----:B------:R-:W-:Y:S01]  /*25d0*/  UMOV UR21, UR44 ;  /* 0x0000002c00157c82 */ /* 0x000fe20008000000 */
[----:B------:R-:W-:-:S03]  /*25e0*/  UMOV UR17, UR41 ;  /* 0x0000002900117c82 */ /* 0x000fc60008000000 */
[----:B------:R1:W-:Y:S01]  /*25f0*/  UTMALDG.4D.MULTICAST.2CTA [UR16], [UR24], UR15, desc[UR50] ;  /* 0x00003210180073b4 */ /* 0x0003e2000821980f */
[----:B----4-:R-:W-:Y:S01]  /*2600*/  UMOV UR12, UR20 ;  /* 0x00000014000c7c82 */ /* 0x010fe20008000000 */
[----:B------:R-:W-:Y:S01]  /*2610*/  UMOV UR13, UR44 ;  /* 0x0000002c000d7c82 */ /* 0x000fe20008000000 */
[----:B--2---:R-:W-:Y:S02]  /*2620*/  UIADD3 UR8, UPT, UPT, UR7, 0x33200, UR4 ;  /* 0x0003320007087890 */ /* 0x004fe4000fffe004 */
[----:B------:R-:W-:Y:S01]  /*2630*/  UPRMT UR4, URZ, 0x5410, UR38 ;  /* 0x00005410ff047896 */ /* 0x000fe20008000026 */
[----:B------:R-:W-:-:S08]  /*2640*/  UMOV UR9, UR41 ;  /* 0x0000002900097c82 */ /* 0x000fd00008000000 */
[----:B------:R1:W-:Y:S02]  /*2650*/  UTMALDG.4D.MULTICAST.2CTA [UR8], [UR22], UR4, desc[UR50] ;  /* 0x00003208160073b4 */ /* 0x0003e40008219804 */
[----:B-1----:R-:W-:Y:S01]  /*2660*/  NOP ;  /* 0x0000000000007918 */ /* 0x002fe20000000000 */
.L_x_41:
[----:B------:R-:W-:Y:S05]  /*2670*/  BSYNC.RECONVERGENT B0 ;  /* 0x0000000000007941 */ /* 0x000fea0003800200 */
.L_x_40:
[----:B------:R-:W-:Y:S01]  /*2680*/  UIADD3 UR20, UPT, UPT, UR20, 0x1, URZ ;  /* 0x0000000114147890 */ /* 0x000fe2000fffe0ff */
[----:B------:R-:W-:-:S03]  /*2690*/  UMOV UR5, UR14 ;  /* 0x0000000e00057c82 */ /* 0x000fc60008000000 */
[----:B------:R-:W-:-:S09]  /*26a0*/  UISETP.NE.AND UP0, UPT, UR20, UR28, UPT ;  /* 0x0000001c1400728c */ /* 0x000fd2000bf05270 */
[----:B------:R-:W-:Y:S05]  /*26b0*/  BRA.U UP0, `(.L_x_42) ;  /* 0xfffffff900f07547 */ /* 0x000fea000b83ffff */
.L_x_34:
[C---:B------:R-:W-:Y:S01]  /*26c0*/  LEA R3, R11.reuse, UR7, 0x3 ;  /* 0x000000070b037c11 */ /* 0x040fe2000f8e18ff */
[----:B------:R-:W-:Y:S01]  /*26d0*/  NOP ;  /* 0x0000000000007918 */ /* 0x000fe20000000000 */
[----:B-1----:R-:W-:Y:S02]  /*26e0*/  SHF.L.U32 R0, R10, 0x1f, RZ ;  /* 0x0000001f0a007819 */ /* 0x002fe400000006ff */
[----:B------:R-:W-:Y:S02]  /*26f0*/  LEA R5, R11, UR7, 0x4 ;  /* 0x000000070b057c11 */ /* 0x000fe4000f8e20ff */
[----:B------:R-:W1:Y:S02]  /*2700*/  SYNCS.PHASECHK.TRANS64.TRYWAIT P0, [R3+URZ+0xc0], R0 ;  /* 0x0000c000030075a7 */ /* 0x000e6400080011ff */
[----:B-1----:R-:W-:Y:S05]  /*2710*/  @!P0 BRA `(.L_x_43) ;  /* 0x0000007c001c8947 */ /* 0x002fea0003800000 */
.L_x_157:
[----:B------:R-:W4:Y:S01]  /*2720*/  LDS.128 R4, [R5+0x130] ;  /* 0x0001300005047984 */ /* 0x000f220000000c00 */
[----:B------:R-:W-:Y:S01]  /*2730*/  UISETP.GE.AND UP0, UPT, UR39, 0x1, UPT ;  /* 0x000000012700788c */ /* 0x000fe2000bf06270 */
[----:B------:R-:W-:Y:S01]  /*2740*/  @!PT LDS RZ, [RZ] ;  /* 0x00000000fffff984 */ /* 0x000fe20000000800 */
[----:B------:R-:W-:Y:S01]  /*2750*/  @!PT LDS RZ, [RZ] ;  /* 0x00000000fffff984 */ /* 0x000fe20000000800 */
[----:B------:R-:W-:Y:S01]  /*2760*/  @!PT LDS RZ, [RZ] ;  /* 0x00000000fffff984 */ /* 0x000fe20000000800 */
[----:B------:R-:W-:Y:S01]  /*2770*/  @!PT LDS RZ, [RZ] ;  /* 0x00000000fffff984 */ /* 0x000fe20000000800 */
[----:B------:R1:W-:Y:S06]  /*2780*/  MEMBAR.ALL.CTA ;  /* 0x0000000000007992 */ /* 0x0003ec0000008000 */
[----:B-1----:R-:W1:Y:S01]  /*2790*/  FENCE.VIEW.ASYNC.S ;  /* 0x00000000000073c6 */ /* 0x002e620000000000 */
[----:B----4-:R-:W-:-:S13]  /*27a0*/  LOP3.LUT P0, RZ, R6, 0x1, RZ, 0xc0, !PT ;  /* 0x0000000106ff7812 */ /* 0x010fda000780c0ff */
[----:B-1----:R-:W-:Y:S01]  /*27b0*/  VOTEU.ANY UP1, P0 ;  /* 0x0000000000ff7886 */ /* 0x002fe20000020100 */
[----:B------:R-:W-:-:S13]  /*27c0*/  PLOP3.LUT P0, PT, PT, PT, UP1, 0x80, 0x8 ;  /* 0x000000000008781c */ /* 0x000fda0003f0f018 */
[----:B------:R-:W-:Y:S02]  /*27d0*/  @P0 LOP3.LUT R0, R5, 0xffff, RZ, 0xc0, !PT ;  /* 0x0000ffff05000812 */ /* 0x000fe400078ec0ff */
[----:B--2---:R-:W-:Y:S02]  /*27e0*/  @P0 MOV R2, R4 ;  /* 0x0000000400020202 */ /* 0x004fe40000000f00 */
[----:B------:R-:W-:Y:S01]  /*27f0*/  @P0 R2UR UR5, R0 ;  /* 0x00000000000502ca */ /* 0x000fe200000e0000 */
[----:B------:R-:W-:Y:S01]  /*2800*/  VIADD R0, R3, 0xd0 ;  /* 0x000000d003007836 */ /* 0x000fe20000000000 */
[----:B------:R-:W-:Y:S02]  /*2810*/  @P0 SHF.R.U32.HI R4, RZ, 0x10, R5 ;  /* 0x00000010ff040819 */ /* 0x000fe40000011605 */
[----:B------:R-:W-:Y:S02]  /*2820*/  @P0 R2UR UR6, R2 ;  /* 0x00000000020602ca */ /* 0x000fe400000e0000 */
[----:B------:R-:W-:-:S02]  /*2830*/  PRMT R0, RZ, 0x654, R0 ;  /* 0x00000654ff007816 */ /* 0x000fc40000000000 */
[----:B------:R-:W-:Y:S02]  /*2840*/  @P0 R2UR UR4, R4 ;  /* 0x00000000040402ca */ /* 0x000fe400000e0000 */
[----:B------:R1:W-:Y:S03]  /*2850*/  SYNCS.ARRIVE.TRANS64.RED.A1T0 RZ, [R0+URZ], RZ ;  /* 0x000000ff00ff79a7 */ /* 0x0003e600081004ff */
[----:B------:R-:W-:-:S04]  /*2860*/  @UP1 UMOV UR54, UR5 ;  /* 0x0000000500361c82 */ /* 0x000fc80008000000 */
[----:B------:R-:W-:-:S04]  /*2870*/  @UP1 UMOV UR55, UR6 ;  /* 0x0000000600371c82 */ /* 0x000fc80008000000 */
[----:B------:R-:W-:Y:S01]  /*2880*/  @UP1 UMOV UR44, UR4 ;  /* 0x00000004002c1c82 */ /* 0x000fe20008000000 */
[----:B------:R-:W-:Y:S05]  /*2890*/  BRA.U !UP0, `(.L_x_44) ;  /* 0x0000000108d47547 */ /* 0x000fea000b800000 */
[----:B------:R-:W2:Y:S01]  /*28a0*/  LDCU.128 UR16, c[0x0][0xf10] ;  /* 0x0001e200ff1077ac */ /* 0x000ea20008000c00 */
[----:B------:R-:W4:Y:S01]  /*28b0*/  LDCU UR11, c[0x0][0xf20] ;  /* 0x0001e400ff0b77ac */ /* 0x000f220008000800 */
[----:B------:R-:W3:Y:S01]  /*28c0*/  LDCU UR24, c[0x0][0xf0c] ;  /* 0x0001e180ff1877ac */ /* 0x000ee20008000800 */
[----:B------:R-:W1:Y:S01]  /*28d0*/  LDCU.64 UR8, c[0x0][0xf28] ;  /* 0x0001e500ff0877ac */ /* 0x000e620008000a00 */
[----:B------:R-:W-:Y:S02]  /*28e0*/  UISETP.NE.AND UP3, UPT, UR39, 0x1, UPT ;  /* 0x000000012700788c */ /* 0x000fe4000bf65270 */
[----:B--2---:R-:W-:Y:S02]  /*28f0*/  UIMAD.WIDE.U32 UR12, UR56, UR19, URZ ;  /* 0x00000013380c72a5 */ /* 0x004fe4000f8e00ff */
[----:B------:R-:W-:Y:S02]  /*2900*/  UIMAD.WIDE.U32 UR4, UR57, UR16, URZ ;  /* 0x00000010390472a5 */ /* 0x000fe4000f8e00ff */
[----:B------:R-:W-:-:S02]  /*2910*/  UISETP.NE.AND UP0, UPT, UR18, 0x1, UPT ;  /* 0x000000011200788c */ /* 0x000fc4000bf05270 */
[----:B------:R-:W-:Y:S01]  /*2920*/  UIMAD.WIDE.U32 UR22, UR54, UR19, URZ ;  /* 0x00000013361672a5 */ /* 0x000fe2000f8e00ff */
[----:B------:R-:W-:Y:S02]  /*2930*/  UMOV UR12, UR13 ;  /* 0x0000000d000c7c82 */ /* 0x000fe40008000000 */
[----:B------:R-:W-:Y:S01]  /*2940*/  UMOV UR4, UR5 ;  /* 0x0000000500047c82 */ /* 0x000fe20008000000 */
[----:B----4-:R-:W-:Y:S02]  /*2950*/  USHF.R.U32.HI UR12, URZ, UR11, UR12 ;  /* 0x0000000bff0c7299 */ /* 0x010fe4000801160c */
[----:B---3--:R-:W-:Y:S02]  /*2960*/  UISETP.NE.AND UP2, UPT, UR24, 0x1, UPT ;  /* 0x000000011800788c */ /* 0x008fe4000bf45270 */
[----:B------:R-:W-:Y:S02]  /*2970*/  USHF.R.U32.HI UR4, URZ, UR17, UR4 ;  /* 0x00000011ff047299 */ /* 0x000fe40008011604 */
[----:B------:R-:W-:-:S02]  /*2980*/  USEL UR5, UR56, UR12, !UP0 ;  /* 0x0000000c38057287 */ /* 0x000fc4000c000000 */
[----:B------:R-:W-:Y:S02]  /*2990*/  USEL UR6, UR57, UR4, !UP2 ;  /* 0x0000000439067287 */ /* 0x000fe4000d000000 */
[----:B-1----:R-:W-:Y:S01]  /*29a0*/  UIMAD.WIDE.U32 UR12, UR5, UR8, URZ ;  /* 0x00000008050c72a5 */ /* 0x002fe2000f8e00ff */
[----:B------:R-:W-:Y:S01]  /*29b0*/  UMOV UR4, UR23 ;  /* 0x0000001700047c82 */ /* 0x000fe20008000000 */
[----:B------:R-:W-:Y:S02]  /*29c0*/  UIMAD.WIDE.U32 UR20, UR55, UR16, URZ ;  /* 0x00000010371472a5 */ /* 0x000fe4000f8e00ff */
[----:B------:R-:W-:-:S03]  /*29d0*/  UIMAD.WIDE.U32 UR22, UR6, UR8, URZ ;  /* 0x00000008061672a5 */ /* 0x000fc6000f8e00ff */
[----:B------:R-:W-:Y:S01]  /*29e0*/  UMOV UR12, UR13 ;  /* 0x0000000d000c7c82 */ /* 0x000fe20008000000 */
[----:B------:R-:W-:Y:S02]  /*29f0*/  USHF.R.U32.HI UR4, URZ, UR11, UR4 ;  /* 0x0000000bff047299 */ /* 0x000fe40008011604 */
[----:B------:R-:W-:Y:S01]  /*2a00*/  @UP3 USHF.R.U32.HI UR5, URZ, UR9, UR12 ;  /* 0x00000009ff053299 */ /* 0x000fe2000801160c */
[----:B------:R-:W-:Y:S01]  /*2a10*/  UMOV UR20, UR21 ;  /* 0x0000001500147c82 */ /* 0x000fe20008000000 */
[----:B------:R-:W-:Y:S01]  /*2a20*/  UMOV UR22, UR23 ;  /* 0x0000001700167c82 */ /* 0x000fe20008000000 */
[----:B------:R-:W-:Y:S02]  /*2a30*/  USHF.R.U32.HI UR17, URZ, UR17, UR20 ;  /* 0x00000011ff117299 */ /* 0x000fe40008011614 */
[----:B------:R-:W-:Y:S02]  /*2a40*/  USEL UR4, UR54, UR4, !UP0 ;  /* 0x0000000436047287 */ /* 0x000fe4000c000000 */
[----:B------:R-:W-:-:S02]  /*2a50*/  @UP3 USHF.R.U32.HI UR6, URZ, UR9, UR22 ;  /* 0x00000009ff063299 */ /* 0x000fc40008011616 */
[----:B------:R-:W-:Y:S02]  /*2a60*/  UIMAD UR11, UR39, UR5, URZ ;  /* 0x00000005270b72a4 */ /* 0x000fe4000f8e02ff */
[----:B------:R-:W-:Y:S02]  /*2a70*/  USEL UR5, UR55, UR17, !UP2 ;  /* 0x0000001137057287 */ /* 0x000fe4000d000000 */
[----:B------:R-:W-:Y:S02]  /*2a80*/  UIMAD UR12, UR39, UR6, URZ ;  /* 0x00000006270c72a4 */ /* 0x000fe4000f8e02ff */
[----:B------:R-:W-:Y:S02]  /*2a90*/  UISETP.GE.AND UP0, UPT, UR4, UR11, UPT ;  /* 0x0000000b0400728c */ /* 0x000fe4000bf06270 */
[----:B------:R-:W-:Y:S02]  /*2aa0*/  UIMAD.WIDE.U32 UR16, UR4, UR8, URZ ;  /* 0x00000008041072a5 */ /* 0x000fe4000f8e00ff */
[----:B------:R-:W-:-:S02]  /*2ab0*/  UISETP.GE.OR UP0, UPT, UR5, UR12, UP0 ;  /* 0x0000000c0500728c */ /* 0x000fc40008706670 */
[----:B------:R-:W-:Y:S02]  /*2ac0*/  UIMAD.WIDE.U32 UR12, UR5, UR8, URZ ;  /* 0x00000008050c72a5 */ /* 0x000fe4000f8e00ff */
[----:B------:R-:W-:Y:S01]  /*2ad0*/  UIADD3 UR15, UPT, UPT, -UR4, URZ, URZ ;  /* 0x000000ff040f7290 */ /* 0x000fe2000fffe1ff */
[----:B------:R-:W-:Y:S01]  /*2ae0*/  UMOV UR11, UR17 ;  /* 0x00000011000b7c82 */ /* 0x000fe20008000000 */
[----:B------:R-:W-:Y:S02]  /*2af0*/  UIADD3 UR12, UPT, UPT, -UR5, URZ, URZ ;  /* 0x000000ff050c7290 */ /* 0x000fe4000fffe1ff */
[----:B------:R-:W-:-:S03]  /*2b00*/  USHF.R.U32.HI UR11, URZ, UR9, UR11 ;  /* 0x00000009ff0b7299 */ /* 0x000fc6000801160b */
[----:B------:R-:W-:Y:S01]  /*2b10*/  @!UP0 UMOV UR8, UR13 ;  /* 0x0000000d00088c82 */ /* 0x000fe20008000000 */
[----:B------:R-:W-:Y:S02]  /*2b20*/  UIMAD UR15, UR18, UR15, UR54 ;  /* 0x0000000f120f72a4 */ /* 0x000fe4000f8e0236 */
[----:B------:R-:W-:Y:S02]  /*2b30*/  USEL UR11, UR4, UR11, !UP3 ;  /* 0x0000000b040b7287 */ /* 0x000fe4000d800000 */
[----:B------:R-:W-:Y:S02]  /*2b40*/  @!UP0 USHF.R.U32.HI UR8, URZ, UR9, UR8 ;  /* 0x00000009ff088299 */ /* 0x000fe40008011608 */
[----:B------:R-:W-:Y:S02]  /*2b50*/  UIADD3 UR9, UPT, UPT, -UR11, URZ, URZ ;  /* 0x000000ff0b097290 */ /* 0x000fe4000fffe1ff */
[----:B------:R-:W-:Y:S02]  /*2b60*/  @!UP0 USEL UR8, UR5, UR8, !UP3 ;  /* 0x0000000805088287 */ /* 0x000fe4000d800000 */
[----:B------:R-:W-:-:S02]  /*2b70*/  UIMAD UR9, UR39, UR9, UR4 ;  /* 0x00000009270972a4 */ /* 0x000fc4000f8e0204 */
[----:B------:R-:W-:Y:S02]  /*2b80*/  @!UP0 UIADD3 UR11, UPT, UPT, UR11, -UR8, URZ ;  /* 0x800000080b0b8290 */ /* 0x000fe4000fffe0ff */
[----:B------:R-:W-:Y:S02]  /*2b90*/  @!UP0 UIMAD UR8, UR9, UR6, UR8 ;  /* 0x00000006090882a4 */ /* 0x000fe4000f8e0208 */
[----:B------:R-:W-:Y:S02]  /*2ba0*/  @!UP0 UIMAD UR4, UR39, UR11, UR5 ;  /* 0x0000000b270482a4 */ /* 0x000fe4000f8e0205 */
[----:B------:R-:W-:Y:S02]  /*2bb0*/  UIMAD UR6, UR24, UR12, UR55 ;  /* 0x0000000c180672a4 */ /* 0x000fe4000f8e0237 */
[----:B------:R-:W-:Y:S01]  /*2bc0*/  UIMAD UR54, UR4, UR18, UR15 ;  /* 0x00000012043672a4 */ /* 0x000fe2000f8e020f */
[----:B------:R-:W-:Y:S02]  /*2bd0*/  @!UP0 UMOV UR5, UR8 ;  /* 0x0000000800058c82 */ /* 0x000fe40008000000 */
[----:B------:R-:W-:-:S12]  /*2be0*/  UIMAD UR55, UR5, UR24, UR6 ;  /* 0x00000018053772a4 */ /* 0x000fd8000f8e0206 */
.L_x_44:
[----:B------:R-:W2:Y:S02]  /*2bf0*/  LDCU UR4, c[0x0][0xf30] ;  /* 0x0001e600ff0477ac */ /* 0x000ea40008000800 */
[----:B--2---:R-:W-:-:S09]  /*2c00*/  UISETP.NE.AND UP0, UPT, UR4, 0x1, UPT ;  /* 0x000000010400788c */ /* 0x004fd2000bf05270 */
[----:B------:R-:W-:Y:S05]  /*2c10*/  BRA.U UP0, `(.L_x_45) ;  /* 0x0000000100447547 */ /* 0x000fea000b800000 */
[----:B------:R-:W2:Y:S01]  /*2c20*/  LDCU.128 UR16, c[0x0][0xf10] ;  /* 0x0001e200ff1077ac */ /* 0x000ea20008000c00 */
[----:B------:R-:W4:Y:S01]  /*2c30*/  LDCU UR11, c[0x0][0xf0c] ;  /* 0x0001e180ff0b77ac */ /* 0x000f220008000800 */
[----:B------:R-:W1:Y:S01]  /*2c40*/  LDCU UR6, c[0x0][0xf20] ;  /* 0x0001e400ff0677ac */ /* 0x000e620008000800 */
[----:B--2---:R-:W-:Y:S02]  /*2c50*/  UIMAD.WIDE.U32 UR8, UR55, UR16, URZ ;  /* 0x00000010370872a5 */ /* 0x004fe4000f8e00ff */
[----:B------:R-:W-:Y:S02]  /*2c60*/  UIMAD.WIDE.U32 UR4, UR54, UR19, URZ ;  /* 0x00000013360472a5 */ /* 0x000fe4000f8e00ff */
[----:B----4-:R-:W-:Y:S02]  /*2c70*/  UISETP.NE.AND UP2, UPT, UR11, 0x1, UPT ;  /* 0x000000010b00788c */ /* 0x010fe4000bf45270 */
[----:B------:R-:W-:Y:S01]  /*2c80*/  UISETP.NE.AND UP0, UPT, UR18, 0x1, UPT ;  /* 0x000000011200788c */ /* 0x000fe2000bf05270 */
[----:B------:R-:W-:-:S02]  /*2c90*/  UMOV UR8, UR9 ;  /* 0x0000000900087c82 */ /* 0x000fc40008000000 */
[----:B------:R-:W-:Y:S01]  /*2ca0*/  UMOV UR4, UR5 ;  /* 0x0000000500047c82 */ /* 0x000fe20008000000 */
[----:B------:R-:W-:Y:S02]  /*2cb0*/  USHF.R.U32.HI UR17, URZ, UR17, UR8 ;  /* 0x00000011ff117299 */ /* 0x000fe40008011608 */
[----:B-1----:R-:W-:Y:S02]  /*2cc0*/  USHF.R.U32.HI UR4, URZ, UR6, UR4 ;  /* 0x00000006ff047299 */ /* 0x002fe40008011604 */
[----:B------:R-:W-:Y:S02]  /*2cd0*/  USEL UR5, UR55, UR17, !UP2 ;  /* 0x0000001137057287 */ /* 0x000fe4000d000000 */
[----:B------:R-:W-:-:S04]  /*2ce0*/  USEL UR4, UR54, UR4, !UP0 ;  /* 0x0000000436047287 */ /* 0x000fc8000c000000 */
[----:B------:R-:W-:Y:S02]  /*2cf0*/  UIADD3 UR6, UPT, UPT, UR5, -UR4, URZ ;  /* 0x8000000405067290 */ /* 0x000fe4000fffe0ff */
[----:B------:R-:W-:Y:S02]  /*2d00*/  UIADD3 UR4, UPT, UPT, -UR5, UR4, URZ ;  /* 0x0000000405047290 */ /* 0x000fe4000fffe1ff */
[----:B------:R-:W-:Y:S02]  /*2d10*/  UIMAD UR54, UR6, UR18, UR54 ;  /* 0x00000012063672a4 */ /* 0x000fe4000f8e0236 */
[----:B------:R-:W-:-:S12]  /*2d20*/  UIMAD UR55, UR4, UR11, UR55 ;  /* 0x0000000b043772a4 */ /* 0x000fd8000f8e0237 */
.L_x_45:
[----:B------:R-:W-:Y:S01]  /*2d30*/  VIADD R11, R11, 0x1 ;  /* 0x000000010b0b7836 */ /* 0x000fe20000000000 */
[----:B------:R-:W-:Y:S02]  /*2d40*/  R2UR UR5, R83 ;  /* 0x00000000530572ca */ /* 0x000fe400000e0000 */
[----:B------:R-:W-:Y:S02]  /*2d50*/  R2UR UR4, R82 ;  /* 0x00000000520472ca */ /* 0x000fe400000e0000 */
[C---:B------:R-:W-:Y:S02]  /*2d60*/  ISETP.NE.AND P0, PT, R11.reuse, 0x2, PT ;  /* 0x000000020b00780c */ /* 0x040fe40003f05270 */
[----:B------:R-:W-:Y:S02]  /*2d70*/  PLOP3.LUT P2, PT, PT, PT, PT, 0x80, 0x8 ;  /* 0x000000000008781c */ /* 0x000fe40003f4f070 */
[----:B------:R-:W-:Y:S02]  /*2d80*/  SEL R3, RZ, 0x1, P0 ;  /* 0x00000001ff037807 */ /* 0x000fe40000000000 */
[----:B------:R-:W-:-:S02]  /*2d90*/  SEL R11, R11, RZ, P0 ;  /* 0x000000ff0b0b7207 */ /* 0x000fc40000000000 */
[----:B------:R-:W-:Y:S01]  /*2da0*/  LOP3.LUT R10, R10, R3, RZ, 0x3c, !PT ;  /* 0x000000030a0a7212 */ /* 0x000fe200078e3cff */
[----:B------:R-:W-:Y:S02]  /*2db0*/  UIADD3 UR16, UPT, UPT, UR55, UR5, URZ ;  /* 0x0000000537107290 */ /* 0x000fe4000fffe0ff */
[----:B------:R-:W-:Y:S01]  /*2dc0*/  UIADD3 UR11, UPT, UPT, UR54, UR4, URZ ;  /* 0x00000004360b7290 */ /* 0x000fe2000fffe0ff */
[----:B------:R-:W-:Y:S11]  /*2dd0*/  BRA.U UP1, `(.L_x_46) ;  /* 0xffffffed01787547 */ /* 0x000ff6000b83ffff */
[----:B------:R-:W-:Y:S01]  /*2de0*/  UIADD3 UR7, UPT, UPT, UR7, 0x38, URZ ;  /* 0x0000003807077890 */ /* 0x000fe2000fffe0ff */
[----:B------:R-:W-:-:S03]  /*2df0*/  SHF.L.U32 R3, R12, 0x1f, RZ ;  /* 0x0000001f0c037819 */ /* 0x000fc600000006ff */
[----:B------:R-:W-:-:S09]  /*2e00*/  ULEA UR4, UR14, UR7, 0x3 ;  /* 0x000000070e047291 */ /* 0x000fd2000f8e18ff */
[----:B------:R-:W2:Y:S02]  /*2e10*/  SYNCS.PHASECHK.TRANS64.TRYWAIT P0, [UR4], R3 ;  /* 0x00000003ff0075a7 */ /* 0x000ea40008001104 */
[----:B--2---:R-:W-:Y:S05]  /*2e20*/  @!P0 BRA `(.L_x_47) ;  /* 0x00000074006c8947 */ /* 0x004fea0003800000 */
.L_x_159:
[----:B------:R-:W-:-:S04]  /*2e30*/  UIADD3 UR4, UPT, UPT, UR14, 0x1, URZ ;  /* 0x000000010e047890 */ /* 0x000fc8000fffe0ff */
[----:B------:R-:W-:-:S04]  /*2e40*/  UISETP.NE.AND UP0, UPT, UR4, 0x7, UPT ;  /* 0x000000070400788c */ /* 0x000fc8000bf05270 */
[----:B------:R-:W-:Y:S02]  /*2e50*/  USEL UR6, URZ, 0x1, UP0 ;  /* 0x00000001ff067887 */ /* 0x000fe40008000000 */
[----:B------:R-:W-:-:S04]  /*2e60*/  USEL UR4, UR4, URZ, UP0 ;  /* 0x000000ff04047287 */ /* 0x000fc80008000000 */
[----:B------:R-:W-:Y:S01]  /*2e70*/  ULEA UR5, UR4, UR7, 0x3 ;  /* 0x0000000704057291 */ /* 0x000fe2000f8e18ff */
[----:B------:R-:W-:-:S04]  /*2e80*/  LOP3.LUT R2, R12, UR6, RZ, 0x3c, !PT ;  /* 0x000000060c027c12 */ /* 0x000fc8000f8e3cff */
[----:B-1----:R-:W-:-:S04]  /*2e90*/  SHF.L.U32 R3, R2, 0x1f, RZ ;  /* 0x0000001f02037819 */ /* 0x002fc800000006ff */
[----:B------:R-:W1:Y:S02]  /*2ea0*/  SYNCS.PHASECHK.TRANS64.TRYWAIT P0, [UR5], R3 ;  /* 0x00000003ff0075a7 */ /* 0x000e640008001105 */
[----:B-1----:R-:W-:Y:S05]  /*2eb0*/  @!P0 BRA `(.L_x_48) ;  /* 0x0000007400608947 */ /* 0x002fea0003800000 */
.L_x_161:
        /* <DEDUP_REMOVED lines=9> */
.L_x_163:
        /* <DEDUP_REMOVED lines=9> */
.L_x_165:
        /* <DEDUP_REMOVED lines=9> */
.L_x_167:
        /* <DEDUP_REMOVED lines=9> */
.L_x_169:
[----:B------:R-:W-:-:S04]  /*3100*/  UIADD3 UR4, UPT, UPT, UR4, 0x1, URZ ;  /* 0x0000000104047890 */ /* 0x000fc8000fffe0ff */
[----:B------:R-:W-:-:S04]  /*3110*/  UISETP.NE.AND UP0, UPT, UR4, 0x7, UPT ;  /* 0x000000070400788c */ /* 0x000fc8000bf05270 */
[----:B------:R-:W-:Y:S02]  /*3120*/  USEL UR5, URZ, 0x1, UP0 ;  /* 0x00000001ff057887 */ /* 0x000fe40008000000 */
[----:B------:R-:W-:-:S04]  /*3130*/  USEL UR4, UR4, URZ, UP0 ;  /* 0x000000ff04047287 */ /* 0x000fc80008000000 */
[----:B------:R-:W-:Y:S01]  /*3140*/  ULEA UR4, UR4, UR7, 0x3 ;  /* 0x0000000704047291 */ /* 0x000fe2000f8e18ff */
[----:B-1----:R-:W-:-:S04]  /*3150*/  LOP3.LUT R3, R2, UR5, RZ, 0x3c, !PT ;  /* 0x0000000502037c12 */ /* 0x002fc8000f8e3cff */
[----:B------:R-:W-:Y:S01]  /*3160*/  SHF.L.U32 R3, R3, 0x1f, RZ ;  /* 0x0000001f03037819 */ /* 0x000fe200000006ff */
[----:B------:R-:W-:-:S07]  /*3170*/  IMAD.U32 R0, RZ, RZ, UR4 ;  /* 0x00000004ff007e24 */ /* 0x000fce000f8e00ff */
.L_x_53:
[----:B-1----:R1:W2:Y:S02]  /*3180*/  SYNCS.PHASECHK.TRANS64.TRYWAIT P0, [R0+URZ], R3 ;  /* 0x00000003000075a7 */ /* 0x0022a400080011ff */
[----:B--2---:R-:W-:Y:S05]  /*3190*/  @!P0 NANOSLEEP.SYNCS 0x989680 ;  /* 0x009896800000895d */ /* 0x004fea0003900000 */
[----:B------:R-:W2:Y:S02]  /*31a0*/  @!P0 SYNCS.PHASECHK.TRANS64 P0, [R0+URZ], R3 ;  /* 0x00000003000085a7 */ /* 0x000ea400080010ff */
[----:B--2---:R-:W-:Y:S05]  /*31b0*/  @P0 EXIT ;  /* 0x000000000000094d */ /* 0x004fea0003800000 */
[----:B------:R-:W-:Y:S05]  /*31c0*/  BRA `(.L_x_53) ;  /* 0xfffffffc00ec7947 */ /* 0x000fea000383ffff */
.L_x_22:
[----:B------:R-:W1:Y:S02]  /*31d0*/  S2UR UR4, SR_CgaCtaId ;  /* 0x00000000000479c3 */ /* 0x000e640000008800 */
[----:B-1----:R-:W-:-:S04]  /*31e0*/  UISETP.NE.AND UP0, UPT, UR4, URZ, UPT ;  /* 0x000000ff0400728c */ /* 0x002fc8000bf05270 */
[----:B------:R-:W-:-:S09]  /*31f0*/  UISETP.NE.OR UP0, UPT, UR17, 0x1, UP0 ;  /* 0x000000011100788c */ /* 0x000fd20008705670 */
[----:B------:R-:W-:Y:S05]  /*3200*/  BRA.U UP0, `(.L_x_54) ;  /* 0x00000005004c7547 */ /* 0x000fea000b800000 */
[----:B------:R-:W1:Y:S01]  /*3210*/  S2UR UR5, SR_CgaCtaId ;  /* 0x00000000000579c3 */ /* 0x000e620000008800 */
[----:B------:R-:W-:Y:S01]  /*3220*/  UMOV UR4, 0x400 ;  /* 0x0000040000047882 */ /* 0x000fe20000000000 */
[----:B------:R-:W-:Y:S01]  /*3230*/  ISETP.GE.U32.AND P2, PT, R3, 0x4, PT ;  /* 0x000000040300780c */ /* 0x000fe20003f46070 */
[----:B------:R-:W-:Y:S01]  /*3240*/  IMAD.MOV.U32 R12, RZ, RZ, 0x1 ;  /* 0x00000001ff0c7424 */ /* 0x000fe200078e00ff */
[----:B------:R-:W-:Y:S02]  /*3250*/  CS2R R10, SRZ ;  /* 0x00000000000a7805 */ /* 0x000fe4000001ff00 */
[----:B------:R-:W-:Y:S01]  /*3260*/  CS2R R8, SRZ ;  /* 0x0000000000087805 */ /* 0x000fe2000001ff00 */
[----:B-1----:R-:W-:-:S03]  /*3270*/  ULEA UR6, UR5, UR4, 0x18 ;  /* 0x0000000405067291 */ /* 0x002fc6000f8ec0ff */
[----:B------:R-:W-:-:S09]  /*3280*/  UMOV UR5, URZ ;  /* 0x000000ff00057c82 */ /* 0x000fd20008000000 */
.L_x_58:
[----:B------:R-:W-:Y:S02]  /*3290*/  LEA R0, R8, UR6, 0x3 ;  /* 0x0000000608007c11 */ /* 0x000fe4000f8e18ff */
[----:B------:R-:W-:-:S03]  /*32a0*/  SHF.L.U32 R5, R9, 0x1f, RZ ;  /* 0x0000001f09057819 */ /* 0x000fc600000006ff */
[----:B------:R-:W-:Y:S01]  /*32b0*/  VIADD R4, R0, 0x110 ;  /* 0x0000011000047836 */ /* 0x000fe20000000000 */
[----:B------:R-:W1:Y:S02]  /*32c0*/  SYNCS.PHASECHK.TRANS64.TRYWAIT P0, [R0+URZ+0x100], R5 ;  /* 0x00010005000075a7 */ /* 0x000e6400080011ff */
[----:B-1----:R-:W-:Y:S05]  /*32d0*/  @!P0 BRA `(.L_x_55) ;  /* 0x0000007000d08947 */ /* 0x002fea0003800000 */
.L_x_170:
[----:B------:R-:W-:Y:S01]  /*32e0*/  ULEA UR4, UR5, UR6, 0x3 ;  /* 0x0000000605047291 */ /* 0x000fe2000f8e18ff */
[----:B------:R-:W-:Y:S01]  /*32f0*/  PRMT R4, RZ, 0x654, R4 ;  /* 0x00000654ff047816 */ /* 0x000fe20000000004 */
[----:B-1----:R-:W-:Y:S01]  /*3300*/  @!P2 IMAD.MOV.U32 R5, RZ, RZ, 0x10 ;  /* 0x00000010ff05a424 */ /* 0x002fe200078e00ff */
[----:B------:R-:W-:Y:S01]  /*3310*/  SHF.L.U32 R7, R12, 0x1f, RZ ;  /* 0x0000001f0c077819 */ /* 0x000fe200000006ff */
[----:B------:R-:W-:Y:S01]  /*3320*/  UIADD3 UR7, UPT, UPT, UR4, 0xc0, URZ ;  /* 0x000000c004077890 */ /* 0x000fe2000fffe0ff */
[----:B------:R1:W-:Y:S05]  /*3330*/  SYNCS.ARRIVE.TRANS64.RED.A1T0 RZ, [R4+URZ], RZ ;  /* 0x000000ff04ff79a7 */ /* 0x0003ea00081004ff */
[----:B------:R-:W-:Y:S01]  /*3340*/  IMAD.U32 R0, RZ, RZ, UR7 ;  /* 0x00000007ff007e24 */ /* 0x000fe2000f8e00ff */
[----:B------:R-:W2:Y:S04]  /*3350*/  SYNCS.PHASECHK.TRANS64.TRYWAIT P0, [UR4+0xd0], R7 ;  /* 0x0000d007ff0075a7 */ /* 0x000ea80008001104 */
[----:B------:R-:W-:Y:S01]  /*3360*/  PRMT R13, R3, 0x654, R0 ;  /* 0x00000654030d7816 */ /* 0x000fe20000000000 */
[----:B-12---:R-:W-:Y:S06]  /*3370*/  @!P0 BRA `(.L_x_56) ;  /* 0x0000007000bc8947 */ /* 0x006fec0003800000 */
.L_x_172:
[----:B------:R-:W-:Y:S01]  /*3380*/  ULEA UR8, UR5, UR6, 0x4 ;  /* 0x0000000605087291 */ /* 0x000fe2000f8e20ff */
[----:B------:R-:W-:Y:S01]  /*3390*/  SEL R2, R13, R2, !P2 ;  /* 0x000000020d027207 */ /* 0x000fe20005000000 */
[----:B------:R-:W-:Y:S01]  /*33a0*/  UIADD3 UR9, UPT, UPT, UR4, 0xc0, URZ ;  /* 0x000000c004097890 */ /* 0x000fe2000fffe0ff */
[----:B-1----:R-:W-:Y:S01]  /*33b0*/  LEA R0, R11, UR6, 0x3 ;  /* 0x000000060b007c11 */ /* 0x002fe2000f8e18ff */
[----:B------:R-:W-:Y:S01]  /*33c0*/  UIADD3 UR8, UPT, UPT, UR8, 0x130, URZ ;  /* 0x0000013008087890 */ /* 0x000fe2000fffe0ff */
[----:B------:R1:W-:Y:S01]  /*33d0*/  @!P2 SYNCS.ARRIVE.TRANS64.RED RZ, [R2+URZ], R5 ;  /* 0x0000000502ffa9a7 */ /* 0x0003e200080004ff */
[----:B------:R-:W-:Y:S01]  /*33e0*/  UIADD3 UR4, UPT, UPT, UR5, 0x1, URZ ;  /* 0x0000000105047890 */ /* 0x000fe2000fffe0ff */
[----:B------:R-:W-:-:S03]  /*33f0*/  VIADD R8, R8, 0x1 ;  /* 0x0000000108087836 */ /* 0x000fc60000000000 */
[----:B------:R-:W-:Y:S02]  /*3400*/  UISETP.NE.AND UP0, UPT, UR4, 0x2, UPT ;  /* 0x000000020400788c */ /* 0x000fe4000bf05270 */
[----:B------:R-:W-:Y:S01]  /*3410*/  ISETP.NE.AND P0, PT, R8, 0x2, PT ;  /* 0x000000020800780c */ /* 0x000fe20003f05270 */
[----:B------:R-:W-:Y:S06]  /*3420*/  UGETNEXTWORKID.BROADCAST [UR8], [UR9] ;  /* 0x00000000080073ca */ /* 0x000fec0008000100 */
[----:B------:R-:W-:Y:S02]  /*3430*/  USEL UR7, URZ, 0x1, UP0 ;  /* 0x00000001ff077887 */ /* 0x000fe40008000000 */
[----:B------:R-:W-:-:S04]  /*3440*/  USEL UR5, UR4, URZ, UP0 ;  /* 0x000000ff04057287 */ /* 0x000fc80008000000 */
[----:B------:R-:W-:Y:S02]  /*3450*/  LOP3.LUT R12, R12, UR7, RZ, 0x3c, !PT ;  /* 0x000000070c0c7c12 */ /* 0x000fe4000f8e3cff */
[----:B-1----:R-:W-:-:S04]  /*3460*/  SHF.L.U32 R5, R10, 0x1f, RZ ;  /* 0x0000001f0a057819 */ /* 0x002fc800000006ff */
[----:B------:R-:W1:Y:S02]  /*3470*/  SYNCS.PHASECHK.TRANS64.TRYWAIT P1, [R0+URZ+0xc0], R5 ;  /* 0x0000c005000075a7 */ /* 0x000e6400080211ff */
[----:B-1----:R-:W-:Y:S05]  /*3480*/  @!P1 BRA `(.L_x_57) ;  /* 0x0000007000909947 */ /* 0x002fea0003800000 */
.L_x_173:
[C---:B------:R-:W-:Y:S01]  /*3490*/  LEA R4, R11.reuse, UR6, 0x4 ;  /* 0x000000060b047c11 */ /* 0x040fe2000f8e20ff */
[----:B-1----:R-:W-:Y:S01]  /*34a0*/  VIADD R0, R0, 0xd0 ;  /* 0x000000d000007836 */ /* 0x002fe20000000000 */
[----:B------:R-:W-:Y:S01]  /*34b0*/  SEL R8, R8, RZ, P0 ;  /* 0x000000ff08087207 */ /* 0x000fe20000000000 */
[----:B------:R-:W-:-:S03]  /*34c0*/  VIADD R11, R11, 0x1 ;  /* 0x000000010b0b7836 */ /* 0x000fc60000000000 */
[----:B------:R-:W1:Y:S01]  /*34d0*/  LDS.128 R4, [R4+0x130] ;  /* 0x0001300004047984 */ /* 0x000e620000000c00 */
[----:B------:R-:W-:Y:S02]  /*34e0*/  PRMT R0, RZ, 0x654, R0 ;  /* 0x00000654ff007816 */ /* 0x000fe40000000000 */
[C---:B------:R-:W-:Y:S01]  /*34f0*/  ISETP.NE.AND P1, PT, R11.reuse, 0x2, PT ;  /* 0x000000020b00780c */ /* 0x040fe20003f25270 */
[----:B------:R-:W-:Y:S01]  /*3500*/  @!PT LDS RZ, [RZ] ;  /* 0x00000000fffff984 */ /* 0x000fe20000000800 */
[----:B------:R-:W-:Y:S01]  /*3510*/  @!PT LDS RZ, [RZ] ;  /* 0x00000000fffff984 */ /* 0x000fe20000000800 */
[----:B------:R-:W-:Y:S01]  /*3520*/  @!PT LDS RZ, [RZ] ;  /* 0x00000000fffff984 */ /* 0x000fe20000000800 */
[----:B------:R-:W-:Y:S01]  /*3530*/  @!PT LDS RZ, [RZ] ;  /* 0x00000000fffff984 */ /* 0x000fe20000000800 */
[----:B------:R2:W-:Y:S06]  /*3540*/  MEMBAR.ALL.CTA ;  /* 0x0000000000007992 */ /* 0x0005ec0000008000 */
[----:B--2---:R-:W2:Y:S01]  /*3550*/  FENCE.VIEW.ASYNC.S ;  /* 0x00000000000073c6 */ /* 0x004ea20000000000 */
[----:B------:R-:W-:Y:S01]  /*3560*/  SEL R11, R11, RZ, P1 ;  /* 0x000000ff0b0b7207 */ /* 0x000fe20000800000 */
[----:B--2---:R2:W-:Y:S01]  /*3570*/  SYNCS.ARRIVE.TRANS64.RED.A1T0 RZ, [R0+URZ], RZ ;  /* 0x000000ff00ff79a7 */ /* 0x0045e200081004ff */
[----:B-1----:R-:W-:-:S02]  /*3580*/  LOP3.LUT P3, RZ, R6, 0x1, RZ, 0xc0, !PT ;  /* 0x0000000106ff7812 */ /* 0x002fc4000786c0ff */
[----:B------:R-:W-:-:S04]  /*3590*/  SEL R5, RZ, 0x1, P1 ;  /* 0x00000001ff057807 */ /* 0x000fc80000800000 */
[----:B------:R-:W-:Y:S02]  /*35a0*/  LOP3.LUT R10, R10, R5, RZ, 0x3c, !PT ;  /* 0x000000050a0a7212 */ /* 0x000fe400078e3cff */
[----:B--2---:R-:W-:-:S04]  /*35b0*/  SEL R0, RZ, 0x1, P0 ;  /* 0x00000001ff007807 */ /* 0x004fc80000000000 */
[----:B------:R-:W-:Y:S01]  /*35c0*/  LOP3.LUT R9, R9, R0, RZ, 0x3c, !PT ;  /* 0x0000000009097212 */ /* 0x000fe200078e3cff */
[----:B------:R-:W-:Y:S06]  /*35d0*/  @P3 BRA `(.L_x_58) ;  /* 0xfffffffc002c3947 */ /* 0x000fec000383ffff */
[----:B------:R-:W-:Y:S01]  /*35e0*/  ULEA UR4, UR5, UR6, 0x3 ;  /* 0x0000000605047291 */ /* 0x000fe2000f8e18ff */
[----:B------:R-:W-:-:S08]  /*35f0*/  SHF.L.U32 R3, R12, 0x1f, RZ ;  /* 0x0000001f0c037819 */ /* 0x000fd000000006ff */
[----:B------:R-:W1:Y:S02]  /*3600*/  SYNCS.PHASECHK.TRANS64 P0, [UR4+0xd0], R3 ;  /* 0x0000d003ff0075a7 */ /* 0x000e640008001004 */
[----:B-1----:R-:W-:Y:S05]  /*3610*/  @P0 BRA `(.L_x_59) ;  /* 0x0000000000080947 */ /* 0x002fea0003800000 */
[----:B------:R-:W1:Y:S02]  /*3620*/  SYNCS.PHASECHK.TRANS64.TRYWAIT P0, [UR4+0xd0], R3 ;  /* 0x0000d003ff0075a7 */ /* 0x000e640008001104 */
[----:B-1----:R-:W-:Y:S05]  /*3630*/  @!P0 BRA `(.L_x_60) ;  /* 0x0000007000388947 */ /* 0x002fea0003800000 */
.L_x_59:
[----:B------:R-:W-:-:S04]  /*3640*/  UIADD3 UR7, UPT, UPT, UR5, 0x1, URZ ;  /* 0x0000000105077890 */ /* 0x000fc8000fffe0ff */
[----:B------:R-:W-:-:S04]  /*3650*/  UISETP.NE.AND UP0, UPT, UR7, 0x2, UPT ;  /* 0x000000020700788c */ /* 0x000fc8000bf05270 */
[----:B------:R-:W-:Y:S02]  /*3660*/  USEL UR8, URZ, 0x1, UP0 ;  /* 0x00000001ff087887 */ /* 0x000fe40008000000 */
[----:B------:R-:W-:-:S04]  /*3670*/  USEL UR7, UR7, URZ, UP0 ;  /* 0x000000ff07077287 */ /* 0x000fc80008000000 */
[----:B------:R-:W-:Y:S01]  /*3680*/  ULEA UR7, UR7, UR6, 0x3 ;  /* 0x0000000607077291 */ /* 0x000fe2000f8e18ff */
[----:B-1----:R-:W-:-:S04]  /*3690*/  LOP3.LUT R3, R12, UR8, RZ, 0x3c, !PT ;  /* 0x000000080c037c12 */ /* 0x002fc8000f8e3cff */
[----:B------:R-:W-:-:S04]  /*36a0*/  SHF.L.U32 R0, R3, 0x1f, RZ ;  /* 0x0000001f03007819 */ /* 0x000fc800000006ff */
[----:B------:R-:W1:Y:S02]  /*36b0*/  SYNCS.PHASECHK.TRANS64 P0, [UR7+0xd0], R0 ;  /* 0x0000d000ff0075a7 */ /* 0x000e640008001007 */
[----:B-1----:R-:W-:Y:S05]  /*36c0*/  @P0 EXIT ;  /* 0x000000000000094d */ /* 0x002fea0003800000 */
[----:B------:R-:W-:Y:S02]  /*36d0*/  SHF.L.U32 R3, R3, 0x1f, RZ ;  /* 0x0000001f03037819 */ /* 0x000fe400000006ff */
[----:B------:R-:W-:-:S07]  /*36e0*/  MOV R0, UR7 ;  /* 0x0000000700007c02 */ /* 0x000fce0008000f00 */
.L_x_61:
[----:B-1----:R1:W2:Y:S02]  /*36f0*/  SYNCS.PHASECHK.TRANS64.TRYWAIT P0, [R0+URZ+0xd0], R3 ;  /* 0x0000d003000075a7 */ /* 0x0022a400080011ff */
[----:B--2---:R-:W-:Y:S05]  /*3700*/  @!P0 NANOSLEEP.SYNCS 0x989680 ;  /* 0x009896800000895d */ /* 0x004fea0003900000 */
[----:B------:R-:W2:Y:S02]  /*3710*/  @!P0 SYNCS.PHASECHK.TRANS64 P0, [R0+URZ+0xd0], R3 ;  /* 0x0000d003000085a7 */ /* 0x000ea400080010ff */
[----:B--2---:R-:W-:Y:S05]  /*3720*/  @P0 EXIT ;  /* 0x000000000000094d */ /* 0x004fea0003800000 */
[----:B------:R-:W-:Y:S05]  /*3730*/  BRA `(.L_x_61) ;  /* 0xfffffffc00ec7947 */ /* 0x000fea000383ffff */
.L_x_54:
[----:B------:R-:W-:Y:S05]  /*3740*/  BRA.U UP4, `(.L_x_62) ;  /* 0x0000001504407547 */ /* 0x000fea000b800000 */
[----:B------:R-:W1:Y:S01]  /*3750*/  S2UR UR7, SR_CgaCtaId ;  /* 0x00000000000779c3 */ /* 0x000e620000008800 */
[----:B------:R-:W-:Y:S01]  /*3760*/  UMOV UR4, 0x40 ;  /* 0x0000004000047882 */ /* 0x000fe20000000000 */
[----:B------:R-:W-:Y:S01]  /*3770*/  NOP ;  /* 0x0000000000007918 */ /* 0x000fe20000000000 */
[----:B------:R-:W-:Y:S01]  /*3780*/  UMOV UR6, 0x400 ;  /* 0x0000040000067882 */ /* 0x000fe20000000000 */
[----:B-1----:R-:W-:Y:S02]  /*3790*/  ULEA UR5, UR7, UR4, 0x18 ;  /* 0x0000000407057291 */ /* 0x002fe4000f8ec0ff */
[----:B------:R-:W-:-:S07]  /*37a0*/  ULEA UR6, UR7, UR6, 0x18 ;  /* 0x0000000607067291 */ /* 0x000fce000f8ec0ff */
[----:B------:R-:W1:Y:S02]  /*37b0*/  LDS.U8 R3, [UR5+0x1c] ;  /* 0x00001c05ff037984 */ /* 0x000e640008000000 */
[----:B-1----:R-:W-:-:S13]  /*37c0*/  ISETP.NE.AND P0, PT, R3, RZ, PT ;  /* 0x000000ff0300720c */ /* 0x002fda0003f05270 */
[----:B------:R-:W-:Y:S05]  /*37d0*/  @P0 BRA `(.L_x_63) ;  /* 0x0000000400080947 */ /* 0x000fea0003800000 */
[----:B------:R-:W-:Y:S02]  /*37e0*/  UISETP.NE.U32.AND UP1, UPT, UR61, 0x1, UPT ;  /* 0x000000013d00788c */ /* 0x000fe4000bf25070 */
[----:B------:R-:W-:-:S07]  /*37f0*/  UIADD3 UR7, UPT, UPT, UR5, 0x8, URZ ;  /* 0x0000000805077890 */ /* 0x000fce000fffe0ff */
[----:B------:R-:W-:Y:S05]  /*3800*/  BRA.U !UP1, `(.L_x_64) ;  /* 0x00000001099c7547 */ /* 0x000fea000b800000 */
[----:B------:R-:W-:Y:S01]  /*3810*/  ELECT P0, URZ, PT ;  /* 0x0000000000ff782f */ /* 0x000fe20003800000 */
[----:B------:R-:W-:-:S12]  /*3820*/  BSSY B0, `(.L_x_64) ;  /* 0x0000025000007945 */ /* 0x000fd80003800000 */
[----:B------:R-:W-:Y:S05]  /*3830*/  @!P0 BRA `(.L_x_65) ;  /* 0x00000000008c8947 */ /* 0x000fea0003800000 */
[----:B------:R-:W-:-:S05]  /*3840*/  UMOV UR4, 0x10 ;  /* 0x0000001000047882 */ /* 0x000fca0000000000 */
[----:B------:R-:W-:Y:S04]  /*3850*/  DEPBAR.LE SB1, 0x36 ;  /* 0x00009d800000791a */ /* 0x000fe80000000000 */
[----:B------:R-:W1:Y:S02]  /*3860*/  UTCATOMSWS.2CTA.FIND_AND_SET.ALIGN UP0, UR4, UR4 ;  /* 0x00000004000475e3 */ /* 0x000e640008200800 */
[----:B-1----:R-:W-:Y:S01]  /*3870*/  MOV R10, UR4 ;  /* 0x00000004000a7c02 */ /* 0x002fe20008000f00 */
[----:B------:R-:W-:Y:S06]  /*3880*/  BRA.U UP0, `(.L_x_66) ;  /* 0x0000000100187547 */ /* 0x000fec000b800000 */
.L_x_67:
[----:B------:R-:W-:Y:S05]  /*3890*/  NANOSLEEP 0x64 ;  /* 0x000000640000795d */ /* 0x000fea0003800000 */
[----:B------:R-:W-:-:S05]  /*38a0*/  UMOV UR4, 0x10 ;  /* 0x0000001000047882 */ /* 0x000fca0000000000 */
[----:B------:R-:W-:Y:S04]  /*38b0*/  DEPBAR.LE SB1, 0x36 ;  /* 0x00009d800000791a */ /* 0x000fe80000000000 */
[----:B------:R-:W1:Y:S02]  /*38c0*/  UTCATOMSWS.2CTA.FIND_AND_SET.ALIGN UP0, UR4, UR4 ;  /* 0x00000004000475e3 */ /* 0x000e640008200800 */
[----:B-1----:R-:W-:Y:S01]  /*38d0*/  MOV R10, UR4 ;  /* 0x00000004000a7c02 */ /* 0x002fe20008000f00 */
[----:B------:R-:W-:Y:S05]  /*38e0*/  BRA.U !UP0, `(.L_x_67) ;  /* 0xfffffffd08e87547 */ /* 0x000fea000b83ffff */
.L_x_66:
[----:B------:R-:W1:Y:S01]  /*38f0*/  LDS R6, [UR5+0x10] ;  /* 0x00001005ff067984 */ /* 0x000e620008000800 */
[----:B------:R-:W-:Y:S01]  /*3900*/  IMAD.U32 R3, RZ, RZ, UR6 ;  /* 0x00000006ff037e24 */ /* 0x000fe2000f8e00ff */
[----:B------:R-:W-:-:S03]  /*3910*/  MOV R4, UR60 ;  /* 0x0000003c00047c02 */ /* 0x000fc60008000f00 */
[----:B------:R-:W-:Y:S01]  /*3920*/  VIADD R3, R3, 0x150 ;  /* 0x0000015003037836 */ /* 0x000fe20000000000 */
[----:B-1----:R-:W-:-:S04]  /*3930*/  SHF.L.U32 R6, R6, 0x1f, RZ ;  /* 0x0000001f06067819 */ /* 0x002fc800000006ff */
[----:B------:R-:W1:Y:S02]  /*3940*/  SYNCS.PHASECHK.TRANS64.TRYWAIT P0, [UR5+0x8], R6 ;  /* 0x00000806ff0075a7 */ /* 0x000e640008001105 */
[----:B-1----:R-:W-:Y:S05]  /*3950*/  @P0 BRA `(.L_x_68) ;  /* 0x0000000000080947 */ /* 0x002fea0003800000 */
[----:B------:R-:W1:Y:S02]  /*3960*/  SYNCS.PHASECHK.TRANS64.TRYWAIT P0, [UR5+0x8], R6 ;  /* 0x00000806ff0075a7 */ /* 0x000e640008001105 */
[----:B-1----:R-:W-:Y:S05]  /*3970*/  @!P0 BRA `(.L_x_69) ;  /* 0x0000006c00808947 */ /* 0x002fea0003800000 */
.L_x_68:
[----:B------:R-:W-:Y:S01]  /*3980*/  PRMT R4, R4, 0x654, R3 ;  /* 0x0000065404047816 */ /* 0x000fe20000000003 */
[----:B------:R-:W-:Y:S01]  /*3990*/  HFMA2 R3, -RZ, RZ, 0, 5.9604644775390625e-08 ;  /* 0x00000001ff037431 */ /* 0x000fe200000001ff */
[----:B------:R-:W-:Y:S01]  /*39a0*/  UPRMT UR4, UR60, 0x654, UR7 ;  /* 0x000006543c047896 */ /* 0x000fe20008000007 */
[----:B------:R-:W-:Y:S02]  /*39b0*/  IMAD.MOV.U32 R7, RZ, RZ, 0xffff ;  /* 0x0000ffffff077424 */ /* 0x000fe400078e00ff */
[----:B-1----:R-:W-:Y:S02]  /*39c0*/  IMAD.MOV.U32 R6, RZ, RZ, 0x4 ;  /* 0x00000004ff067424 */ /* 0x002fe400078e00ff */
[----:B------:R-:W-:Y:S01]  /*39d0*/  IMAD.SHL.U32 R9, R10, 0x20, RZ ;  /* 0x000000200a097824 */ /* 0x000fe200078e00ff */
[----:B------:R-:W-:Y:S02]  /*39e0*/  MOV R5, UR4 ;  /* 0x0000000400057c02 */ /* 0x000fe40008000f00 */
[-C--:B------:R-:W-:Y:S01]  /*39f0*/  SHF.L.U32 R8, R7, R10.reuse, RZ ;  /* 0x0000000a07087219 */ /* 0x080fe200000006ff */
[----:B------:R1:W-:Y:S01]  /*3a00*/  SYNCS.ARRIVE.TRANS64.RED RZ, [UR4], R6 ;  /* 0x00000006ffff79a7 */ /* 0x0003e20008000404 */
[----:B------:R-:W-:Y:S01]  /*3a10*/  SHF.L.U32 R7, R3, R10, RZ ;  /* 0x0000000a03077219 */ /* 0x000fe200000006ff */
[----:B------:R1:W-:Y:S04]  /*3a20*/  STS [UR6+0x150], R9 ;  /* 0x00015009ff007988 */ /* 0x0003e80008000806 */
[----:B------:R1:W-:Y:S04]  /*3a30*/  STAS [R4.64], R10 ;  /* 0x0000000a04007dbd */ /* 0x0003e8000c0008ff */
[----:B------:R1:W-:Y:S04]  /*3a40*/  ATOMS.OR RZ, [UR5+0x14], R8 ;  /* 0x00001408ffff798c */ /* 0x0003e8000b000005 */
[----:B------:R1:W-:Y:S04]  /*3a50*/  ATOMS.OR RZ, [UR5+0x18], R7 ;  /* 0x00001807ffff798c */ /* 0x0003e8000b000005 */
[----:B------:R1:W-:Y:S02]  /*3a60*/  ATOMS.XOR RZ, [UR5+0x10], R3 ;  /* 0x00001003ffff798c */ /* 0x0003e4000b800005 */
.L_x_65:
[----:B------:R-:W-:Y:S05]  /*3a70*/  BSYNC B0 ;  /* 0x0000000000007941 */ /* 0x000fea0003800000 */
.L_x_64:
[----:B------:R-:W-:Y:S05]  /*3a80*/  BRA.U UP1, `(.L_x_70) ;  /* 0x00000001016c7547 */ /* 0x000fea000b800000 */
[----:B------:R-:W-:-:S03]  /*3a90*/  UMOV UR4, 0xffffffff ;  /* 0xffffffff00047882 */ /* 0x000fc60000000000 */
[----:B------:R-:W-:Y:S05]  /*3aa0*/  BRA.DIV UR4, `(.L_x_71) ;  /* 0x0000006e044c7947 */ /* 0x000fea000b800000 */
[----:B------:R-:W-:-:S13]  /*3ab0*/  ELECT P0, URZ, PT ;  /* 0x0000000000ff782f */ /* 0x000fda0003800000 */
.L_x_177:
[----:B------:R-:W-:Y:S05]  /*3ac0*/  @!P0 BRA `(.L_x_70) ;  /* 0x00000000005c8947 */ /* 0x000fea0003800000 */
[----:B-1----:R-:W1:Y:S02]  /*3ad0*/  LDS R4, [UR5+0x10] ;  /* 0x00001005ff047984 */ /* 0x002e640008000800 */
[----:B-1----:R-:W-:-:S04]  /*3ae0*/  SHF.L.U32 R4, R4, 0x1f, RZ ;  /* 0x0000001f04047819 */ /* 0x002fc800000006ff */
[----:B------:R-:W1:Y:S02]  /*3af0*/  SYNCS.PHASECHK.TRANS64.TRYWAIT P0, [UR5+0x8], R4 ;  /* 0x00000804ff0075a7 */ /* 0x000e640008001105 */
[----:B-1----:R-:W-:Y:S05]  /*3b00*/  @P0 BRA `(.L_x_72) ;  /* 0x0000000000080947 */ /* 0x002fea0003800000 */
[----:B------:R-:W1:Y:S02]  /*3b10*/  SYNCS.PHASECHK.TRANS64.TRYWAIT P0, [UR5+0x8], R4 ;  /* 0x00000804ff0075a7 */ /* 0x000e640008001105 */
[----:B-1----:R-:W-:Y:S05]  /*3b20*/  @!P0 BRA `(.L_x_73) ;  /* 0x0000006c00508947 */ /* 0x002fea0003800000 */
.L_x_72:
[----:B------:R-:W2:Y:S01]  /*3b30*/  LDS R6, [UR6+0x150] ;  /* 0x00015006ff067984 */ /* 0x000ea20008000800 */
[----:B-1----:R-:W-:Y:S02]  /*3b40*/  HFMA2 R3, -RZ, RZ, 0, 5.9604644775390625e-08 ;  /* 0x00000001ff037431 */ /* 0x002fe400000001ff */
[----:B------:R-:W-:Y:S01]  /*3b50*/  IMAD.MOV.U32 R4, RZ, RZ, 0xffff ;  /* 0x0000ffffff047424 */ /* 0x000fe200078e00ff */
[----:B------:R-:W-:Y:S01]  /*3b60*/  UPRMT UR4, UR60, 0x654, UR7 ;  /* 0x000006543c047896 */ /* 0x000fe20008000007 */
[----:B--2---:R-:W-:-:S03]  /*3b70*/  IMAD.SHL.U32 R5, R6, 0x20, RZ ;  /* 0x0000002006057824 */ /* 0x004fc600078e00ff */
[-C--:B------:R-:W-:Y:S02]  /*3b80*/  SHF.L.U32 R4, R4, R6.reuse, RZ ;  /* 0x0000000604047219 */ /* 0x080fe400000006ff */
[----:B------:R-:W-:Y:S01]  /*3b90*/  SHF.L.U32 R6, R3, R6, RZ ;  /* 0x0000000603067219 */ /* 0x000fe200000006ff */
[----:B------:R2:W-:Y:S04]  /*3ba0*/  STS [UR6+0x150], R5 ;  /* 0x00015005ff007988 */ /* 0x0005e80008000806 */
[----:B------:R2:W-:Y:S04]  /*3bb0*/  ATOMS.OR RZ, [UR5+0x14], R4 ;  /* 0x00001404ffff798c */ /* 0x0005e8000b000005 */
[----:B------:R2:W-:Y:S01]  /*3bc0*/  ATOMS.OR RZ, [UR5+0x18], R6 ;  /* 0x00001806ffff798c */ /* 0x0005e2000b000005 */
[----:B------:R-:W-:Y:S03]  /*3bd0*/  SYNCS.ARRIVE.TRANS64.RED.A1T0 RZ, [UR4], RZ ;  /* 0x000000ffffff79a7 */ /* 0x000fe60008100404 */
[----:B------:R2:W-:Y:S01]  /*3be0*/  ATOMS.XOR RZ, [UR5+0x10], R3 ;  /* 0x00001003ffff798c */ /* 0x0005e2000b800005 */
[----:B------:R-:W-:Y:S05]  /*3bf0*/  BRA `(.L_x_70) ;  /* 0x0000000000107947 */ /* 0x000fea0003800000 */
.L_x_63:
[----:B------:R-:W-:Y:S02]  /*3c00*/  MOV R3, 0xffffffff ;  /* 0xffffffff00037802 */ /* 0x000fe40000000f00 */
[----:B------:R-:W-:-:S03]  /*3c10*/  MOV R4, 0x3c40 ;  /* 0x00003c4000047802 */ /* 0x000fc60000000f00 */
[----:B------:R1:W-:Y:S04]  /*3c20*/  STS [UR6+0x150], R3 ;  /* 0x00015003ff007988 */ /* 0x0003e80008000806 */
[----:B-1---5:R-:W-:Y:S05]  /*3c30*/  CALL.REL.NOINC `($__internal_1_$__cuda_sm10x_tcgen05_guardrail_trap_phase_invalid_during_alloc) ;  /* 0x0000007000f47944 */ /* 0x022fea0003c00000 */
.L_x_70:
[----:B------:R-:W-:Y:S05]  /*3c40*/  WARPSYNC.ALL ;  /* 0x0000000000007948 */ /* 0x000fea0003800000 */
[----:B------:R-:W3:Y:S01]  /*3c50*/  S2UR UR4, SR_CgaCtaId ;  /* 0x00000000000479c3 */ /* 0x000ee20000008800 */
[----:B------:R-:W-:Y:S01]  /*3c60*/  UMOV UR31, 0x400 ;  /* 0x00000400001f7882 */ /* 0x000fe20000000000 */
[----:B------:R-:W-:-:S06]  /*3c70*/  NOP ;  /* 0x0000000000007918 */ /* 0x000fcc0000000000 */
[----:B------:R-:W-:Y:S06]  /*3c80*/  BAR.ARV 0x6, 0xa0 ;  /* 0x0182800000007b1d */ /* 0x000fec0000002000 */
[----:B------:R-:W4:Y:S01]  /*3c90*/  LDCU UR11, c[0x0][0x38c] ;  /* 0x00007180ff0b77ac */ /* 0x000f220008000800 */
[----:B------:R-:W-:Y:S01]  /*3ca0*/  LOP3.LUT R0, R0, 0xffff, RZ, 0xc0, !PT ;  /* 0x0000ffff00007812 */ /* 0x000fe200078ec0ff */
[----:B-1----:R-:W-:Y:S01]  /*3cb0*/  IMAD.MOV.U32 R9, RZ, RZ, 0x1 ;  /* 0x00000001ff097424 */ /* 0x002fe200078e00ff */
[----:B------:R-:W-:Y:S01]  /*3cc0*/  LOP3.LUT R2, R2, 0xffff, RZ, 0xc0, !PT ;  /* 0x0000ffff02027812 */ /* 0x000fe200078ec0ff */
[----:B------:R-:W-:Y:S01]  /*3cd0*/  IMAD.MOV.U32 R8, RZ, RZ, RZ ;  /* 0x000000ffff087224 */ /* 0x000fe200078e00ff */
[----:B------:R-:W-:Y:S01]  /*3ce0*/  R2UR UR58, R0 ;  /* 0x00000000003a72ca */ /* 0x000fe200000e0000 */
[----:B------:R-:W-:Y:S01]  /*3cf0*/  UMOV UR55, URZ ;  /* 0x000000ff00377c82 */ /* 0x000fe20008000000 */
[----:B------:R-:W-:Y:S01]  /*3d00*/  R2UR UR50, R2 ;  /* 0x00000000023272ca */ /* 0x000fe200000e0000 */
[----:B------:R-:W-:Y:S01]  /*3d10*/  UMOV UR28, URZ ;  /* 0x000000ff001c7c82 */ /* 0x000fe20008000000 */
[----:B------:R-:W-:Y:S01]  /*3d20*/  UMOV UR27, URZ ;  /* 0x000000ff001b7c82 */ /* 0x000fe20008000000 */
[----:B---3--:R-:W-:-:S02]  /*3d30*/  ULEA UR31, UR4, UR31, 0x18 ;  /* 0x0000001f041f7291 */ /* 0x008fc4000f8ec0ff */
[----:B------:R-:W-:Y:S02]  /*3d40*/  UISETP.NE.AND UP2, UPT, UR61, URZ, UPT ;  /* 0x000000ff3d00728c */ /* 0x000fe4000bf45270 */
[----:B------:R-:W-:Y:S02]  /*3d50*/  UIADD3 UR6, UPT, UPT, UR31, 0x8400, URZ ;  /* 0x000084001f067890 */ /* 0x000fe4000fffe0ff */
[----:B------:R-:W-:Y:S02]  /*3d60*/  UIADD3 UR5, UPT, UPT, UR31, 0x24400, URZ ;  /* 0x000244001f057890 */ /* 0x000fe4000fffe0ff */
[----:B------:R-:W-:Y:S01]  /*3d70*/  UIADD3 UR4, UPT, UPT, UR31, 0x32400, URZ ;  /* 0x000324001f047890 */ /* 0x000fe2000fffe0ff */
[----:B--2---:R-:W1:Y:S01]  /*3d80*/  LDS R3, [UR31+0x150] ;  /* 0x0001501fff037984 */ /* 0x004e620008000800 */
[----:B------:R-:W-:Y:S02]  /*3d90*/  UIADD3 UR7, UPT, UPT, UR31, 0x33200, URZ ;  /* 0x000332001f077890 */ /* 0x000fe4000fffe0ff */
[----:B----4-:R-:W-:-:S02]  /*3da0*/  UIADD3 UR11, UPT, UPT, UR11, 0x7f, URZ ;  /* 0x0000007f0b0b7890 */ /* 0x010fc4000fffe0ff */
[----:B------:R-:W-:Y:S02]  /*3db0*/  USHF.R.U32.HI UR10, URZ, 0x4, UR6 ;  /* 0x00000004ff0a7899 */ /* 0x000fe40008011606 */
[----:B------:R-:W-:Y:S02]  /*3dc0*/  USHF.R.U32.HI UR8, URZ, 0x4, UR5 ;  /* 0x00000004ff087899 */ /* 0x000fe40008011605 */
[----:B------:R-:W-:Y:S02]  /*3dd0*/  USHF.R.U32.HI UR6, URZ, 0x4, UR4 ;  /* 0x00000004ff067899 */ /* 0x000fe40008011604 */
[----:B------:R-:W-:Y:S02]  /*3de0*/  USHF.R.U32.HI UR5, URZ, 0x4, UR7 ;  /* 0x00000004ff057899 */ /* 0x000fe40008011607 */
[----:B------:R-:W-:Y:S02]  /*3df0*/  USHF.R.S32.HI UR9, URZ, 0x1f, UR11 ;  /* 0x0000001fff097899 */ /* 0x000fe4000801140b */
[----:B------:R-:W-:-:S02]  /*3e00*/  ULOP3.LUT UR8, UR8, 0x3fff, URZ, 0xc0, !UPT ;  /* 0x00003fff08087892 */ /* 0x000fc4000f8ec0ff */
[----:B------:R-:W-:Y:S02]  /*3e10*/  ULOP3.LUT UR6, UR6, 0x3fff, URZ, 0xc0, !UPT ;  /* 0x00003fff06067892 */ /* 0x000fe4000f8ec0ff */
[----:B------:R-:W-:Y:S02]  /*3e20*/  ULOP3.LUT UR5, UR5, 0x3fff, URZ, 0xc0, !UPT ;  /* 0x00003fff05057892 */ /* 0x000fe4000f8ec0ff */
[----:B------:R-:W-:Y:S02]  /*3e30*/  ULEA.HI UR4, UR9, UR11, URZ, 0x7 ;  /* 0x0000000b09047291 */ /* 0x000fe4000f8f38ff */
[----:B------:R-:W-:Y:S02]  /*3e40*/  ULOP3.LUT UR52, UR8, 0x10000, URZ, 0xfc, !UPT ;  /* 0x0001000008347892 */ /* 0x000fe4000f8efcff */
[----:B------:R-:W-:Y:S02]  /*3e50*/  ULOP3.LUT UR53, UR6, 0x10000, URZ, 0xfc, !UPT ;  /* 0x0001000006357892 */ /* 0x000fe4000f8efcff */
[----:B------:R-:W-:-:S02]  /*3e60*/  ULOP3.LUT UR54, UR5, 0x10000, URZ, 0xfc, !UPT ;  /* 0x0001000005367892 */ /* 0x000fc4000f8efcff */
[----:B------:R-:W-:Y:S02]  /*3e70*/  USHF.R.S32.HI UR57, URZ, 0x7, UR4 ;  /* 0x00000007ff397899 */ /* 0x000fe40008011404 */
[----:B------:R-:W-:Y:S02]  /*3e80*/  ULOP3.LUT UR10, UR10, 0x3fff, URZ, 0xc0, !UPT ;  /* 0x00003fff0a0a7892 */ /* 0x000fe4000f8ec0ff */
[----:B------:R-:W-:Y:S02]  /*3e90*/  UISETP.LT.AND UP0, UPT, UR57, 0x1, UPT ;  /* 0x000000013900788c */ /* 0x000fe4000bf01270 */
[----:B------:R-:W-:Y:S02]  /*3ea0*/  ULOP3.LUT UR51, UR10, 0x10000, URZ, 0xfc, !UPT ;  /* 0x000100000a337892 */ /* 0x000fe4000f8efcff */
[----:B------:R-:W-:Y:S01]  /*3eb0*/  USEL UR59, UR57, 0x1, !UP0 ;  /* 0x00000001393b7887 */ /* 0x000fe2000c000000 */
[----:B------:R-:W-:Y:S01]  /*3ec0*/  UMOV UR36, URZ ;  /* 0x000000ff00247c82 */ /* 0x000fe20008000000 */
[----:B-1----:R-:W-:-:S02]  /*3ed0*/  R2UR UR32, R3 ;  /* 0x00000000032072ca */ /* 0x002fc400000e0000 */
[----:B------:R-:W-:Y:S01]  /*3ee0*/  CS2R R2, SRZ ;  /* 0x0000000000027805 */ /* 0x000fe2000001ff00 */
[----:B------:R-:W-:-:S10]  /*3ef0*/  UMOV UR34, URZ ;  /* 0x000000ff00227c82 */ /* 0x000fd40008000000 */
[----:B------:R-:W-:Y:S02]  /*3f00*/  UIADD3 UR48, UPT, UPT, UR32, 0x100, URZ ;  /* 0x0000010020307890 */ /* 0x000fe4000fffe0ff */
[----:B------:R-:W-:Y:S02]  /*3f10*/  UIADD3 UR46, UPT, UPT, UR32, 0x40000100, URZ ;  /* 0x40000100202e7890 */ /* 0x000fe4000fffe0ff */
[----:B------:R-:W-:Y:S02]  /*3f20*/  UIADD3 UR47, UPT, UPT, UR32, 0x40000104, URZ ;  /* 0x40000104202f7890 */ /* 0x000fe4000fffe0ff */
[----:B------:R-:W-:Y:S02]  /*3f30*/  UIADD3 UR44, UPT, UPT, UR32, -0x7fffff00, URZ ;  /* 0x80000100202c7890 */ /* 0x000fe4000fffe0ff */
[----:B------:R-:W-:Y:S02]  /*3f40*/  UIADD3 UR42, UPT, UPT, UR32, -0x3fffff00, URZ ;  /* 0xc0000100202a7890 */ /* 0x000fe4000fffe0ff */
[----:B------:R-:W-:-:S02]  /*3f50*/  USHF.R.U32.HI UR8, URZ, 0x11, UR48 ;  /* 0x00000011ff087899 */ /* 0x000fc40008011630 */
[----:B------:R-:W-:Y:S02]  /*3f60*/  USHF.R.U32.HI UR6, URZ, 0x11, UR46 ;  /* 0x00000011ff067899 */ /* 0x000fe4000801162e */
[----:B------:R-:W-:Y:S02]  /*3f70*/  USHF.R.U32.HI UR5, URZ, 0x1a, UR47 ;  /* 0x0000001aff057899 */ /* 0x000fe4000801162f */
[----:B------:R-:W-:Y:S02]  /*3f80*/  UIADD3 UR49, UPT, UPT, UR32, 0x104, URZ ;  /* 0x0000010420317890 */ /* 0x000fe4000fffe0ff */
[----:B------:R-:W-:Y:S02]  /*3f90*/  USHF.R.U32.HI UR4, URZ, 0x11, UR44 ;  /* 0x00000011ff047899 */ /* 0x000fe4000801162c */
[----:B------:R-:W-:Y:S02]  /*3fa0*/  UIADD3 UR45, UPT, UPT, UR32, -0x7ffffefc, URZ ;  /* 0x80000104202d7890 */ /* 0x000fe4000fffe0ff */
[----:B------:R-:W-:-:S02]  /*3fb0*/  UIADD3 UR43, UPT, UPT, UR32, -0x3ffffefc, URZ ;  /* 0xc0000104202b7890 */ /* 0x000fc4000fffe0ff */
[----:B------:R-:W-:Y:S02]  /*3fc0*/  USHF.R.U32.HI UR9, URZ, 0x11, UR42 ;  /* 0x00000011ff097899 */ /* 0x000fe4000801162a */
[----:B------:R-:W-:Y:S02]  /*3fd0*/  ULOP3.LUT UR8, UR8, 0x6000, URZ, 0xc0, !UPT ;  /* 0x0000600008087892 */ /* 0x000fe4000f8ec0ff */
[----:B------:R-:W-:Y:S02]  /*3fe0*/  ULOP3.LUT UR6, UR6, 0x6000, URZ, 0xc0, !UPT ;  /* 0x0000600006067892 */ /* 0x000fe4000f8ec0ff */
[----:B------:R-:W-:Y:S02]  /*3ff0*/  ULOP3.LUT UR39, UR5, 0x30, URZ, 0xc0, !UPT ;  /* 0x0000003005277892 */ /* 0x000fe4000f8ec0ff */
[----:B------:R-:W-:Y:S02]  /*4000*/  USHF.R.U32.HI UR7, URZ, 0x1a, UR49 ;  /* 0x0000001aff077899 */ /* 0x000fe40008011631 */
[----:B------:R-:W-:-:S02]  /*4010*/  ULOP3.LUT UR5, UR4, 0x6000, URZ, 0xc0, !UPT ;  /* 0x0000600004057892 */ /* 0x000fc4000f8ec0ff */
[----:B------:R-:W-:Y:S02]  /*4020*/  USHF.R.U32.HI UR10, URZ, 0x1a, UR45 ;  /* 0x0000001aff0a7899 */ /* 0x000fe4000801162d */
[----:B------:R-:W-:Y:S02]  /*4030*/  USHF.R.U32.HI UR11, URZ, 0x1a, UR43 ;  /* 0x0000001aff0b7899 */ /* 0x000fe4000801162b */
[----:B------:R-:W-:Y:S02]  /*4040*/  ULOP3.LUT UR4, UR9, 0x6000, URZ, 0xc0, !UPT ;  /* 0x0000600009047892 */ /* 0x000fe4000f8ec0ff */
[----:B------:R-:W-:Y:S02]  /*4050*/  ULOP3.LUT UR40, UR8, 0x10a0, URZ, 0xfc, !UPT ;  /* 0x000010a008287892 */ /* 0x000fe4000f8efcff */
[----:B------:R-:W-:Y:S02]  /*4060*/  ULOP3.LUT UR38, UR6, 0x10a0, URZ, 0xfc, !UPT ;  /* 0x000010a006267892 */ /* 0x000fe4000f8efcff */
[----:B------:R-:W-:-:S02]  /*4070*/  ULOP3.LUT UR7, UR7, 0x30, URZ, 0xc0, !UPT ;  /* 0x0000003007077892 */ /* 0x000fc4000f8ec0ff */
[----:B------:R-:W-:Y:S02]  /*4080*/  ULOP3.LUT UR10, UR10, 0x30, URZ, 0xc0, !UPT ;  /* 0x000000300a0a7892 */ /* 0x000fe4000f8ec0ff */
[----:B------:R-:W-:Y:S02]  /*4090*/  ULOP3.LUT UR11, UR11, 0x30, URZ, 0xc0, !UPT ;  /* 0x000000300b0b7892 */ /* 0x000fe4000f8ec0ff */
[----:B------:R-:W-:Y:S02]  /*40a0*/  ULOP3.LUT UR5, UR5, 0x10a0, URZ, 0xfc, !UPT ;  /* 0x000010a005057892 */ /* 0x000fe4000f8efcff */
[----:B------:R-:W-:Y:S02]  /*40b0*/  ULOP3.LUT UR4, UR4, 0x10a0, URZ, 0xfc, !UPT ;  /* 0x000010a004047892 */ /* 0x000fe4000f8efcff */
[----:B------:R-:W-:Y:S02]  /*40c0*/  UPRMT UR41, UR7, 0x5410, UR40 ;  /* 0x0000541007297896 */ /* 0x000fe40008000028 */
[----:B------:R-:W-:-:S02]  /*40d0*/  UPRMT UR39, UR39, 0x5410, UR38 ;  /* 0x0000541027277896 */ /* 0x000fc40008000026 */
[----:B------:R-:W-:Y:S02]  /*40e0*/  UPRMT UR37, UR10, 0x5410, UR5 ;  /* 0x000054100a257896 */ /* 0x000fe40008000005 */
[----:B------:R-:W-:Y:S01]  /*40f0*/  UPRMT UR35, UR11, 0x5410, UR4 ;  /* 0x000054100b237896 */ /* 0x000fe20008000004 */
[----:B------:R-:W-:Y:S01]  /*4100*/  UMOV UR40, URZ ;  /* 0x000000ff00287c82 */ /* 0x000fe20008000000 */
[----:B------:R-:W-:-:S10]  /*4110*/  UMOV UR38, URZ ;  /* 0x000000ff00267c82 */ /* 0x000fd40008000000 */
.L_x_81:
[C---:B------:R-:W-:Y:S02]  /*4120*/  LEA R0, R8.reuse, UR31, 0x3 ;  /* 0x0000001f08007c11 */ /* 0x040fe4000f8e18ff */
[----:B------:R-:W-:Y:S02]  /*4130*/  SHF.L.U32 R5, R3, 0x1f, RZ ;  /* 0x0000001f03057819 */ /* 0x000fe400000006ff */
[----:B------:R-:W-:Y:S02]  /*4140*/  LEA R4, R8, UR31, 0x4 ;  /* 0x0000001f08047c11 */ /* 0x000fe4000f8e20ff */
[----:B------:R-:W1:Y:S02]  /*4150*/  SYNCS.PHASECHK.TRANS64.TRYWAIT P0, [R0+URZ+0xc0], R5 ;  /* 0x0000c005000075a7 */ /* 0x000e6400080011ff */
[----:B-1-3--:R-:W-:Y:S05]  /*4160*/  @!P0 BRA `(.L_x_74) ;  /* 0x0000006400d88947 */ /* 0x00afea0003800000 */
.L_x_178:
[----:B-1----:R-:W1:Y:S01]  /*4170*/  LDS.128 R4, [R4+0x130] ;  /* 0x0001300004047984 */ /* 0x002e620000000c00 */
[----:B------:R-:W-:Y:S02]  /*4180*/  VIADD R0, R0, 0xd0 ;  /* 0x000000d000007836 */ /* 0x000fe40000000000 */
[----:B------:R-:W-:Y:S01]  /*4190*/  VIADD R8, R8, 0x1 ;  /* 0x0000000108087836 */ /* 0x000fe20000000000 */
[----:B------:R-:W-:Y:S01]  /*41a0*/  @!PT LDS RZ, [RZ] ;  /* 0x00000000fffff984 */ /* 0x000fe20000000800 */
[----:B------:R-:W-:Y:S01]  /*41b0*/  @!PT LDS RZ, [RZ] ;  /* 0x00000000fffff984 */ /* 0x000fe20000000800 */
[----:B------:R-:W-:Y:S01]  /*41c0*/  @!PT LDS RZ, [RZ] ;  /* 0x00000000fffff984 */ /* 0x000fe20000000800 */
[----:B------:R-:W-:Y:S01]  /*41d0*/  @!PT LDS RZ, [RZ] ;  /* 0x00000000fffff984 */ /* 0x000fe20000000800 */
[----:B------:R2:W-:Y:S06]  /*41e0*/  MEMBAR.ALL.CTA ;  /* 0x0000000000007992 */ /* 0x0005ec0000008000 */
[----:B--2---:R-:W2:Y:S01]  /*41f0*/  FENCE.VIEW.ASYNC.S ;  /* 0x00000000000073c6 */ /* 0x004ea20000000000 */
[----:B------:R-:W-:-:S04]  /*4200*/  PRMT R0, RZ, 0x654, R0 ;  /* 0x00000654ff007816 */ /* 0x000fc80000000000 */
[----:B--2---:R2:W-:Y:S01]  /*4210*/  SYNCS.ARRIVE.TRANS64.RED.A1T0 RZ, [R0+URZ], RZ ;  /* 0x000000ff00ff79a7 */ /* 0x0045e200081004ff */
[----:B-1----:R-:W-:Y:S01]  /*4220*/  LOP3.LUT P1, RZ, R6, 0x1, RZ, 0xc0, !PT ;  /* 0x0000000106ff7812 */ /* 0x002fe2000782c0ff */
[----:B--2---:R-:W-:-:S12]  /*4230*/  BRA.U UP2, `(.L_x_75) ;  /* 0x0000000502247547 */ /* 0x004fd8000b800000 */
[----:B------:R-:W1:Y:S01]  /*4240*/  LDCU UR4, c[0x0][0x38c] ;  /* 0x00007180ff0477ac */ /* 0x000e620008000800 */
[----:B------:R-:W-:Y:S02]  /*4250*/  PLOP3.LUT P2, PT, PT, PT, PT, 0x80, 0x8 ;  /* 0x000000000008781c */ /* 0x000fe40003f4f070 */
[----:B------:R-:W-:Y:S01]  /*4260*/  SHF.L.U32 R5, R9, 0x1f, RZ ;  /* 0x0000001f09057819 */ /* 0x000fe200000006ff */
[----:B------:R-:W-:Y:S02]  /*4270*/  ULEA UR56, UR55, UR31, 0x3 ;  /* 0x0000001f37387291 */ /* 0x000fe4000f8e18ff */
[----:B------:R-:W-:Y:S02]  /*4280*/  ULEA UR13, UR55, UR32, 0x7 ;  /* 0x00000020370d7291 */ /* 0x000fe4000f8e38ff */
[----:B-1----:R-:W-:-:S06]  /*4290*/  UISETP.GE.AND UP0, UPT, UR4, 0x1, UPT ;  /* 0x000000010400788c */ /* 0x002fcc000bf06270 */
[----:B------:R-:W-:-:S05]  /*42a0*/  PLOP3.LUT P0, PT, PT, PT, UP0, 0x80, 0x8 ;  /* 0x000000000008781c */ /* 0x000fca0003f0f008 */
[----:B------:R-:W-:-:S08]  /*42b0*/  @UP0 ULEA UR4, UR28, UR31, 0x3 ;  /* 0x0000001f1c040291 */ /* 0x000fd0000f8e18ff */
[----:B------:R-:W-:-:S04]  /*42c0*/  @P0 SHF.L.U32 R0, R2, 0x1f, RZ ;  /* 0x0000001f02000819 */ /* 0x000fc800000006ff */
[----:B------:R1:W2:Y:S01]  /*42d0*/  @P0 SYNCS.PHASECHK.TRANS64.TRYWAIT P2, [UR4], R0 ;  /* 0x00000000ff0005a7 */ /* 0x0002a20008041104 */
[----:B------:R-:W3:Y:S02]  /*42e0*/  SYNCS.PHASECHK.TRANS64.TRYWAIT P0, [UR56+0xf0], R5 ;  /* 0x0000f005ff0075a7 */ /* 0x000ee40008001138 */
[----:B-123--:R-:W-:Y:S05]  /*42f0*/  @!P0 BRA `(.L_x_76) ;  /* 0x0000006400888947 */ /* 0x00efea0003800000 */
.L_x_180:
[----:B------:R-:W-:Y:S01]  /*4300*/  UMOV UR33, UR27 ;  /* 0x0000001b00217c82 */ /* 0x000fe20008000000 */
[----:B------:R-:W-:Y:S05]  /*4310*/  BRA.U !UP0, `(.L_x_77) ;  /* 0x0000000108dc7547 */ /* 0x000fea000b800000 */
[----:B------:R-:W-:Y:S01]  /*4320*/  UIADD3 UR33, UPT, UPT, UR59, UR27, URZ ;  /* 0x0000001b3b217290 */ /* 0x000fe2000fffe0ff */
[----:B------:R-:W-:Y:S01]  /*4330*/  UMOV UR26, URZ ;  /* 0x000000ff001a7c82 */ /* 0x000fe20008000000 */
[----:B------:R-:W-:Y:S01]  /*4340*/  UMOV UR29, UR57 ;  /* 0x00000039001d7c82 */ /* 0x000fe20008000000 */
[----:B------:R-:W-:-:S09]  /*4350*/  UMOV UR12, UR28 ;  /* 0x0000001c000c7c82 */ /* 0x000fd20008000000 */
.L_x_80:
[----:B--2---:R-:W-:Y:S01]  /*4360*/  ULEA UR7, UR12, UR31, 0x3 ;  /* 0x0000001f0c077291 */ /* 0x004fe2000f8e18ff */
[----:B---3--:R-:W-:Y:S11]  /*4370*/  @P2 BRA `(.L_x_78) ;  /* 0x00000000000c2947 */ /* 0x008ff60003800000 */
[----:B-1----:R-:W-:Y:S04]  /*4380*/  SHF.L.U32 R5, R2, 0x1f, RZ ;  /* 0x0000001f02057819 */ /* 0x002fe800000006ff */
[----:B------:R-:W1:Y:S02]  /*4390*/  SYNCS.PHASECHK.TRANS64.TRYWAIT P0, [UR7], R5 ;  /* 0x00000005ff0075a7 */ /* 0x000e640008001107 */
[----:B-1----:R-:W-:Y:S05]  /*43a0*/  @!P0 BRA `(.L_x_79) ;  /* 0x0000006400748947 */ /* 0x002fea0003800000 */
.L_x_78:
[----:B------:R-:W-:Y:S01]  /*43b0*/  UISETP.NE.AND UP0, UPT, UR29, 0x1, UPT ;  /* 0x000000011d00788c */ /* 0x000fe2000bf05270 */
[----:B------:R-:W-:Y:S01]  /*43c0*/  PLOP3.LUT P2, PT, PT, PT, PT, 0x80, 0x8 ;  /* 0x000000000008781c */ /* 0x000fe20003f4f070 */
[----:B------:R-:W-:Y:S02]  /*43d0*/  UIADD3 UR4, UPT, UPT, UR12, 0x1, URZ ;  /* 0x000000010c047890 */ /* 0x000fe4000fffe0ff */
[----:B------:R-:W-:Y:S02]  /*43e0*/  ULEA UR6, UR12, UR52, 0x9 ;  /* 0x000000340c067291 */ /* 0x000fe4000f8e48ff */
[----:B------:R-:W-:Y:S01]  /*43f0*/  UISETP.NE.AND UP1, UPT, UR4, 0x7, UPT ;  /* 0x000000070400788c */ /* 0x000fe2000bf25270 */
[----:B------:R-:W-:Y:S01]  /*4400*/  PLOP3.LUT P0, PT, PT, PT, UP0, 0x80, 0x8 ;  /* 0x000000000008781c */ /* 0x000fe20003f0f008 */
[----:B------:R-:W-:Y:S02]  /*4410*/  ULEA UR24, UR12, UR53, 0x5 ;  /* 0x000000350c187291 */ /* 0x000fe4000f8e28ff */
[----:B------:R-:W-:Y:S02]  /*4420*/  USEL UR5, URZ, 0x1, UP1 ;  /* 0x00000001ff057887 */ /* 0x000fe40008800000 */
[----:B------:R-:W-:Y:S02]  /*4430*/  USEL UR28, UR4, URZ, UP1 ;  /* 0x000000ff041c7287 */ /* 0x000fe40008800000 */
[----:B------:R-:W-:Y:S02]  /*4440*/  ULEA UR22, UR12, UR54, 0x5 ;  /* 0x000000360c167291 */ /* 0x000fe4000f8e28ff */
[----:B------:R-:W-:Y:S01]  /*4450*/  @UP0 ULEA UR4, UR28, UR31, 0x3 ;  /* 0x0000001f1c040291 */ /* 0x000fe2000f8e18ff */
[----:B------:R-:W-:Y:S01]  /*4460*/  LOP3.LUT R2, R2, UR5, RZ, 0x3c, !PT ;  /* 0x0000000502027c12 */ /* 0x000fe2000f8e3cff */
[----:B------:R-:W-:Y:S02]  /*4470*/  UISETP.NE.U32.AND UP0, UPT, UR26, URZ, UPT ;  /* 0x000000ff1a00728c */ /* 0x000fe4000bf05070 */
[----:B------:R-:W-:Y:S01]  /*4480*/  UIADD3 UR20, UPT, UPT, UR6, 0x2, URZ ;  /* 0x0000000206147890 */ /* 0x000fe2000fffe0ff */
[----:B-1----:R-:W-:Y:S01]  /*4490*/  @P0 SHF.L.U32 R0, R2, 0x1f, RZ ;  /* 0x0000001f02000819 */ /* 0x002fe200000006ff */
[----:B------:R-:W-:Y:S02]  /*44a0*/  UIADD3 UR16, UPT, UPT, UR6, 0x4, URZ ;  /* 0x0000000406107890 */ /* 0x000fe4000fffe0ff */
[----:B------:R-:W-:Y:S01]  /*44b0*/  UIADD3 UR10, UPT, UPT, UR6, 0x6, URZ ;  /* 0x00000006060a7890 */ /* 0x000fe2000fffe0ff */
[----:B------:R2:W3:Y:S01]  /*44c0*/  @P0 SYNCS.PHASECHK.TRANS64.TRYWAIT P2, [UR4], R0 ;  /* 0x00000000ff0005a7 */ /* 0x0004e20008041104 */
[----:B------:R-:W-:Y:S02]  /*44d0*/  ULEA UR4, UR12, UR51, 0xa ;  /* 0x000000330c047291 */ /* 0x000fe4000f8e50ff */
[----:B------:R-:W-:Y:S02]  /*44e0*/  UIADD3 UR30, UPT, UPT, UR7, 0x38, URZ ;  /* 0x00000038071e7890 */ /* 0x000fe4000fffe0ff */
[----:B------:R-:W-:Y:S02]  /*44f0*/  UIADD3 UR18, UPT, UPT, UR4, 0x2, URZ ;  /* 0x0000000204127890 */ /* 0x000fe4000fffe0ff */
[----:B------:R-:W-:Y:S02]  /*4500*/  UIADD3 UR14, UPT, UPT, UR4, 0x4, URZ ;  /* 0x00000004040e7890 */ /* 0x000fe4000fffe0ff */
[----:B------:R-:W-:Y:S02]  /*4510*/  UIADD3 UR8, UPT, UPT, UR4, 0x6, URZ ;  /* 0x0000000604087890 */ /* 0x000fe4000fffe0ff */
[----:B------:R-:W-:Y:S02]  /*4520*/  UIADD3 UR27, UPT, UPT, UR27, 0x1, URZ ;  /* 0x000000011b1b7890 */ /* 0x000fe4000fffe0ff */
[----:B------:R-:W-:Y:S01]  /*4530*/  UIADD3 UR29, UPT, UPT, UR29, -0x1, URZ ;  /* 0xffffffff1d1d7890 */ /* 0x000fe2000fffe0ff */
[----:B------:R-:W-:Y:S01]  /*4540*/  UMOV UR25, 0x4008 ;  /* 0x0000400800197882 */ /* 0x000fe20000000000 */
[----:B------:R-:W-:Y:S01]  /*4550*/  UMOV UR23, 0x4008 ;  /* 0x0000400800177882 */ /* 0x000fe20000000000 */
[----:B------:R2:W-:Y:S01]  /*4560*/  UTCCP.T.S.2CTA.4x32dp128bit tmem[UR32+0x100], gdesc[UR24] ;  /* 0x00010018200079e7 */ /* 0x0005e20009300000 */
[----:B------:R2:W-:Y:S01]  /*4570*/  UTCCP.T.S.2CTA.4x32dp128bit tmem[UR32+0x104], gdesc[UR22] ;  /* 0x00010416200079e7 */ /* 0x0005e20009300000 */
[----:B------:R-:W-:Y:S01]  /*4580*/  UMOV UR7, 0x40004040 ;  /* 0x4000404000077882 */ /* 0x000fe20000000000 */
[----:B------:R-:W-:Y:S01]  /*4590*/  UMOV UR5, 0x40004040 ;  /* 0x4000404000057882 */ /* 0x000fe20000000000 */
[----:B------:R-:W-:Y:S01]  /*45a0*/  UMOV UR21, 0x40004040 ;  /* 0x4000404000157882 */ /* 0x000fe20000000000 */
[----:B------:R2:W-:Y:S01]  /*45b0*/  UTCQMMA.2CTA gdesc[UR4], gdesc[UR6], tmem[UR13], tmem[UR40], idesc[UR41], tmem[UR48], UP0 ;  /* 0x0030280604007dea */ /* 0x0005e2000820030d */
[----:B------:R-:W-:Y:S01]  /*45c0*/  UISETP.NE.AND UP0, UPT, UR27, UR33, UPT ;  /* 0x000000211b00728c */ /* 0x000fe2000bf05270 */
[----:B------:R-:W-:Y:S01]  /*45d0*/  UMOV UR19, 0x40004040 ;  /* 0x4000404000137882 */ /* 0x000fe20000000000 */
[----:B------:R-:W-:Y:S01]  /*45e0*/  UMOV UR17, 0x40004040 ;  /* 0x4000404000117882 */ /* 0x000fe20000000000 */
[----:B------:R2:W-:Y:S01]  /*45f0*/  UTCQMMA.2CTA gdesc[UR18], gdesc[UR20], tmem[UR13], tmem[UR38], idesc[UR39], tmem[UR46], UPT ;  /* 0x002e261412007dea */ /* 0x0005e2000ba0030d */
[----:B------:R-:W-:Y:S01]  /*4600*/  UMOV UR15, 0x40004040 ;  /* 0x40004040000f7882 */ /* 0x000fe20000000000 */
[----:B------:R-:W-:Y:S01]  /*4610*/  UMOV UR11, 0x40004040 ;  /* 0x40004040000b7882 */ /* 0x000fe20000000000 */
[----:B------:R2:W-:Y:S01]  /*4620*/  UTCQMMA.2CTA gdesc[UR14], gdesc[UR16], tmem[UR13], tmem[UR36], idesc[UR37], tmem[UR44], UPT ;  /* 0x002c24100e007dea */ /* 0x0005e2000ba0030d */
[----:B------:R-:W-:Y:S01]  /*4630*/  UMOV UR9, 0x40004040 ;  /* 0x4000404000097882 */ /* 0x000fe20000000000 */
[----:B------:R-:W-:Y:S01]  /*4640*/  UMOV UR26, 0x1 ;  /* 0x00000001001a7882 */ /* 0x000fe20000000000 */
[----:B------:R2:W-:Y:S01]  /*4650*/  UTCQMMA.2CTA gdesc[UR8], gdesc[UR10], tmem[UR13], tmem[UR34], idesc[UR35], tmem[UR42], UPT ;  /* 0x002a220a08007dea */ /* 0x0005e2000ba0030d */
[----:B------:R2:W-:Y:S01]  /*4660*/  UTCBAR.2CTA.MULTICAST [UR30], URZ, UR50 ;  /* 0x000000ff1e0073e9 */ /* 0x0005e20008200832 */
[----:B------:R-:W-:Y:S01]  /*4670*/  UMOV UR12, UR28 ;  /* 0x0000001c000c7c82 */ /* 0x000fe20008000000 */
[----:B------:R-:W-:Y:S05]  /*4680*/  BRA.U UP0, `(.L_x_80) ;  /* 0xfffffffd00347547 */ /* 0x000fea000b83ffff */
.L_x_77:
[----:B--2---:R-:W-:Y:S01]  /*4690*/  UIADD3 UR4, UPT, UPT, UR56, 0xe0, URZ ;  /* 0x000000e038047890 */ /* 0x004fe2000fffe0ff */
[----:B------:R-:W-:-:S08]  /*46a0*/  UMOV UR27, UR33 ;  /* 0x00000021001b7c82 */ /* 0x000fd00008000000 */
[----:B------:R2:W-:Y:S01]  /*46b0*/  UTCBAR.2CTA.MULTICAST [UR4], URZ, UR58 ;  /* 0x000000ff040073e9 */ /* 0x0005e2000820083a */
[----:B------:R-:W-:Y:S02]  /*46c0*/  NOP ;  /* 0x0000000000007918 */ /* 0x000fe40000000000 */
.L_x_75:
[----:B--2---:R-:W-:Y:S01]  /*46d0*/  UIADD3 UR4, UPT, UPT, UR55, 0x1, URZ ;  /* 0x0000000137047890 */ /* 0x004fe2000fffe0ff */
[----:B------:R-:W-:-:S03]  /*46e0*/  ISETP.NE.AND P0, PT, R8, 0x2, PT ;  /* 0x000000020800780c */ /* 0x000fc60003f05270 */
[----:B------:R-:W-:Y:S01]  /*46f0*/  UISETP.NE.AND UP0, UPT, UR4, 0x2, UPT ;  /* 0x000000020400788c */ /* 0x000fe2000bf05270 */
[----:B-1----:R-:W-:Y:S02]  /*4700*/  SEL R0, RZ, 0x1, P0 ;  /* 0x00000001ff007807 */ /* 0x002fe40000000000 */
[----:B------:R-:W-:Y:S01]  /*4710*/  SEL R8, R8, RZ, P0 ;  /* 0x000000ff08087207 */ /* 0x000fe20000000000 */
[----:B------:R-:W-:Y:S01]  /*4720*/  USEL UR5, URZ, 0x1, UP0 ;  /* 0x00000001ff057887 */ /* 0x000fe20008000000 */
[----:B------:R-:W-:Y:S01]  /*4730*/  LOP3.LUT R3, R3, R0, RZ, 0x3c, !PT ;  /* 0x0000000003037212 */ /* 0x000fe200078e3cff */
[----:B------:R-:W-:-:S04]  /*4740*/  USEL UR55, UR4, URZ, UP0 ;  /* 0x000000ff04377287 */ /* 0x000fc80008000000 */
[----:B------:R-:W-:Y:S01]  /*4750*/  LOP3.LUT R9, R9, UR5, RZ, 0x3c, !PT ;  /* 0x0000000509097c12 */ /* 0x000fe2000f8e3cff */
[----:B------:R-:W-:Y:S07]  /*4760*/  @P1 BRA `(.L_x_81) ;  /* 0xfffffff8006c1947 */ /* 0x000fee000383ffff */
[----:B------:R-:W1:Y:S01]  /*4770*/  S2UR UR8, SR_CgaCtaId ;  /* 0x00000000000879c3 */ /* 0x000e620000008800 */
[----:B------:R-:W-:Y:S01]  /*4780*/  ELECT P0, URZ, PT ;  /* 0x0000000000ff782f */ /* 0x000fe20003800000 */
[----:B------:R-:W-:Y:S01]  /*4790*/  HFMA2 R0, -RZ, RZ, 0, 5.9604644775390625e-08 ;  /* 0x00000001ff007431 */ /* 0x000fe200000001ff */
[----:B------:R-:W-:-:S05]  /*47a0*/  UMOV UR4, 0x40 ;  /* 0x0000004000047882 */ /* 0x000fca0000000000 */
[----:B------:R-:W-:Y:S01]  /*47b0*/  UVIRTCOUNT.DEALLOC.SMPOOL 0x80 ;  /* 0x000000800000784c */ /* 0x000fe20000000000 */
[----:B------:R-:W-:Y:S02]  /*47c0*/  UISETP.NE.AND UP0, UPT, UR61, URZ, UPT ;  /* 0x000000ff3d00728c */ /* 0x000fe4000bf05270 */
[----:B-1----:R-:W-:-:S09]  /*47d0*/  ULEA UR8, UR8, UR4, 0x18 ;  /* 0x0000000408087291 */ /* 0x002fd2000f8ec0ff */
[----:B------:R1:W-:Y:S01]  /*47e0*/  @P0 STS.U8 [UR8+0x1c], R0 ;  /* 0x00001c00ff000988 */ /* 0x0003e20008000008 */
[----:B------:R-:W-:Y:S05]  /*47f0*/  BRA.U UP0, `(.L_x_82) ;  /* 0x0000000100587547 */ /* 0x000fea000b800000 */
[----:B------:R-:W-:Y:S01]  /*4800*/  UIADD3 UR5, UPT, UPT, UR31, 0xf0, URZ ;  /* 0x000000f01f057890 */ /* 0x000fe2000fffe0ff */
[----:B------:R-:W-:-:S03]  /*4810*/  SHF.L.U32 R3, R9, 0x1f, RZ ;  /* 0x0000001f09037819 */ /* 0x000fc600000006ff */
[----:B------:R-:W-:-:S09]  /*4820*/  ULEA UR4, UR55, UR5, 0x3 ;  /* 0x0000000537047291 */ /* 0x000fd2000f8e18ff */
[----:B------:R-:W2:Y:S02]  /*4830*/  SYNCS.PHASECHK.TRANS64.TRYWAIT P0, [UR4], R3 ;  /* 0x00000003ff0075a7 */ /* 0x000ea40008001104 */
[----:B--2---:R-:W-:Y:S05]  /*4840*/  @!P0 BRA `(.L_x_83) ;  /* 0x0000006000648947 */ /* 0x004fea0003800000 */
.L_x_183:
[----:B------:R-:W-:-:S04]  /*4850*/  UIADD3 UR4, UPT, UPT, UR55, 0x1, URZ ;  /* 0x0000000137047890 */ /* 0x000fc8000fffe0ff */
[----:B------:R-:W-:-:S04]  /*4860*/  UISETP.NE.AND UP1, UPT, UR4, 0x2, UPT ;  /* 0x000000020400788c */ /* 0x000fc8000bf25270 */
[----:B------:R-:W-:Y:S02]  /*4870*/  USEL UR6, URZ, 0x1, UP1 ;  /* 0x00000001ff067887 */ /* 0x000fe40008800000 */
[----:B------:R-:W-:-:S04]  /*4880*/  USEL UR4, UR4, URZ, UP1 ;  /* 0x000000ff04047287 */ /* 0x000fc80008800000 */
[----:B------:R-:W-:Y:S01]  /*4890*/  ULEA UR4, UR4, UR5, 0x3 ;  /* 0x0000000504047291 */ /* 0x000fe2000f8e18ff */
[----:B-1----:R-:W-:-:S04]  /*48a0*/  LOP3.LUT R3, R9, UR6, RZ, 0x3c, !PT ;  /* 0x0000000609037c12 */ /* 0x002fc8000f8e3cff */
[----:B------:R-:W-:Y:S01]  /*48b0*/  SHF.L.U32 R3, R3, 0x1f, RZ ;  /* 0x0000001f03037819 */ /* 0x000fe200000006ff */
[----:B------:R-:W-:-:S04]  /*48c0*/  IMAD.U32 R0, RZ, RZ, UR4 ;  /* 0x00000004ff007e24 */ /* 0x000fc8000f8e00ff */
[----:B------:R1:W2:Y:S03]  /*48d0*/  SYNCS.PHASECHK.TRANS64.TRYWAIT P0, [R0+URZ], R3 ;  /* 0x00000003000075a7 */ /* 0x0002a600080011ff */
[----:B--2---:R-:W-:Y:S05]  /*48e0*/  @!P0 NANOSLEEP.SYNCS 0x989680 ;  /* 0x009896800000895d */ /* 0x004fea0003900000 */
[----:B------:R-:W2:Y:S02]  /*48f0*/  @!P0 SYNCS.PHASECHK.TRANS64 P0, [R0+URZ], R3 ;  /* 0x00000003000085a7 */ /* 0x000ea400080010ff */
[----:B--2---:R-:W-:Y:S05]  /*4900*/  @P0 BRA `(.L_x_84) ;  /* 0x0000000000200947 */ /* 0x004fea0003800000 */
.L_x_85:
[----:B--2---:R2:W4:Y:S02]  /*4910*/  SYNCS.PHASECHK.TRANS64.TRYWAIT P0, [R0+URZ], R3 ;  /* 0x00000003000075a7 */ /* 0x00452400080011ff */
[----:B----4-:R-:W-:Y:S05]  /*4920*/  @!P0 NANOSLEEP.SYNCS 0x989680 ;  /* 0x009896800000895d */ /* 0x010fea0003900000 */
[----:B------:R-:W4:Y:S02]  /*4930*/  @!P0 SYNCS.PHASECHK.TRANS64 P0, [R0+URZ], R3 ;  /* 0x00000003000085a7 */ /* 0x000f2400080010ff */
[----:B----4-:R-:W-:Y:S05]  /*4940*/  @!P0 BRA `(.L_x_85) ;  /* 0xfffffffc00f08947 */ /* 0x010fea000383ffff */
[----:B------:R-:W-:Y:S05]  /*4950*/  BRA `(.L_x_84) ;  /* 0x00000000000c7947 */ /* 0x000fea0003800000 */
.L_x_82:
[----:B------:R-:W-:-:S04]  /*4960*/  UIADD3 UR4, UPT, UPT, UR31, 0x120, URZ ;  /* 0x000001201f047890 */ /* 0x000fc8000fffe0ff */
[----:B------:R-:W-:-:S09]  /*4970*/  UPRMT UR4, UR60, 0x654, UR4 ;  /* 0x000006543c047896 */ /* 0x000fd20008000004 */
[----:B------:R-:W-:Y:S03]  /*4980*/  SYNCS.ARRIVE.TRANS64.RED.A1T0 RZ, [UR4], RZ ;  /* 0x000000ffffff79a7 */ /* 0x000fe60008100404 */
.L_x_84:
[----:B-12---:R-:W-:Y:S01]  /*4990*/  SHF.L.U32 R3, RZ, 0x1f, RZ ;  /* 0x0000001fff037819 */ /* 0x006fe200000006ff */
[----:B------:R-:W-:Y:S01]  /*49a0*/  UIADD3 UR4, UPT, UPT, UR31, 0x120, URZ ;  /* 0x000001201f047890 */ /* 0x000fe2000fffe0ff */
[----:B------:R-:W-:Y:S02]  /*49b0*/  PLOP3.LUT P0, PT, PT, PT, UP0, 0x80, 0x8 ;  /* 0x000000000008781c */ /* 0x000fe40003f0f008 */
[----:B------:R-:W1:Y:S02]  /*49c0*/  SYNCS.PHASECHK.TRANS64.TRYWAIT P1, [UR31+0x120], R3 ;  /* 0x00012003ff0075a7 */ /* 0x000e64000802111f */
[----:B-1----:R-:W-:Y:S09]  /*49d0*/  @!P1 BRA `(.L_x_86) ;  /* 0x0000006000189947 */ /* 0x002ff20003800000 */
.L_x_185:
[----:B------:R-:W-:Y:S01]  /*49e0*/  @!UP0 UPRMT UR4, UR60, 0x654, UR4 ;  /* 0x000006543c048896 */ /* 0x000fe20008000004 */
[----:B------:R-:W-:Y:S01]  /*49f0*/  UMOV UR5, 0xffff ;  /* 0x0000ffff00057882 */ /* 0x000fe20000000000 */
[----:B------:R-:W-:-:S07]  /*4a00*/  UMOV UR6, 0x1 ;  /* 0x0000000100067882 */ /* 0x000fce0000000000 */
[----:B------:R-:W-:Y:S01]  /*4a10*/  @!P0 SYNCS.ARRIVE.TRANS64.RED.A1T0 RZ, [UR4], RZ ;  /* 0x000000ffffff89a7 */ /* 0x000fe20008100404 */
[----:B------:R-:W-:Y:S01]  /*4a20*/  NOP ;  /* 0x0000000000007918 */ /* 0x000fe20000000000 */
[----:B-1----:R-:W1:Y:S01]  /*4a30*/  LDS R0, [UR8+0x14] ;  /* 0x00001408ff007984 */ /* 0x002e620008000800 */
[----:B------:R-:W-:-:S04]  /*4a40*/  ULOP3.LUT UR4, UR32, 0xffff, URZ, 0xc0, !UPT ;  /* 0x0000ffff20047892 */ /* 0x000fc8000f8ec0ff */
[----:B------:R-:W-:-:S04]  /*4a50*/  USHF.R.U32.HI UR4, URZ, 0x5, UR4 ;  /* 0x00000005ff047899 */ /* 0x000fc80008011604 */
[----:B------:R-:W-:Y:S02]  /*4a60*/  USHF.L.U32 UR5, UR5, UR4, URZ ;  /* 0x0000000405057299 */ /* 0x000fe400080006ff */
[----:B------:R-:W-:-:S04]  /*4a70*/  USHF.L.U32 UR4, UR6, UR4, URZ ;  /* 0x0000000406047299 */ /* 0x000fc800080006ff */
[----:B-1----:R-:W-:-:S04]  /*4a80*/  LOP3.LUT R0, R0, UR5, RZ, 0xc0, !PT ;  /* 0x0000000500007c12 */ /* 0x002fc8000f8ec0ff */
[----:B------:R-:W-:-:S13]  /*4a90*/  ISETP.NE.AND P0, PT, R0, UR5, PT ;  /* 0x0000000500007c0c */ /* 0x000fda000bf05270 */
[----:B------:R-:W-:Y:S05]  /*4aa0*/  @P0 BRA `(.L_x_87) ;  /* 0x0000000000580947 */ /* 0x000fea0003800000 */
[----:B------:R-:W1:Y:S02]  /*4ab0*/  LDS R0, [UR8+0x18] ;  /* 0x00001808ff007984 */ /* 0x000e640008000800 */
[----:B-1----:R-:W-:-:S04]  /*4ac0*/  LOP3.LUT R0, R0, UR4, RZ, 0xc0, !PT ;  /* 0x0000000400007c12 */ /* 0x002fc8000f8ec0ff */
[----:B------:R-:W-:-:S13]  /*4ad0*/  ISETP.NE.AND P0, PT, R0, UR4, PT ;  /* 0x0000000400007c0c */ /* 0x000fda000bf05270 */
[----:B------:R-:W-:Y:S05]  /*4ae0*/  @P0 BRA `(.L_x_88) ;  /* 0x00000000003c0947 */ /* 0x000fea0003800000 */
[----:B------:R-:W1:Y:S01]  /*4af0*/  S2R R2, SR_LANEID ;  /* 0x0000000000027919 */ /* 0x000e620000000000 */
[----:B------:R-:W-:Y:S01]  /*4b00*/  ULOP3.LUT UR5, URZ, UR5, URZ, 0x33, !UPT ;  /* 0x00000005ff057292 */ /* 0x000fe2000f8e33ff */
[----:B------:R-:W-:Y:S01]  /*4b10*/  LOP3.LUT R4, RZ, UR4, RZ, 0x33, !PT ;  /* 0x00000004ff047c12 */ /* 0x000fe2000f8e33ff */
[----:B------:R-:W-:Y:S02]  /*4b20*/  VOTEU.ANY UR4, UPT, PT ;  /* 0x0000000000047886 */ /* 0x000fe400038e0100 */
[----:B------:R-:W-:Y:S01]  /*4b30*/  UFLO.U32 UR4, UR4 ;  /* 0x00000004000472bd */ /* 0x000fe200080e0000 */
[----:B------:R-:W2:Y:S01]  /*4b40*/  REDUX UR6, R4 ;  /* 0x00000000040673c4 */ /* 0x000ea20000000000 */
[----:B------:R-:W-:-:S06]  /*4b50*/  IMAD.U32 R0, RZ, RZ, UR5 ;  /* 0x00000005ff007e24 */ /* 0x000fcc000f8e00ff */
[----:B------:R4:W-:Y:S01]  /*4b60*/  UTCATOMSWS.AND URZ, UR5 ;  /* 0x0000000500ff79e3 */ /* 0x0009e20008000000 */
[----:B------:R-:W3:Y:S01]  /*4b70*/  REDUX UR7, R0 ;  /* 0x00000000000773c4 */ /* 0x000ee20000000000 */
[----:B-1----:R-:W-:Y:S01]  /*4b80*/  ISETP.EQ.U32.AND P0, PT, R2, UR4, PT ;  /* 0x0000000402007c0c */ /* 0x002fe2000bf02070 */
[----:B--2---:R-:W-:Y:S01]  /*4b90*/  IMAD.U32 R2, RZ, RZ, UR6 ;  /* 0x00000006ff027e24 */ /* 0x004fe2000f8e00ff */
[----:B---3--:R-:W-:-:S11]  /*4ba0*/  MOV R3, UR7 ;  /* 0x0000000700037c02 */ /* 0x008fd60008000f00 */
[----:B------:R4:W-:Y:S04]  /*4bb0*/  @P0 ATOMS.AND RZ, [UR8+0x14], R3 ;  /* 0x00001403ffff098c */ /* 0x0009e8000a800008 */
[----:B------:R4:W-:Y:S01]  /*4bc0*/  @P0 ATOMS.AND RZ, [UR8+0x18], R2 ;  /* 0x00001802ffff098c */ /* 0x0009e2000a800008 */
[----:B------:R-:W-:Y:S05]  /*4bd0*/  BRA `(.L_x_89) ;  /* 0x0000000000147947 */ /* 0x000fea0003800000 */
.L_x_88:
[----:B------:R-:W-:Y:S02]  /*4be0*/  MOV R2, 0x4c00 ;  /* 0x00004c0000027802 */ /* 0x000fe40000000f00 */
[----:B---3-5:R-:W-:Y:S05]  /*4bf0*/  CALL.REL.NOINC `($__internal_0_$__cuda_sm10x_tcgen05_guardrail_trap_col_being_dealloced_not_returned_by_alloc) ;  /* 0x0000006000f87944 */ /* 0x028fea0003c00000 */
[----:B------:R-:W-:Y:S05]  /*4c00*/  BRA `(.L_x_89) ;  /* 0x0000000000087947 */ /* 0x000fea0003800000 */
.L_x_87:
[----:B------:R-:W-:Y:S02]  /*4c10*/  MOV R2, 0x4c30 ;  /* 0x00004c3000027802 */ /* 0x000fe40000000f00 */
[----:B---3-5:R-:W-:Y:S05]  /*4c20*/  CALL.REL.NOINC `($__internal_2_$__cuda_sm10x_tcgen05_guardrail_trap_unallocated_columns_being_dealloced) ;  /* 0x0000006400047944 */ /* 0x028fea0003c00000 */
.L_x_89:
[----:B------:R-:W-:Y:S01]  /*4c30*/  NOP ;  /* 0x0000000000007918 */ /* 0x000fe20000000000 */
[----:B----4-:R-:W-:Y:S05]  /*4c40*/  EXIT ;  /* 0x000000000000794d */ /* 0x010fea0003800000 */
.L_x_62:
[----:B------:R-:W-:-:S09]  /*4c50*/  UISETP.NE.OR UP0, UPT, UR17, 0x3, !UP3 ;  /* 0x000000031100788c */ /* 0x000fd2000df05670 */
[----:B------:R-:W-:Y:S05]  /*4c60*/  BRA.U UP0, `(.L_x_90) ;  /* 0x0000001100607547 */ /* 0x000fea000b800000 */
[----:B------:R-:W1:Y:S01]  /*4c70*/  S2UR UR10, SR_CgaCtaId ;  /* 0x00000000000a79c3 */ /* 0x000e620000008800 */
[----:B------:R-:W2:Y:S01]  /*4c80*/  LDCU UR45, c[0x0][0x370] ;  /* 0x00006e00ff2d77ac */ /* 0x000ea20008000800 */
[----:B------:R-:W-:Y:S02]  /*4c90*/  HFMA2 R13, -RZ, RZ, 0, 0 ;  /* 0x00000000ff0d7431 */ /* 0x000fe400000001ff */
[----:B------:R-:W-:Y:S01]  /*4ca0*/  IMAD.MOV.U32 R15, RZ, RZ, 0x1 ;  /* 0x00000001ff0f7424 */ /* 0x000fe200078e00ff */
[----:B------:R-:W-:Y:S01]  /*4cb0*/  MOV R7, 0x2000 ;  /* 0x0000200000077802 */ /* 0x000fe20000000f00 */
[----:B------:R-:W2:Y:S01]  /*4cc0*/  LDCU.128 UR40, c[0x0][0xf10] ;  /* 0x0001e200ff2877ac */ /* 0x000ea20008000c00 */
[----:B------:R-:W-:Y:S01]  /*4cd0*/  IMAD.MOV.U32 R14, RZ, RZ, RZ ;  /* 0x000000ffff0e7224 */ /* 0x000fe200078e00ff */
[----:B------:R-:W3:Y:S01]  /*4ce0*/  LDC.64 R16, c[0x0][0x348] ;  /* 0x0000d200ff107b82 */ /* 0x000ee20000000a00 */
[----:B------:R-:W4:Y:S01]  /*4cf0*/  LDCU UR38, c[0x0][0x374] ;  /* 0x00006e80ff2677ac */ /* 0x000f220008000800 */
[----:B------:R-:W1:Y:S06]  /*4d00*/  LDCU UR15, c[0x0][0xf0c] ;  /* 0x0001e180ff0f77ac */ /* 0x000e6c0008000800 */
[----:B------:R-:W3:Y:S01]  /*4d10*/  LDC.64 R2, c[0x0][0xc88] ;  /* 0x00032200ff027b82 */ /* 0x000ee20000000a00 */
[----:B------:R-:W3:Y:S01]  /*4d20*/  LDCU UR53, c[0x0][0xf20] ;  /* 0x0001e400ff3577ac */ /* 0x000ee20008000800 */
[----:B------:R-:W3:Y:S06]  /*4d30*/  LDCU UR4, c[0x0][0xf30] ;  /* 0x0001e600ff0477ac */ /* 0x000eec0008000800 */
[----:B------:R-:W3:Y:S01]  /*4d40*/  LDC.64 R4, c[0x0][0xc90] ;  /* 0x00032400ff047b82 */ /* 0x000ee20000000a00 */
[----:B------:R-:W-:Y:S01]  /*4d50*/  UMOV UR21, 0x400 ;  /* 0x0000040000157882 */ /* 0x000fe20000000000 */
[----:B--2---:R-:W-:-:S02]  /*4d60*/  UIMAD.WIDE.U32 UR6, UR45, UR40, URZ ;  /* 0x000000282d0672a5 */ /* 0x004fc4000f8e00ff */
[----:B----4-:R-:W-:Y:S02]  /*4d70*/  UIMAD.WIDE.U32 UR8, UR38, UR43, URZ ;  /* 0x0000002b260872a5 */ /* 0x010fe4000f8e00ff */
[----:B-1----:R-:W-:Y:S02]  /*4d80*/  ULEA UR21, UR10, UR21, 0x18 ;  /* 0x000000150a157291 */ /* 0x002fe4000f8ec0ff */
[----:B------:R-:W-:Y:S02]  /*4d90*/  UPLOP3.LUT UP3, UPT, UPT, UPT, UPT, 0x40, 0x4 ;  /* 0x000000000004789c */ /* 0x000fe40003f6e870 */
[----:B------:R-:W-:Y:S02]  /*4da0*/  UIADD3 UR46, UPT, UPT, UR21, 0x88, URZ ;  /* 0x00000088152e7890 */ /* 0x000fe4000fffe0ff */
[----:B------:R-:W-:Y:S02]  /*4db0*/  UIADD3 UR33, UPT, UPT, UR21, 0x70, URZ ;  /* 0x0000007015217890 */ /* 0x000fe4000fffe0ff */
[----:B------:R-:W-:-:S02]  /*4dc0*/  UIADD3 UR25, UPT, UPT, UR21, 0x78, URZ ;  /* 0x0000007815197890 */ /* 0x000fc4000fffe0ff */
[----:B------:R-:W-:Y:S01]  /*4dd0*/  UIADD3 UR17, UPT, UPT, UR21, 0x80, URZ ;  /* 0x0000008015117890 */ /* 0x000fe2000fffe0ff */
[----:B------:R-:W-:Y:S01]  /*4de0*/  UMOV UR6, UR7 ;  /* 0x0000000700067c82 */ /* 0x000fe20008000000 */
[----:B------:R-:W-:Y:S01]  /*4df0*/  UMOV UR50, UR9 ;  /* 0x0000000900327c82 */ /* 0x000fe20008000000 */
[----:B------:R-:W-:Y:S02]  /*4e00*/  UISETP.GE.AND UP0, UPT, UR39, 0x1, UPT ;  /* 0x000000012700788c */ /* 0x000fe4000bf06270 */
[----:B------:R-:W-:Y:S01]  /*4e10*/  UISETP.NE.AND UP4, UPT, UR39, 0x1, UPT ;  /* 0x000000012700788c */ /* 0x000fe2000bf85270 */
[----:B------:R-:W1:Y:S01]  /*4e20*/  LDCU.64 UR22, c[0x0][0xf28] ;  /* 0x0001e500ff1677ac */ /* 0x000e620008000a00 */
[----:B------:R-:W-:Y:S02]  /*4e30*/  UISETP.NE.AND UP6, UPT, UR15, 0x1, UPT ;  /* 0x000000010f00788c */ /* 0x000fe4000bfc5270 */
[----:B------:R-:W-:Y:S02]  /*4e40*/  UISETP.NE.AND UP5, UPT, UR42, 0x1, UPT ;  /* 0x000000012a00788c */ /* 0x000fe4000bfa5270 */
[----:B------:R-:W-:-:S02]  /*4e50*/  UPRMT UR46, UR10, 0x654, UR46 ;  /* 0x000006540a2e7896 */ /* 0x000fc4000800002e */
[----:B------:R-:W-:Y:S02]  /*4e60*/  USHF.R.U32.HI UR51, URZ, UR41, UR6 ;  /* 0x00000029ff337299 */ /* 0x000fe40008011606 */
[----:B------:R-:W-:Y:S02]  /*4e70*/  UPRMT UR49, UR10, 0x654, UR33 ;  /* 0x000006540a317896 */ /* 0x000fe40008000021 */
[----:B------:R-:W-:Y:S02]  /*4e80*/  UPRMT UR48, UR10, 0x654, UR25 ;  /* 0x000006540a307896 */ /* 0x000fe40008000019 */
[----:B------:R-:W-:Y:S02]  /*4e90*/  UPRMT UR47, UR10, 0x654, UR17 ;  /* 0x000006540a2f7896 */ /* 0x000fe40008000011 */
[----:B---3--:R-:W-:Y:S02]  /*4ea0*/  USHF.R.U32.HI UR50, URZ, UR53, UR50 ;  /* 0x00000035ff327299 */ /* 0x008fe40008011632 */
[----:B------:R-:W-:-:S11]  /*4eb0*/  UISETP.NE.AND UP2, UPT, UR4, 0x1, UPT ;  /* 0x000000010400788c */ /* 0x000fd6000bf45270 */
.L_x_101:
[C---:B------:R-:W-:Y:S02]  /*4ec0*/  LEA R12, R14.reuse, UR21, 0x3 ;  /* 0x000000150e0c7c11 */ /* 0x040fe4000f8e18ff */
[----:B------:R-:W-:Y:S02]  /*4ed0*/  SHF.L.U32 R9, R13, 0x1f, RZ ;  /* 0x0000001f0d097819 */ /* 0x000fe400000006ff */
[----:B------:R-:W-:Y:S02]  /*4ee0*/  LEA R10, R14, UR21, 0x4 ;  /* 0x000000150e0a7c11 */ /* 0x000fe4000f8e20ff */
[----:B------:R-:W2:Y:S02]  /*4ef0*/  SYNCS.PHASECHK.TRANS64.TRYWAIT P0, [R12+URZ+0xc0], R9 ;  /* 0x0000c0090c0075a7 */ /* 0x000ea400080011ff */
[----:B--23--:R-:W-:Y:S05]  /*4f00*/  @!P0 BRA `(.L_x_91) ;  /* 0x0000005800e48947 */ /* 0x00cfea0003800000 */
.L_x_186:
[----:B--2---:R-:W2:Y:S01]  /*4f10*/  LDS.128 R8, [R10+0x130] ;  /* 0x000130000a087984 */ /* 0x004ea20000000c00 */
[----:B------:R-:W-:Y:S01]  /*4f20*/  UISETP.GE.AND UP0, UPT, UR39, 0x1, UPT ;  /* 0x000000012700788c */ /* 0x000fe2000bf06270 */
[----:B------:R-:W-:Y:S01]  /*4f30*/  @!PT LDS RZ, [RZ] ;  /* 0x00000000fffff984 */ /* 0x000fe20000000800 */
[----:B------:R-:W-:Y:S01]  /*4f40*/  @!PT LDS RZ, [RZ] ;  /* 0x00000000fffff984 */ /* 0x000fe20000000800 */
[----:B------:R-:W-:Y:S01]  /*4f50*/  @!PT LDS RZ, [RZ] ;  /* 0x00000000fffff984 */ /* 0x000fe20000000800 */
[----:B------:R-:W-:Y:S01]  /*4f60*/  @!PT LDS RZ, [RZ] ;  /* 0x00000000fffff984 */ /* 0x000fe20000000800 */
[----:B------:R3:W-:Y:S06]  /*4f70*/  MEMBAR.ALL.CTA ;  /* 0x0000000000007992 */ /* 0x0007ec0000008000 */
[----:B---3--:R-:W3:Y:S01]  /*4f80*/  FENCE.VIEW.ASYNC.S ;  /* 0x00000000000073c6 */ /* 0x008ee20000000000 */
[----:B--2---:R-:W-:Y:S11]  /*4f90*/  LOP3.LUT P0, RZ, R10, 0x1, RZ, 0xc0, !PT ;  /* 0x000000010aff7812 */ /* 0x004ff6000780c0ff */
[----:B------:R-:W-:Y:S02]  /*4fa0*/  @!UPT UIADD3 URZ, UPT, UPT, URZ, URZ, URZ ;  /* 0x000000fffffff290 */ /* 0x000fe4000fffe0ff */
[----:B---3--:R-:W-:Y:S01]  /*4fb0*/  VOTEU.ANY UP1, P0 ;  /* 0x0000000000ff7886 */ /* 0x008fe20000020100 */
[----:B------:R-:W-:Y:S11]  /*4fc0*/  PLOP3.LUT P0, PT, PT, PT, UP1, 0x80, 0x8 ;  /* 0x000000000008781c */ /* 0x000ff60003f0f018 */
[----:B------:R-:W-:Y:S02]  /*4fd0*/  @!UPT UIADD3 URZ, UPT, UPT, URZ, URZ, URZ ;  /* 0x000000fffffff290 */ /* 0x000fe4000fffe0ff */
[----:B------:R-:W-:Y:S02]  /*4fe0*/  @P0 SHF.R.U32.HI R0, RZ, 0x10, R9 ;  /* 0x00000010ff000819 */ /* 0x000fe40000011609 */
[----:B------:R-:W-:Y:S02]  /*4ff0*/  @P0 MOV R6, R8 ;  /* 0x0000000800060202 */ /* 0x000fe40000000f00 */
[----:B------:R-:W-:Y:S01]  /*5000*/  @P0 R2UR UR4, R0 ;  /* 0x00000000000402ca */ /* 0x000fe200000e0000 */
[----:B------:R-:W-:Y:S01]  /*5010*/  VIADD R0, R12, 0xd0 ;  /* 0x000000d00c007836 */ /* 0x000fe20000000000 */
[----:B------:R-:W-:Y:S02]  /*5020*/  @P0 LOP3.LUT R8, R9, 0xffff, RZ, 0xc0, !PT ;  /* 0x0000ffff09080812 */ /* 0x000fe400078ec0ff */
[----:B------:R-:W-:Y:S02]  /*5030*/  @P0 R2UR UR6, R6 ;  /* 0x00000000060602ca */ /* 0x000fe400000e0000 */
[----:B------:R-:W-:Y:S02]  /*5040*/  PRMT R0, RZ, 0x654, R0 ;  /* 0x00000654ff007816 */ /* 0x000fe40000000000 */
[----:B------:R-:W-:Y:S02]  /*5050*/  @P0 R2UR UR5, R8 ;  /* 0x00000000080502ca */ /* 0x000fe400000e0000 */
[----:B------:R2:W-:Y:S03]  /*5060*/  SYNCS.ARRIVE.TRANS64.RED.A1T0 RZ, [R0+URZ], RZ ;  /* 0x000000ff00ff79a7 */ /* 0x0005e600081004ff */
[----:B------:R-:W-:Y:S04]  /*5070*/  @UP1 UMOV UR37, UR4 ;  /* 0x0000000400251c82 */ /* 0x000fe80008000000 */
[----:B------:R-:W-:Y:S04]  /*5080*/  @UP1 UMOV UR14, UR6 ;  /* 0x00000006000e1c82 */ /* 0x000fe80008000000 */
[----:B------:R-:W-:Y:S01]  /*5090*/  @UP1 UMOV UR13, UR5 ;  /* 0x00000005000d1c82 */ /* 0x000fe20008000000 */
[----:B------:R-:W-:Y:S05]  /*50a0*/  BRA.U !UP0, `(.L_x_92) ;  /* 0x0000000108a47547 */ /* 0x000fea000b800000 */
[----:B------:R-:W-:Y:S02]  /*50b0*/  UIMAD.WIDE.U32 UR26, UR13, UR43, URZ ;  /* 0x0000002b0d1a72a5 */ /* 0x000fe4000f8e00ff */
[----:B------:R-:W-:Y:S02]  /*50c0*/  UIMAD.WIDE.U32 UR28, UR14, UR40, URZ ;  /* 0x000000280e1c72a5 */ /* 0x000fe4000f8e00ff */
[----:B------:R-:W-:Y:S02]  /*50d0*/  USEL UR4, UR38, UR50, !UP5 ;  /* 0x0000003226047287 */ /* 0x000fe4000e800000 */
[----:B------:R-:W-:Y:S02]  /*50e0*/  USEL UR7, UR45, UR51, !UP6 ;  /* 0x000000332d077287 */ /* 0x000fe4000f000000 */
[----:B-1----:R-:W-:Y:S02]  /*50f0*/  UIMAD.WIDE.U32 UR8, UR4, UR22, URZ ;  /* 0x00000016040872a5 */ /* 0x002fe4000f8e00ff */
[----:B------:R-:W-:Y:S01]  /*5100*/  UIMAD.WIDE.U32 UR18, UR7, UR22, URZ ;  /* 0x00000016071272a5 */ /* 0x000fe2000f8e00ff */
[----:B------:R-:W-:Y:S02]  /*5110*/  UMOV UR5, UR27 ;  /* 0x0000001b00057c82 */ /* 0x000fe40008000000 */
[----:B------:R-:W-:Y:S03]  /*5120*/  USHF.R.U32.HI UR6, URZ, UR53, UR5 ;  /* 0x00000035ff067299 */ /* 0x000fe60008011605 */
[----:B------:R-:W-:Y:S01]  /*5130*/  UMOV UR5, UR29 ;  /* 0x0000001d00057c82 */ /* 0x000fe20008000000 */
[----:B------:R-:W-:Y:S02]  /*5140*/  USEL UR6, UR13, UR6, !UP5 ;  /* 0x000000060d067287 */ /* 0x000fe4000e800000 */
[----:B------:R-:W-:Y:S03]  /*5150*/  USHF.R.U32.HI UR10, URZ, UR41, UR5 ;  /* 0x00000029ff0a7299 */ /* 0x000fe60008011605 */
[----:B------:R-:W-:Y:S02]  /*5160*/  UMOV UR5, UR9 ;  /* 0x0000000900057c82 */ /* 0x000fe40008000000 */
[----:B------:R-:W-:Y:S03]  /*5170*/  @UP4 USHF.R.U32.HI UR4, URZ, UR23, UR5 ;  /* 0x00000017ff044299 */ /* 0x000fe60008011605 */
[----:B------:R-:W-:Y:S01]  /*5180*/  UMOV UR5, UR19 ;  /* 0x0000001300057c82 */ /* 0x000fe20008000000 */
[----:B------:R-:W-:Y:S02]  /*5190*/  UIMAD UR4, UR39, UR4, URZ ;  /* 0x00000004270472a4 */ /* 0x000fe4000f8e02ff */
[----:B------:R-:W-:Y:S02]  /*51a0*/  @UP4 USHF.R.U32.HI UR7, URZ, UR23, UR5 ;  /* 0x00000017ff074299 */ /* 0x000fe40008011605 */
[----:B------:R-:W-:Y:S02]  /*51b0*/  UIMAD.WIDE.U32 UR18, UR6, UR22, URZ ;  /* 0x00000016061272a5 */ /* 0x000fe4000f8e00ff */
[----:B------:R-:W-:Y:S02]  /*51c0*/  USEL UR5, UR14, UR10, !UP6 ;  /* 0x0000000a0e057287 */ /* 0x000fe4000f000000 */
[----:B------:R-:W-:Y:S02]  /*51d0*/  UIMAD UR8, UR39, UR7, URZ ;  /* 0x00000007270872a4 */ /* 0x000fe4000f8e02ff */
[----:B------:R-:W-:Y:S03]  /*51e0*/  UISETP.GE.AND UP0, UPT, UR6, UR4, UPT ;  /* 0x000000040600728c */ /* 0x000fe6000bf06270 */
[----:B------:R-:W-:Y:S01]  /*51f0*/  UMOV UR4, UR19 ;  /* 0x0000001300047c82 */ /* 0x000fe20008000000 */
[----:B------:R-:W-:Y:S02]  /*5200*/  UISETP.GE.OR UP0, UPT, UR5, UR8, UP0 ;  /* 0x000000080500728c */ /* 0x000fe40008706670 */
[----:B------:R-:W-:Y:S02]  /*5210*/  USHF.R.U32.HI UR4, URZ, UR23, UR4 ;  /* 0x00000017ff047299 */ /* 0x000fe40008011604 */
[----:B------:R-:W-:Y:S02]  /*5220*/  UIMAD.WIDE.U32 UR8, UR5, UR22, URZ ;  /* 0x00000016050872a5 */ /* 0x000fe4000f8e00ff */
[----:B------:R-:W-:Y:S04]  /*5230*/  USEL UR10, UR6, UR4, !UP4 ;  /* 0x00000004060a7287 */ /* 0x000fe8000e000000 */
[----:B------:R-:W-:Y:S01]  /*5240*/  UIADD3 UR12, UPT, UPT, -UR10, URZ, URZ ;  /* 0x000000ff0a0c7290 */ /* 0x000fe2000fffe1ff */
[----:B------:R-:W-:Y:S02]  /*5250*/  @!UP0 UMOV UR4, UR9 ;  /* 0x0000000900048c82 */ /* 0x000fe40008000000 */
[----:B------:R-:W-:Y:S02]  /*5260*/  @!UP0 USHF.R.U32.HI UR4, URZ, UR23, UR4 ;  /* 0x00000017ff048299 */ /* 0x000fe40008011604 */
[----:B------:R-:W-:Y:S02]  /*5270*/  UIMAD UR8, UR39, UR12, UR6 ;  /* 0x0000000c270872a4 */ /* 0x000fe4000f8e0206 */
[----:B------:R-:W-:Y:S04]  /*5280*/  @!UP0 USEL UR4, UR5, UR4, !UP4 ;  /* 0x0000000405048287 */ /* 0x000fe8000e000000 */
[----:B------:R-:W-:Y:S02]  /*5290*/  @!UP0 UIMAD UR8, UR7, UR8, UR4 ;  /* 0x00000008070882a4 */ /* 0x000fe4000f8e0204 */
[----:B------:R-:W-:Y:S02]  /*52a0*/  @!UP0 UIADD3 UR9, UPT, UPT, UR10, -UR4, URZ ;  /* 0x800000040a098290 */ /* 0x000fe4000fffe0ff */
[----:B------:R-:W-:Y:S02]  /*52b0*/  UIADD3 UR4, UPT, UPT, -UR5, URZ, URZ ;  /* 0x000000ff05047290 */ /* 0x000fe4000fffe1ff */
[----:B------:R-:W-:Y:S02]  /*52c0*/  UIADD3 UR7, UPT, UPT, -UR6, URZ, URZ ;  /* 0x000000ff06077290 */ /* 0x000fe4000fffe1ff */
[----:B------:R-:W-:Y:S02]  /*52d0*/  @!UP0 UIMAD UR6, UR9, UR39, UR5 ;  /* 0x00000027090682a4 */ /* 0x000fe4000f8e0205 */
[----:B------:R-:W-:Y:S02]  /*52e0*/  UIMAD UR14, UR15, UR4, UR14 ;  /* 0x000000040f0e72a4 */ /* 0x000fe4000f8e020e */
[----:B------:R-:W-:Y:S01]  /*52f0*/  UIMAD UR13, UR42, UR7, UR13 ;  /* 0x000000072a0d72a4 */ /* 0x000fe2000f8e020d */
[----:B------:R-:W-:Y:S02]  /*5300*/  @!UP0 UMOV UR5, UR8 ;  /* 0x0000000800058c82 */ /* 0x000fe40008000000 */
[----:B------:R-:W-:Y:S02]  /*5310*/  UIMAD UR14, UR5, UR15, UR14 ;  /* 0x0000000f050e72a4 */ /* 0x000fe4000f8e020e */
[----:B------:R-:W-:Y:S11]  /*5320*/  UIMAD UR13, UR6, UR42, UR13 ;  /* 0x0000002a060d72a4 */ /* 0x000ff6000f8e020d */
[----:B------:R-:W-:Y:S01]  /*5330*/  @!UPT UIADD3 URZ, UPT, UPT, URZ, URZ, URZ ;  /* 0x000000fffffff290 */ /* 0x000fe2000fffe0ff */
.L_x_92:
[----:B------:R-:W3:Y:S01]  /*5340*/  @!UP2 LDCU.128 UR28, c[0x0][0xf10] ;  /* 0x0001e200ff1ca7ac */ /* 0x000ee20008000c00 */
[C---:B------:R-:W-:Y:S02]  /*5350*/  ISETP.NE.U32.AND P1, PT, R4.reuse, RZ, PT ;  /* 0x000000ff0400720c */ /* 0x040fe40003f25070 */
[----:B------:R-:W-:Y:S02]  /*5360*/  ISETP.NE.U32.AND P0, PT, R4, RZ, PT ;  /* 0x000000ff0400720c */ /* 0x000fe40003f05070 */
[C---:B------:R-:W-:Y:S02]  /*5370*/  ISETP.NE.AND.EX P1, PT, R5.reuse, RZ, PT, P1 ;  /* 0x000000ff0500720c */ /* 0x040fe40003f25310 */
[----:B------:R-:W-:Y:S01]  /*5380*/  ISETP.NE.AND.EX P0, PT, R5, RZ, PT, P0 ;  /* 0x000000ff0500720c */ /* 0x000fe20003f05300 */
[----:B------:R-:W4:Y:S01]  /*5390*/  @!UP2 LDCU UR5, c[0x0][0xf0c] ;  /* 0x0001e180ff05a7ac */ /* 0x000f220008000800 */
[----:B------:R-:W-:Y:S01]  /*53a0*/  SHF.L.U32 R9, R15, 0x1f, RZ ;  /* 0x0000001f0f097819 */ /* 0x000fe200000006ff */
[----:B------:R-:W-:Y:S02]  /*53b0*/  USHF.L.U32 UR35, UR16, 0x7, URZ ;  /* 0x0000000710237899 */ /* 0x000fe400080006ff */
[----:B------:R-:W-:Y:S02]  /*53c0*/  USHF.L.U32 UR34, UR11, 0x7, URZ ;  /* 0x000000070b227899 */ /* 0x000fe400080006ff */
[----:B---3--:R-:W-:Y:S07]  /*53d0*/  UIMAD.WIDE.U32 UR6, UR14, UR28, URZ ;  /* 0x0000001c0e0672a5 */ /* 0x008fee000f8e00ff */
[----:B------:R-:W-:Y:S01]  /*53e0*/  @!UP2 UMOV UR4, UR7 ;  /* 0x000000070004ac82 */ /* 0x000fe20008000000 */
[----:B----4-:R-:W-:Y:S02]  /*53f0*/  @!UP2 UISETP.NE.AND UP0, UPT, UR5, 0x1, UPT ;  /* 0x000000010500a88c */ /* 0x010fe4000bf05270 */
[----:B------:R-:W-:Y:S02]  /*5400*/  @!UP2 USHF.R.U32.HI UR4, URZ, UR29, UR4 ;  /* 0x0000001dff04a299 */ /* 0x000fe40008011604 */
[----:B------:R-:W-:Y:S02]  /*5410*/  UIMAD.WIDE.U32 UR6, UR13, UR31, URZ ;  /* 0x0000001f0d0672a5 */ /* 0x000fe4000f8e00ff */
[----:B------:R-:W-:Y:S02]  /*5420*/  @!UP2 USEL UR8, UR14, UR4, !UP0 ;  /* 0x000000040e08a287 */ /* 0x000fe4000c000000 */
[----:B------:R-:W-:Y:S03]  /*5430*/  @!UP2 UISETP.NE.AND UP0, UPT, UR30, 0x1, UPT ;  /* 0x000000011e00a88c */ /* 0x000fe6000bf05270 */
[----:B------:R-:W-:Y:S02]  /*5440*/  @!UP2 UMOV UR6, UR7 ;  /* 0x000000070006ac82 */ /* 0x000fe40008000000 */
[----:B------:R-:W3:Y:S02]  /*5450*/  @!UP2 LDCU UR4, c[0x0][0xf20] ;  /* 0x0001e400ff04a7ac */ /* 0x000ee40008000800 */
[----:B---3--:R-:W-:Y:S04]  /*5460*/  @!UP2 USHF.R.U32.HI UR6, URZ, UR4, UR6 ;  /* 0x00000004ff06a299 */ /* 0x008fe80008011606 */
[----:B------:R-:W-:Y:S04]  /*5470*/  @!UP2 USEL UR6, UR13, UR6, !UP0 ;  /* 0x000000060d06a287 */ /* 0x000fe8000c000000 */
[----:B------:R-:W-:Y:S02]  /*5480*/  @!UP2 UIADD3 UR4, UPT, UPT, -UR8, UR6, URZ ;  /* 0x000000060804a290 */ /* 0x000fe4000fffe1ff */
[----:B------:R-:W-:Y:S02]  /*5490*/  @!UP2 UIADD3 UR6, UPT, UPT, UR8, -UR6, URZ ;  /* 0x800000060806a290 */ /* 0x000fe4000fffe0ff */
[----:B------:R-:W-:Y:S02]  /*54a0*/  @!UP2 UIMAD UR14, UR4, UR5, UR14 ;  /* 0x00000005040ea2a4 */ /* 0x000fe4000f8e020e */
[----:B------:R-:W-:Y:S01]  /*54b0*/  @!UP2 UIMAD UR13, UR6, UR30, UR13 ;  /* 0x0000001e060da2a4 */ /* 0x000fe2000f8e020d */
[----:B------:R-:W-:Y:S11]  /*54c0*/  BRA.U UP3, `(.L_x_93) ;  /* 0x0000000103107547 */ /* 0x000ff6000b800000 */
[----:B--2---:R-:W-:Y:S04]  /*54d0*/  MOV R0, UR52 ;  /* 0x0000003400007c02 */ /* 0x004fe80008000f00 */
[----:B------:R-:W-:Y:S04]  /*54e0*/  SHF.L.U32 R11, R0, 0x1f, RZ ;  /* 0x0000001f000b7819 */ /* 0x000fe800000006ff */
[----:B------:R-:W2:Y:S02]  /*54f0*/  SYNCS.PHASECHK.TRANS64.TRYWAIT P2, [UR21+0xb8], R11 ;  /* 0x0000b80bff0075a7 */ /* 0x000ea40008041115 */
[----:B--2---:R-:W-:Y:S05]  /*5500*/  @!P2 BRA `(.L_x_94) ;  /* 0x000000540078a947 */ /* 0x004fea0003800000 */
.L_x_93:
[----:B------:R-:W-:Y:S05]  /*5510*/  @!P1 BRA `(.L_x_95) ;  /* 0x0000000000309947 */ /* 0x000fea0003800000 */
[----:B------:R-:W-:Y:S01]  /*5520*/  ISETP.NE.U32.AND P1, PT, R2, RZ, PT ;  /* 0x000000ff0200720c */ /* 0x000fe20003f25070 */
[----:B------:R-:W3:Y:S01]  /*5530*/  LDCU.64 UR4, c[0x0][0x358] ;  /* 0x00006b00ff0477ac */ /* 0x000ee20008000a00 */
[----:B------:R-:W-:Y:S02]  /*5540*/  IMAD.MOV.U32 R80, RZ, RZ, 0x1 ;  /* 0x00000001ff507424 */ /* 0x000fe400078e00ff */
[----:B------:R-:W-:Y:S11]  /*5550*/  ISETP.NE.AND.EX P1, PT, R3, RZ, PT, P1 ;  /* 0x000000ff0300720c */ /* 0x000ff60003f25310 */
[----:B------:R-:W-:Y:S02]  /*5560*/  @!UPT UIADD3 URZ, UPT, UPT, URZ, URZ, URZ ;  /* 0x000000fffffff290 */ /* 0x000fe4000fffe0ff */
[----:B--2---:R-:W2:Y:S01]  /*5570*/  @P1 LDC.64 R10, c[0x0][0xc88] ;  /* 0x00032200ff0a1b82 */ /* 0x004ea20000000a00 */
[----:B------:R-:W-:Y:S04]  /*5580*/  @P1 IMAD R0, R4, UR44, RZ ;  /* 0x0000002c04001c24 */ /* 0x000fe8000f8e02ff */
[----:B--2---:R-:W-:Y:S04]  /*5590*/  @P1 IMAD.WIDE R10, R0, 0x4, R10 ;  /* 0x00000004000a1825 */ /* 0x004fe800078e020a */
[----:B------:R-:W-:Y:S01]  /*55a0*/  HFMA2 R0, -RZ, RZ, 0, 5.9604644775390625e-08 ;  /* 0x00000001ff007431 */ /* 0x000fe200000001ff */
[----:B---3-5:R3:W5:Y:S04]  /*55b0*/  @P1 LDG.E R41, desc[UR4][R10.64] ;  /* 0x000000040a291981 */ /* 0x028768000c1e1900 */
[----:B------:R-:W-:Y:S01]  /*55c0*/  @!P1 PRMT R80, R0, 0x7610, R80 ;  /* 0x0000761000509816 */ /* 0x000fe20000000050 */
[----:B---3--:R-:W4:Y:S06]  /*55d0*/  @!P1 LDC R41, c[0x0][0xc80] ;  /* 0x00032000ff299b82 */ /* 0x008f2c0000000800 */
.L_x_95:
[----:B----45:R-:W-:Y:S01]  /*55e0*/  @!P0 FSETP.EQ.AND P1, PT, R41, RZ, PT ;  /* 0x000000ff2900820b */ /* 0x030fe20003f22000 */
[----:B------:R-:W-:Y:S01]  /*55f0*/  @!UPT UIADD3 URZ, UPT, UPT, URZ, URZ, URZ ;  /* 0x000000fffffff290 */ /* 0x000fe2000fffe0ff */
[----:B------:R-:W-:Y:S11]  /*5600*/  @!P0 BRA `(.L_x_96) ;  /* 0x0000000000188947 */ /* 0x000ff60003800000 */
[----:B------:R-:W-:Y:S02]  /*5610*/  LOP3.LUT P0, RZ, R80, 0xff, RZ, 0xc0, !PT ;  /* 0x000000ff50ff7812 */ /* 0x000fe4000780c0ff */
[----:B------:R-:W-:Y:S04]  /*5620*/  ISETP.NE.U32.AND P1, PT, R2, RZ, PT ;  /* 0x000000ff0200720c */ /* 0x000fe80003f25070 */
[----:B------:R-:W-:Y:S04]  /*5630*/  ISETP.NE.AND.EX P1, PT, R3, RZ, PT, P1 ;  /* 0x000000ff0300720c */ /* 0x000fe80003f25310 */
[----:B------:R-:W-:Y:S03]  /*5640*/  PLOP3.LUT P1, PT, P1, PT, PT, 0x8, 0x80 ;  /* 0x000000000080781c */ /* 0x000fe60000f2e170 */
[----:B------:R-:W-:Y:S11]  /*5650*/  @P0 FSETP.EQ.AND P1, PT, R41, RZ, PT ;  /* 0x000000ff2900020b */ /* 0x000ff60003f22000 */
[----:B------:R-:W-:Y:S02]  /*5660*/  @!UPT UIADD3 URZ, UPT, UPT, URZ, URZ, URZ ;  /* 0x000000fffffff290 */ /* 0x000fe4000fffe0ff */
.L_x_96:
[----:B------:R-:W3:Y:S01]  /*5670*/  SYNCS.PHASECHK.TRANS64.TRYWAIT P2, [UR21+0x90], R9 ;  /* 0x00009009ff0075a7 */ /* 0x000ee20008041115 */
[----:B------:R-:W-:Y:S04]  /*5680*/  ELECT P0, URZ, PT ;  /* 0x0000000000ff782f */ /* 0x000fe80003800000 */
[----:B------:R-:W-:Y:S11]  /*5690*/  PLOP3.LUT P1, PT, P1, P0, PT, 0xf2, 0x2f ;  /* 0x00000000002f781c */ /* 0x000ff60000f21e72 */
[----:B------:R-:W-:Y:S02]  /*56a0*/  @!UPT UIADD3 URZ, UPT, UPT, URZ, URZ, URZ ;  /* 0x000000fffffff290 */ /* 0x000fe4000fffe0ff */
[----:B------:R-:W-:Y:S05]  /*56b0*/  @!P1 IADD3 R8, P0, PT, R16, 0x980, RZ ;  /* 0x0000098010089810 */ /* 0x000fea0007f1e0ff */
[----:B------:R-:W-:Y:S01]  /*56c0*/  @!P1 IMAD.X R6, RZ, RZ, R17, P0 ;  /* 0x000000ffff069224 */ /* 0x000fe200000e0611 */
[----:B---3--:R-:W-:Y:S07]  /*56d0*/  @!P2 BRA `(.L_x_97) ;  /* 0x00000054001ca947 */ /* 0x008fee0003800000 */
.L_x_189:
[----:B------:R-:W-:Y:S01]  /*56e0*/  @!P1 R2UR UR5, R8 ;  /* 0x00000000080592ca */ /* 0x000fe200000e0000 */
[----:B------:R-:W-:Y:S01]  /*56f0*/  VOTEU.ALL UP0, P1 ;  /* 0x0000000000ff7886 */ /* 0x000fe20000800000 */
[----:B------:R-:W-:Y:S01]  /*5700*/  @!P1 R2UR UR4, R6 ;  /* 0x00000000060492ca */ /* 0x000fe200000e0000 */
[----:B--2---:R-:W-:Y:S01]  /*5710*/  @!P1 IMAD.MOV.U32 R0, RZ, RZ, 0x2000 ;  /* 0x00002000ff009424 */ /* 0x004fe200078e00ff */
[----:B------:R-:W-:Y:S01]  /*5720*/  UMOV UR6, 0x0 ;  /* 0x0000000000067882 */ /* 0x000fe20000000000 */
[----:B------:R-:W-:Y:S01]  /*5730*/  UMOV UR7, 0x10000000 ;  /* 0x1000000000077882 */ /* 0x000fe20000000000 */
[----:B------:R-:W-:Y:S01]  /*5740*/  @!UP0 UIADD3 UR32, UPT, UPT, UR21, 0x200, URZ ;  /* 0x0000020015208890 */ /* 0x000fe2000fffe0ff */
[----:B------:R-:W-:Y:S01]  /*5750*/  @!P1 IADD3 R8, P0, PT, R16, 0x980, RZ ;  /* 0x0000098010089810 */ /* 0x000fe20007f1e0ff */
[----:B------:R-:W-:Y:S01]  /*5760*/  VOTEU.ALL UP0, P1 ;  /* 0x0000000000ff7886 */ /* 0x000fe20000800000 */
[----:B------:R-:W-:Y:S03]  /*5770*/  UMOV UR36, UR44 ;  /* 0x0000002c00247c82 */ /* 0x000fe60008000000 */
[----:B------:R-:W-:Y:S02]  /*5780*/  @!P1 IMAD.X R6, RZ, RZ, R17, P0 ;  /* 0x000000ffff069224 */ /* 0x000fe400000e0611 */
[----:B------:R-:W-:Y:S02]  /*5790*/  IMAD.U32 R10, RZ, RZ, UR5 ;  /* 0x00000005ff0a7e24 */ /* 0x000fe4000f8e00ff */
[----:B------:R-:W-:Y:S03]  /*57a0*/  IMAD.U32 R11, RZ, RZ, UR4 ;  /* 0x00000004ff0b7e24 */ /* 0x000fe6000f8e00ff */
[----:B------:R-:W-:Y:S02]  /*57b0*/  @!P1 R2UR UR4, R10 ;  /* 0x000000000a0492ca */ /* 0x000fe400000e0000 */
[----:B------:R-:W-:Y:S11]  /*57c0*/  @!P1 R2UR UR5, R11 ;  /* 0x000000000b0592ca */ /* 0x000ff600000e0000 */
[----:B------:R-:W-:Y:S02]  /*57d0*/  @!UPT UIADD3 URZ, UPT, UPT, URZ, URZ, URZ ;  /* 0x000000fffffff290 */ /* 0x000fe4000fffe0ff */
[----:B------:R2:W-:Y:S01]  /*57e0*/  @!UP0 UTMALDG.3D [UR32], [UR4], desc[UR6] ;  /* 0x00000620040085b4 */ /* 0x0005e20008011000 */
[----:B------:R2:W-:Y:S01]  /*57f0*/  @!P1 SYNCS.ARRIVE.TRANS64.RED.A0TR RZ, [UR21+0x70], R0 ;  /* 0x00007000ffff99a7 */ /* 0x0005e20008300415 */
[----:B------:R-:W-:Y:S01]  /*5800*/  SYNCS.ARRIVE.TRANS64.RED.A1T0 RZ, [UR49], RZ ;  /* 0x000000ffffff79a7 */ /* 0x000fe20008100431 */
[----:B------:R-:W3:Y:S02]  /*5810*/  SYNCS.PHASECHK.TRANS64.TRYWAIT P2, [UR21+0x98], R9 ;  /* 0x00009809ff0075a7 */ /* 0x000ee40008041115 */
[----:B--23--:R-:W-:Y:S05]  /*5820*/  @!P2 BRA `(.L_x_98) ;  /* 0x0000005000e0a947 */ /* 0x00cfea0003800000 */
.L_x_191:
        /* <DEDUP_REMOVED lines=8> */
[----:B------:R-:W-:Y:S01]  /*58b0*/  @!UP0 UIADD3 UR24, UPT, UPT, UR21, 0x2200, URZ ;  /* 0x0000220015188890 */ /* 0x000fe2000fffe0ff */
[----:B------:R-:W-:Y:S01]  /*58c0*/  VOTEU.ALL UP0, P1 ;  /* 0x0000000000ff7886 */ /* 0x000fe20000800000 */
[----:B------:R-:W-:Y:S01]  /*58d0*/  UMOV UR27, UR35 ;  /* 0x00000023001b7c82 */ /* 0x000fe20008000000 */
[----:B------:R-:W-:Y:S02]  /*58e0*/  UMOV UR28, UR44 ;  /* 0x0000002c001c7c82 */ /* 0x000fe40008000000 */
[----:B------:R-:W-:Y:S02]  /*58f0*/  IMAD.U32 R10, RZ, RZ, UR5 ;  /* 0x00000005ff0a7e24 */ /* 0x000fe4000f8e00ff */
[----:B------:R-:W-:Y:S02]  /*5900*/  IMAD.U32 R11, RZ, RZ, UR4 ;  /* 0x00000004ff0b7e24 */ /* 0x000fe4000f8e00ff */
[----:B------:R-:W-:Y:S01]  /*5910*/  @!P1 IMAD.X R6, RZ, RZ, R17, P0 ;  /* 0x000000ffff069224 */ /* 0x000fe200000e0611 */
        /* <DEDUP_REMOVED lines=8> */
.L_x_193:
[----:B------:R-:W-:Y:S01]  /*59a0*/  @!P1 R2UR UR5, R8 ;  /* 0x00000000080592ca */ /* 0x000fe200000e0000 */
[----:B------:R-:W-:Y:S01]  /*59b0*/  VOTEU.ALL UP0, P1 ;  /* 0x0000000000ff7886 */ /* 0x000fe20000800000 */
[----:B------:R-:W-:Y:S01]  /*59c0*/  @!P1 R2UR UR4, R6 ;  /* 0x00000000060492ca */ /* 0x000fe200000e0000 */
[----:B--2---:R-:W-:Y:S01]  /*59d0*/  @!P1 IMAD.MOV.U32 R0, RZ, RZ, 0x2000 ;  /* 0x00002000ff009424 */ /* 0x004fe200078e00ff */
[----:B------:R-:W-:Y:S01]  /*59e0*/  UMOV UR6, 0x0 ;  /* 0x0000000000067882 */ /* 0x000fe20000000000 */
[----:B------:R-:W-:Y:S01]  /*59f0*/  UMOV UR7, 0x10000000 ;  /* 0x1000000000077882 */ /* 0x000fe20000000000 */
[----:B------:R-:W-:Y:S01]  /*5a00*/  @!UP0 UIADD3 UR18, UPT, UPT, UR34, 0x40, URZ ;  /* 0x0000004022128890 */ /* 0x000fe2000fffe0ff */
[----:B------:R-:W-:Y:S01]  /*5a10*/  VIADD R14, R14, 0x1 ;  /* 0x000000010e0e7836 */ /* 0x000fe20000000000 */
[----:B------:R-:W-:Y:S01]  /*5a20*/  @!UP0 UIADD3 UR16, UPT, UPT, UR21, 0x4200, URZ ;  /* 0x0000420015108890 */ /* 0x000fe2000fffe0ff */
[----:B------:R-:W-:Y:S01]  /*5a30*/  VOTEU.ALL UP0, P1 ;  /* 0x0000000000ff7886 */ /* 0x000fe20000800000 */
[----:B------:R-:W-:Y:S01]  /*5a40*/  UMOV UR19, UR35 ;  /* 0x0000002300137c82 */ /* 0x000fe20008000000 */
[----:B------:R-:W-:Y:S02]  /*5a50*/  UMOV UR20, UR44 ;  /* 0x0000002c00147c82 */ /* 0x000fe40008000000 */
        /* <DEDUP_REMOVED lines=10> */
.L_x_195:
[----:B------:R-:W-:Y:S01]  /*5b00*/  @!P1 IADD3 R6, P0, PT, R16, 0x980, RZ ;  /* 0x0000098010069810 */ /* 0x000fe20007f1e0ff */
[----:B------:R-:W-:Y:S01]  /*5b10*/  VOTEU.ALL UP0, P1 ;  /* 0x0000000000ff7886 */ /* 0x000fe20000800000 */
[----:B------:R-:W-:Y:S01]  /*5b20*/  UMOV UR6, 0x0 ;  /* 0x0000000000067882 */ /* 0x000fe20000000000 */
[----:B------:R-:W-:Y:S01]  /*5b30*/  UMOV UR7, 0x10000000 ;  /* 0x1000000000077882 */ /* 0x000fe20000000000 */
[----:B------:R-:W-:Y:S01]  /*5b40*/  @!P1 R2UR UR5, R6 ;  /* 0x00000000060592ca */ /* 0x000fe200000e0000 */
[----:B--2---:R-:W-:Y:S01]  /*5b50*/  @!P1 IMAD.X R0, RZ, RZ, R17, P0 ;  /* 0x000000ffff009224 */ /* 0x004fe200000e0611 */
[----:B------:R-:W-:Y:S01]  /*5b60*/  @!UP0 UIADD3 UR10, UPT, UPT, UR34, 0x60, URZ ;  /* 0x00000060220a8890 */ /* 0x000fe2000fffe0ff */
[----:B------:R-:W-:Y:S01]  /*5b70*/  R2UR UR16, R83 ;  /* 0x00000000531072ca */ /* 0x000fe200000e0000 */
[----:B------:R-:W-:Y:S01]  /*5b80*/  @!UP0 UIADD3 UR8, UPT, UPT, UR21, 0x6200, URZ ;  /* 0x0000620015088890 */ /* 0x000fe2000fffe0ff */
[----:B------:R-:W-:Y:S01]  /*5b90*/  R2UR UR18, R82 ;  /* 0x00000000521272ca */ /* 0x000fe200000e0000 */
[----:B------:R-:W-:Y:S01]  /*5ba0*/  @!UP0 UIADD3 UR9, UPT, UPT, UR21, 0x88, URZ ;  /* 0x0000008815098890 */ /* 0x000fe2000fffe0ff */
[----:B------:R-:W-:Y:S01]  /*5bb0*/  @!P1 R2UR UR4, R0 ;  /* 0x00000000000492ca */ /* 0x000fe200000e0000 */
[----:B------:R-:W-:Y:S01]  /*5bc0*/  VOTEU.ALL UP0, P1 ;  /* 0x0000000000ff7886 */ /* 0x000fe20000800000 */
[----:B------:R-:W-:Y:S01]  /*5bd0*/  UMOV UR11, UR35 ;  /* 0x00000023000b7c82 */ /* 0x000fe20008000000 */
[----:B------:R-:W-:Y:S01]  /*5be0*/  UMOV UR12, UR44 ;  /* 0x0000002c000c7c82 */ /* 0x000fe20008000000 */
[C---:B------:R-:W-:Y:S01]  /*5bf0*/  ISETP.NE.AND P0, PT, R14.reuse, 0x2, PT ;  /* 0x000000020e00780c */ /* 0x040fe20003f05270 */
[----:B------:R-:W-:Y:S01]  /*5c00*/  UPLOP3.LUT UP3, UPT, UPT, UPT, UPT, 0x80, 0x8 ;  /* 0x000000000008789c */ /* 0x000fe20003f6f070 */
[----:B------:R-:W-:Y:S01]  /*5c10*/  IMAD.U32 R8, RZ, RZ, UR5 ;  /* 0x00000005ff087e24 */ /* 0x000fe2000f8e00ff */
[----:B------:R-:W-:Y:S01]  /*5c20*/  LOP3.LUT R15, R15, 0x1, RZ, 0x3c, !PT ;  /* 0x000000010f0f7812 */ /* 0x000fe200078e3cff */
[----:B------:R-:W-:Y:S01]  /*5c30*/  UMOV UR44, UR37 ;  /* 0x00000025002c7c82 */ /* 0x000fe20008000000 */
[----:B------:R-:W-:Y:S01]  /*5c40*/  SEL R0, RZ, 0x1, P0 ;  /* 0x00000001ff007807 */ /* 0x000fe20000000000 */
[----:B------:R-:W-:Y:S01]  /*5c50*/  UIADD3 UR16, UPT, UPT, UR14, UR16, URZ ;  /* 0x000000100e107290 */ /* 0x000fe2000fffe0ff */
[----:B------:R-:W-:Y:S02]  /*5c60*/  SEL R14, R14, RZ, P0 ;  /* 0x000000ff0e0e7207 */ /* 0x000fe40000000000 */
[----:B------:R-:W-:Y:S01]  /*5c70*/  IMAD.U32 R9, RZ, RZ, UR4 ;  /* 0x00000004ff097e24 */ /* 0x000fe2000f8e00ff */
[----:B------:R-:W-:Y:S02]  /*5c80*/  @!P1 R2UR UR4, R8 ;  /* 0x00000000080492ca */ /* 0x000fe400000e0000 */
[----:B------:R-:W-:Y:S02]  /*5c90*/  LOP3.LUT R13, R13, R0, RZ, 0x3c, !PT ;  /* 0x000000000d0d7212 */ /* 0x000fe400078e3cff */
[----:B------:R-:W-:Y:S11]  /*5ca0*/  @!P1 R2UR UR5, R9 ;  /* 0x00000000090592ca */ /* 0x000ff600000e0000 */
[----:B------:R-:W-:Y:S02]  /*5cb0*/  @!UPT UIADD3 URZ, UPT, UPT, URZ, URZ, URZ ;  /* 0x000000fffffff290 */ /* 0x000fe4000fffe0ff */
[----:B------:R2:W-:Y:S01]  /*5cc0*/  @!UP0 UTMALDG.3D [UR8], [UR4], desc[UR6] ;  /* 0x00000608040085b4 */ /* 0x0005e20008011000 */
[----:B------:R3:W-:Y:S01]  /*5cd0*/  @!P1 SYNCS.ARRIVE.TRANS64.RED.A0TR RZ, [UR21+0x88], R7 ;  /* 0x00008807ffff99a7 */ /* 0x0007e20008300415 */
[----:B------:R-:W-:Y:S01]  /*5ce0*/  SYNCS.ARRIVE.TRANS64.RED.A1T0 RZ, [UR46], RZ ;  /* 0x000000ffffff79a7 */ /* 0x000fe2000810042e */
[----:B--2---:R-:W-:Y:S01]  /*5cf0*/  UIADD3 UR11, UPT, UPT, UR13, UR18, URZ ;  /* 0x000000120d0b7290 */ /* 0x004fe2000fffe0ff */
[----:B------:R-:W-:Y:S11]  /*5d00*/  BRA.U UP1, `(.L_x_101) ;  /* 0xfffffff1016c7547 */ /* 0x000ff6000b83ffff */
[----:B------:R-:W-:-:S04]  /*5d10*/  SHF.L.U32 R3, R15, 0x1f, RZ ;  /* 0x0000001f0f037819 */ /* 0x000fc800000006ff */
[----:B------:R-:W2:Y:S02]  /*5d20*/  SYNCS.PHASECHK.TRANS64.TRYWAIT P0, [UR21+0x90], R3 ;  /* 0x00009003ff0075a7 */ /* 0x000ea40008001115 */
[----:B--2---:R-:W-:Y:S05]  /*5d30*/  @!P0 BRA `(.L_x_102) ;  /* 0x0000004c00e48947 */ /* 0x004fea0003800000 */
.L_x_197:
[----:B------:R-:W4:Y:S02]  /*5d40*/  SYNCS.PHASECHK.TRANS64.TRYWAIT P0, [UR21+0x98], R3 ;  /* 0x00009803ff0075a7 */ /* 0x000f240008001115 */
[----:B----4-:R-:W-:Y:S05]  /*5d50*/  @!P0 BRA `(.L_x_103) ;  /* 0x0000004c00f48947 */ /* 0x010fea0003800000 */
.L_x_199:
[----:B------:R-:W4:Y:S02]  /*5d60*/  SYNCS.PHASECHK.TRANS64.TRYWAIT P0, [UR21+0xa0], R3 ;  /* 0x0000a003ff0075a7 */ /* 0x000f240008001115 */
[----:B----4-:R-:W-:Y:S05]  /*5d70*/  @!P0 BRA `(.L_x_104) ;  /* 0x0000005000048947 */ /* 0x010fea0003800000 */
.L_x_201:
[----:B--2---:R-:W-:-:S07]  /*5d80*/  MOV R0, UR21 ;  /* 0x0000001500007c02 */ /* 0x004fce0008000f00 */
.L_x_105:
[----:B--2---:R-:W-:-:S04]  /*5d90*/  SHF.L.U32 R3, R15, 0x1f, RZ ;  /* 0x0000001f0f037819 */ /* 0x004fc800000006ff */
[----:B------:R2:W4:Y:S03]  /*5da0*/  SYNCS.PHASECHK.TRANS64.TRYWAIT P0, [R0+URZ+0xa8], R3 ;  /* 0x0000a803000075a7 */ /* 0x00052600080011ff */
[----:B----4-:R-:W-:Y:S05]  /*5db0*/  @!P0 NANOSLEEP.SYNCS 0x989680 ;  /* 0x009896800000895d */ /* 0x010fea0003900000 */
[----:B------:R-:W4:Y:S02]  /*5dc0*/  @!P0 SYNCS.PHASECHK.TRANS64 P0, [R0+URZ+0xa8], R3 ;  /* 0x0000a803000085a7 */ /* 0x000f2400080010ff */
[----:B-1--4-:R-:W-:Y:S05]  /*5dd0*/  @P0 EXIT ;  /* 0x000000000000094d */ /* 0x012fea0003800000 */
[----:B------:R-:W-:Y:S05]  /*5de0*/  BRA `(.L_x_105) ;  /* 0xfffffffc00e87947 */ /* 0x000fea000383ffff */
.L_x_90:
[----:B------:R-:W-:-:S06]  /*5df0*/  UISETP.GE.AND UP0, UPT, UR17, 0x4, UPT ;  /* 0x000000041100788c */ /* 0x000fcc000bf06270 */
[----:B------:R-:W-:-:S13]  /*5e00*/  PLOP3.LUT P0, PT, PT, PT, UP0, 0x80, 0x8 ;  /* 0x000000000008781c */ /* 0x000fda0003f0f008 */
[----:B------:R-:W-:Y:S05]  /*5e10*/  @!P0 EXIT ;  /* 0x000000000000894d */ /* 0x000fea0003800000 */
[----:B------:R-:W1:Y:S08]  /*5e20*/  S2UR UR4, SR_CgaCtaId ;  /* 0x00000000000479c3 */ /* 0x000e700000008800 */
[----:B------:R-:W-:Y:S01]  /*5e30*/  BAR.SYNC.DEFER_BLOCKING 0x6, 0xa0 ;  /* 0x0182800000007b1d */ /* 0x000fe20000010000 */
[C---:B------:R-:W-:Y:S01]  /*5e40*/  IMAD.SHL.U32 R3, R95.reuse, 0x20, RZ ;  /* 0x000000205f037824 */ /* 0x040fe200078e00ff */
[C---:B------:R-:W-:Y:S01]  /*5e50*/  SHF.L.U32 R37, R95.reuse, 0x10, RZ ;  /* 0x000000105f257819 */ /* 0x040fe200000006ff */
[C---:B------:R-:W-:Y:S01]  /*5e60*/  IMAD.SHL.U32 R94, R95.reuse, 0x4, RZ ;  /* 0x000000045f5e7824 */ /* 0x040fe200078e00ff */
[----:B------:R-:W-:Y:S01]  /*5e70*/  LOP3.LUT R96, R95, 0x60, RZ, 0xc0, !PT ;  /* 0x000000605f607812 */ /* 0x000fe200078ec0ff */
[----:B------:R-:W-:Y:S01]  /*5e80*/  HFMA2 R91, -RZ, RZ, 0, 5.9604644775390625e-08 ;  /* 0x00000001ff5b7431 */ /* 0x000fe200000001ff */
[----:B------:R-:W-:-:S02]  /*5e90*/  UMOV UR43, 0x400 ;  /* 0x00000400002b7882 */ /* 0x000fc40000000000 */
[----:B------:R-:W2:Y:S01]  /*5ea0*/  LDC.64 R78, c[0x0][0xcb0] ;  /* 0x00032c00ff4e7b82 */ /* 0x000ea20000000a00 */
[----:B------:R-:W-:Y:S01]  /*5eb0*/  LOP3.LUT R5, R3, 0xc0, RZ, 0xc0, !PT ;  /* 0x000000c003057812 */ /* 0x000fe200078ec0ff */
[----:B------:R-:W-:Y:S01]  /*5ec0*/  HFMA2 R89, -RZ, RZ, 0, 0 ;  /* 0x00000000ff597431 */ /* 0x000fe200000001ff */
[----:B------:R-:W-:Y:S01]  /*5ed0*/  LOP3.LUT R93, R95, 0x2, RZ, 0xc0, !PT ;  /* 0x000000025f5d7812 */ /* 0x000fe200078ec0ff */
[----:B------:R-:W-:Y:S01]  /*5ee0*/  IMAD.MOV.U32 R36, RZ, RZ, RZ ;  /* 0x000000ffff247224 */ /* 0x000fe200078e00ff */
[----:B------:R-:W-:Y:S01]  /*5ef0*/  LOP3.LUT R94, R5, 0x18, R94, 0xf8, !PT ;  /* 0x00000018055e7812 */ /* 0x000fe200078ef85e */
[----:B------:R-:W-:Y:S01]  /*5f00*/  IMAD.MOV.U32 R87, RZ, RZ, RZ ;  /* 0x000000ffff577224 */ /* 0x000fe200078e00ff */
[----:B------:R-:W-:Y:S01]  /*5f10*/  LOP3.LUT R37, R37, 0x600000, RZ, 0xc0, !PT ;  /* 0x0060000025257812 */ /* 0x000fe200078ec0ff */
[----:B------:R-:W3:Y:S01]  /*5f20*/  LDC.64 R76, c[0x0][0xca8] ;  /* 0x00032a00ff4c7b82 */ /* 0x000ee20000000a00 */
[----:B------:R-:W-:Y:S01]  /*5f30*/  LOP3.LUT R94, R94, 0xf20, R3, 0xf8, !PT ;  /* 0x00000f205e5e7812 */ /* 0x000fe200078ef803 */
[----:B------:R-:W4:Y:S01]  /*5f40*/  LDCU UR59, c[0x0][0x370] ;  /* 0x00006e00ff3b77ac */ /* 0x000f220008000800 */
[----:B------:R-:W-:-:S02]  /*5f50*/  LOP3.LUT R95, R95, 0x4, RZ, 0xc0, !PT ;  /* 0x000000045f5f7812 */ /* 0x000fc400078ec0ff */
[----:B------:R-:W-:Y:S01]  /*5f60*/  MOV R90, RZ ;  /* 0x000000ff005a7202 */ /* 0x000fe20000000f00 */
[----:B------:R-:W2:Y:S01]  /*5f70*/  LDCU UR42, c[0x0][0xf0c] ;  /* 0x0001e180ff2a77ac */ /* 0x000ea20008000800 */
[----:B-1----:R-:W-:Y:S01]  /*5f80*/  ULEA UR43, UR4, UR43, 0x18 ;  /* 0x0000002b042b7291 */ /* 0x002fe2000f8ec0ff */
[----:B------:R-:W1:Y:S03]  /*5f90*/  LDCU UR38, c[0x0][0xf30] ;  /* 0x0001e600ff2677ac */ /* 0x000e660008000800 */
[----:B------:R-:W-:Y:S01]  /*5fa0*/  UIADD3 UR4, UPT, UPT, UR43, 0x200, URZ ;  /* 0x000002002b047890 */ /* 0x000fe2000fffe0ff */
[----:B------:R-:W1:Y:S04]  /*5fb0*/  LDCU.64 UR56, c[0x0][0xc88] ;  /* 0x00019100ff3877ac */ /* 0x000e680008000a00 */
[----:B------:R-:W4:Y:S01]  /*5fc0*/  LDS R0, [UR43+0x150] ;  /* 0x0001502bff007984 */ /* 0x000f220008000800 */
[----:B------:R-:W-:Y:S01]  /*5fd0*/  IMAD.U32 R85, RZ, RZ, UR4 ;  /* 0x00000004ff557e24 */ /* 0x000fe2000f8e00ff */
[----:B------:R-:W1:Y:S03]  /*5fe0*/  LDCU.64 UR40, c[0x0][0xf28] ;  /* 0x0001e500ff2877ac */ /* 0x000e660008000a00 */
[----:B------:R-:W-:Y:S01]  /*5ff0*/  IMAD R94, R94, 0x2, R85 ;  /* 0x000000025e5e7824 */ /* 0x000fe200078e0255 */
[----:B------:R-:W1:Y:S03]  /*6000*/  LDCU.64 UR62, c[0x0][0xc90] ;  /* 0x00019200ff3e77ac */ /* 0x000e660008000a00 */
[--C-:B------:R-:W-:Y:S01]  /*6010*/  IMAD R93, R93, -0x10, R94.reuse ;  /* 0xfffffff05d5d7824 */ /* 0x100fe200078e025e */
[----:B------:R-:W1:Y:S01]  /*6020*/  LDCU.128 UR52, c[0x0][0xf10] ;  /* 0x0001e200ff3477ac */ /* 0x000e620008000c00 */
[----:B------:R-:W-:Y:S01]  /*6030*/  IMAD R92, R95, -0x10, R94 ;  /* 0xfffffff05f5c7824 */ /* 0x000fe200078e025e */
[----:B------:R-:W1:Y:S01]  /*6040*/  LDCU UR58, c[0x0][0x374] ;  /* 0x00006e80ff3a77ac */ /* 0x000e620008000800 */
[----:B------:R-:W-:Y:S01]  /*6050*/  UMOV UR47, URZ ;  /* 0x000000ff002f7c82 */ /* 0x000fe20008000000 */
[----:B------:R-:W-:Y:S01]  /*6060*/  UMOV UR46, URZ ;  /* 0x000000ff002e7c82 */ /* 0x000fe20008000000 */
[----:B-1234-:R-:W-:-:S07]  /*6070*/  IMAD.IADD R37, R0, 0x1, R37 ;  /* 0x0000000100257824 */ /* 0x01efce00078e0225 */
.L_x_149:
[----:B------:R-:W-:Y:S02]  /*6080*/  LEA R3, R87, UR43, 0x3 ;  /* 0x0000002b57037c11 */ /* 0x000fe4000f8e18ff */
[----:B------:R-:W-:Y:S02]  /*6090*/  SHF.L.U32 R0, R89, 0x1f, RZ ;  /* 0x0000001f59007819 */ /* 0x000fe400000006ff */
[----:B------:R-:W-:Y:S02]  /*60a0*/  LEA R5, R87, UR43, 0x4 ;  /* 0x0000002b57057c11 */ /* 0x000fe4000f8e20ff */
[----:B-1----:R-:W1:Y:S02]  /*60b0*/  SYNCS.PHASECHK.TRANS64.TRYWAIT P0, [R3+URZ+0xc0], R0 ;  /* 0x0000c000030075a7 */ /* 0x002e6400080011ff */
[----:B-12---:R-:W-:Y:S05]  /*60c0*/  @!P0 BRA `(.L_x_106) ;  /* 0x0000004c00488947 */ /* 0x006fea0003800000 */
.L_x_202:
[----:B------:R-:W2:Y:S01]  /*60d0*/  LDS.128 R4, [R5+0x130] ;  /* 0x0001300005047984 */ /* 0x000ea20000000c00 */
        /* <DEDUP_REMOVED lines=10> */
[----:B------:R-:W-:Y:S01]  /*6180*/  PLOP3.LUT P0, PT, PT, PT, UP1, 0x80, 0x8 ;  /* 0x000000000008781c */ /* 0x000fe20003f0f018 */
[----:B------:R-:W-:Y:S11]  /*6190*/  UP2UR UR61, UPR, URZ, 0x2 ;  /* 0x00000002ff3d7883 */ /* 0x000ff60008000000 */
[----:B------:R-:W-:Y:S01]  /*61a0*/  @!UPT UIADD3 URZ, UPT, UPT, URZ, URZ, URZ ;  /* 0x000000fffffff290 */ /* 0x000fe2000fffe0ff */
[----:B-1----:R-:W-:Y:S02]  /*61b0*/  @P0 SHF.R.U32.HI R0, RZ, 0x10, R5 ;  /* 0x00000010ff000819 */ /* 0x002fe40000011605 */
        /* <DEDUP_REMOVED lines=12> */
[----:B------:R-:W2:Y:S01]  /*6280*/  LDCU UR10, c[0x0][0xf20] ;  /* 0x0001e400ff0a77ac */ /* 0x000ea20008000800 */
[----:B------:R-:W-:Y:S02]  /*6290*/  UIMAD.WIDE.U32 UR4, UR58, UR55, URZ ;  /* 0x000000373a0472a5 */ /* 0x000fe4000f8e00ff */
[----:B------:R-:W-:Y:S02]  /*62a0*/  UIMAD.WIDE.U32 UR6, UR59, UR52, URZ ;  /* 0x000000343b0672a5 */ /* 0x000fe4000f8e00ff */
[----:B------:R-:W-:Y:S02]  /*62b0*/  UISETP.NE.AND UP0, UPT, UR54, 0x1, UPT ;  /* 0x000000013600788c */ /* 0x000fe4000bf05270 */
[----:B------:R-:W-:Y:S02]  /*62c0*/  UIMAD.WIDE.U32 UR8, UR36, UR55, URZ ;  /* 0x00000037240872a5 */ /* 0x000fe4000f8e00ff */
[----:B------:R-:W-:Y:S02]  /*62d0*/  UIMAD.WIDE.U32 UR12, UR37, UR52, URZ ;  /* 0x00000034250c72a5 */ /* 0x000fe4000f8e00ff */
[----:B------:R-:W-:Y:S02]  /*62e0*/  UISETP.NE.AND UP1, UPT, UR42, 0x1, UPT ;  /* 0x000000012a00788c */ /* 0x000fe4000bf25270 */
[----:B------:R-:W-:Y:S01]  /*62f0*/  UISETP.NE.AND UP2, UPT, UR39, 0x1, UPT ;  /* 0x000000012700788c */ /* 0x000fe2000bf45270 */
[----:B------:R-:W-:Y:S02]  /*6300*/  UMOV UR4, UR5 ;  /* 0x0000000500047c82 */ /* 0x000fe40008000000 */
[----:B--2---:R-:W-:Y:S03]  /*6310*/  USHF.R.U32.HI UR5, URZ, UR10, UR4 ;  /* 0x0000000aff057299 */ /* 0x004fe60008011604 */
[----:B------:R-:W-:Y:S02]  /*6320*/  UMOV UR4, UR7 ;  /* 0x0000000700047c82 */ /* 0x000fe40008000000 */
[----:B------:R-:W-:Y:S02]  /*6330*/  USHF.R.U32.HI UR7, URZ, UR53, UR4 ;  /* 0x00000035ff077299 */ /* 0x000fe40008011604 */
[----:B------:R-:W-:Y:S02]  /*6340*/  USEL UR4, UR58, UR5, !UP0 ;  /* 0x000000053a047287 */ /* 0x000fe4000c000000 */
[----:B------:R-:W-:Y:S01]  /*6350*/  USEL UR7, UR59, UR7, !UP1 ;  /* 0x000000073b077287 */ /* 0x000fe2000c800000 */
[----:B------:R-:W-:Y:S01]  /*6360*/  UMOV UR5, UR9 ;  /* 0x0000000900057c82 */ /* 0x000fe20008000000 */
[----:B------:R-:W-:Y:S02]  /*6370*/  UIMAD.WIDE.U32 UR8, UR4, UR40, URZ ;  /* 0x00000028040872a5 */ /* 0x000fe4000f8e00ff */
[----:B------:R-:W-:Y:S03]  /*6380*/  USHF.R.U32.HI UR6, URZ, UR10, UR5 ;  /* 0x0000000aff067299 */ /* 0x000fe60008011605 */
[----:B------:R-:W-:Y:S01]  /*6390*/  UMOV UR5, UR13 ;  /* 0x0000000d00057c82 */ /* 0x000fe20008000000 */
[----:B------:R-:W-:Y:S02]  /*63a0*/  UIMAD.WIDE.U32 UR12, UR7, UR40, URZ ;  /* 0x00000028070c72a5 */ /* 0x000fe4000f8e00ff */
[----:B------:R-:W-:Y:S02]  /*63b0*/  USHF.R.U32.HI UR10, URZ, UR53, UR5 ;  /* 0x00000035ff0a7299 */ /* 0x000fe40008011605 */
[----:B------:R-:W-:Y:S01]  /*63c0*/  USEL UR6, UR36, UR6, !UP0 ;  /* 0x0000000624067287 */ /* 0x000fe2000c000000 */
[----:B------:R-:W-:Y:S02]  /*63d0*/  UMOV UR5, UR9 ;  /* 0x0000000900057c82 */ /* 0x000fe40008000000 */
[----:B------:R-:W-:Y:S01]  /*63e0*/  UMOV UR8, UR13 ;  /* 0x0000000d00087c82 */ /* 0x000fe20008000000 */
[----:B------:R-:W-:Y:S02]  /*63f0*/  @UP2 USHF.R.U32.HI UR4, URZ, UR41, UR5 ;  /* 0x00000029ff042299 */ /* 0x000fe40008011605 */
[----:B------:R-:W-:Y:S02]  /*6400*/  @UP2 USHF.R.U32.HI UR7, URZ, UR41, UR8 ;  /* 0x00000029ff072299 */ /* 0x000fe40008011608 */
[----:B------:R-:W-:Y:S02]  /*6410*/  UIMAD UR4, UR39, UR4, URZ ;  /* 0x00000004270472a4 */ /* 0x000fe4000f8e02ff */
        /* <DEDUP_REMOVED lines=8> */
[----:B------:R-:W-:Y:S02]  /*64a0*/  USEL UR12, UR6, UR4, !UP2 ;  /* 0x00000004060c7287 */ /* 0x000fe4000d000000 */
[----:B------:R-:W-:Y:S02]  /*64b0*/  UIADD3 UR8, UPT, UPT, -UR5, URZ, URZ ;  /* 0x000000ff05087290 */ /* 0x000fe4000fffe1ff */
[----:B------:R-:W-:Y:S01]  /*64c0*/  UIADD3 UR10, UPT, UPT, -UR12, URZ, URZ ;  /* 0x000000ff0c0a7290 */ /* 0x000fe2000fffe1ff */
[----:B------:R-:W-:Y:S01]  /*64d0*/  @!UP0 UMOV UR4, UR9 ;  /* 0x0000000900048c82 */ /* 0x000fe20008000000 */
[----:B------:R-:W-:Y:S02]  /*64e0*/  UIADD3 UR9, UPT, UPT, -UR6, URZ, URZ ;  /* 0x000000ff06097290 */ /* 0x000fe4000fffe1ff */
[----:B------:R-:W-:Y:S02]  /*64f0*/  @!UP0 USHF.R.U32.HI UR4, URZ, UR41, UR4 ;  /* 0x00000029ff048299 */ /* 0x000fe40008011604 */
[----:B------:R-:W-:Y:S02]  /*6500*/  UIMAD UR10, UR39, UR10, UR6 ;  /* 0x0000000a270a72a4 */ /* 0x000fe4000f8e0206 */
[----:B------:R-:W-:Y:S04]  /*6510*/  @!UP0 USEL UR4, UR5, UR4, !UP2 ;  /* 0x0000000405048287 */ /* 0x000fe8000d000000 */
[----:B------:R-:W-:Y:S02]  /*6520*/  @!UP0 UIMAD UR10, UR7, UR10, UR4 ;  /* 0x0000000a070a82a4 */ /* 0x000fe4000f8e0204 */
[----:B------:R-:W-:Y:S02]  /*6530*/  @!UP0 UIADD3 UR12, UPT, UPT, UR12, -UR4, URZ ;  /* 0x800000040c0c8290 */ /* 0x000fe4000fffe0ff */
[----:B------:R-:W-:Y:S02]  /*6540*/  UIMAD UR7, UR42, UR8, UR37 ;  /* 0x000000082a0772a4 */ /* 0x000fe4000f8e0225 */
[----:B------:R-:W-:Y:S02]  /*6550*/  @!UP0 UIMAD UR6, UR12, UR39, UR5 ;  /* 0x000000270c0682a4 */ /* 0x000fe4000f8e0205 */
[----:B------:R-:W-:Y:S01]  /*6560*/  UIMAD UR4, UR54, UR9, UR36 ;  /* 0x00000009360472a4 */ /* 0x000fe2000f8e0224 */
[----:B------:R-:W-:Y:S02]  /*6570*/  @!UP0 UMOV UR5, UR10 ;  /* 0x0000000a00058c82 */ /* 0x000fe40008000000 */
[----:B------:R-:W-:Y:S02]  /*6580*/  UIMAD UR37, UR5, UR42, UR7 ;  /* 0x0000002a052572a4 */ /* 0x000fe4000f8e0207 */
[----:B------:R-:W-:Y:S11]  /*6590*/  UIMAD UR36, UR6, UR54, UR4 ;  /* 0x00000036062472a4 */ /* 0x000ff6000f8e0204 */
[----:B------:R-:W-:Y:S01]  /*65a0*/  @!UPT UIADD3 URZ, UPT, UPT, URZ, URZ, URZ ;  /* 0x000000fffffff290 */ /* 0x000fe2000fffe0ff */
.L_x_107:
[----:B------:R-:W-:Y:S01]  /*65b0*/  UISETP.NE.AND UP0, UPT, UR38, 0x1, UPT ;  /* 0x000000012600788c */ /* 0x000fe2000bf05270 */
[----:B------:R-:W-:Y:S01]  /*65c0*/  LOP3.LUT P0, RZ, R85, 0x1b0, RZ, 0xc0, !PT ;  /* 0x000001b055ff7812 */ /* 0x000fe2000780c0ff */
[----:B------:R-:W-:Y:S01]  /*65d0*/  USHF.L.U32 UR49, UR11, 0x7, URZ ;  /* 0x000000070b317899 */ /* 0x000fe200080006ff */
[----:B------:R-:W-:Y:S01]  /*65e0*/  BSSY.RECONVERGENT B6, `(.L_x_108) ;  /* 0x0000034000067945 */ /* 0x000fe20003800200 */
[----:B------:R-:W-:Y:S01]  /*65f0*/  USHF.L.U32 UR50, UR16, 0x7, URZ ;  /* 0x0000000710327899 */ /* 0x000fe200080006ff */
[----:B------:R-:W-:Y:S06]  /*6600*/  IADD3 R87, PT, PT, R87, 0x1, RZ ;  /* 0x0000000157577810 */ /* 0x000fec0007ffe0ff */
[----:B------:R-:W2:Y:S01]  /*6610*/  @!UP0 LDCU.128 UR12, c[0x0][0xf10] ;  /* 0x0001e200ff0c87ac */ /* 0x000ea20008000c00 */
[----:B------:R-:W3:Y:S01]  /*6620*/  @!UP0 LDCU UR5, c[0x0][0xf0c] ;  /* 0x0001e180ff0587ac */ /* 0x000ee20008000800 */
[----:B------:R-:W4:Y:S01]  /*6630*/  @!UP0 LDCU UR10, c[0x0][0xf20] ;  /* 0x0001e400ff0a87ac */ /* 0x000f220008000800 */
[----:B--2---:R-:W-:Y:S02]  /*6640*/  UIMAD.WIDE.U32 UR8, UR37, UR12, URZ ;  /* 0x0000000c250872a5 */ /* 0x004fe4000f8e00ff */
[----:B------:R-:W-:Y:S02]  /*6650*/  UIMAD.WIDE.U32 UR6, UR36, UR15, URZ ;  /* 0x0000000f240672a5 */ /* 0x000fe4000f8e00ff */
[----:B------:R-:W-:Y:S03]  /*6660*/  @!UP0 UISETP.NE.AND UP1, UPT, UR14, 0x1, UPT ;  /* 0x000000010e00888c */ /* 0x000fe6000bf25270 */
[----:B------:R-:W-:Y:S01]  /*6670*/  @!UP0 UMOV UR4, UR9 ;  /* 0x0000000900048c82 */ /* 0x000fe20008000000 */
[----:B---3--:R-:W-:Y:S02]  /*6680*/  @!UP0 UISETP.NE.AND UP2, UPT, UR5, 0x1, UPT ;  /* 0x000000010500888c */ /* 0x008fe4000bf45270 */
[----:B------:R-:W-:Y:S01]  /*6690*/  @!UP0 USHF.R.U32.HI UR4, URZ, UR13, UR4 ;  /* 0x0000000dff048299 */ /* 0x000fe20008011604 */
[----:B------:R-:W-:Y:S02]  /*66a0*/  @!UP0 UMOV UR6, UR7 ;  /* 0x0000000700068c82 */ /* 0x000fe40008000000 */
[----:B----4-:R-:W-:Y:S02]  /*66b0*/  @!UP0 USHF.R.U32.HI UR6, URZ, UR10, UR6 ;  /* 0x0000000aff068299 */ /* 0x010fe40008011606 */
[----:B------:R-:W-:Y:S02]  /*66c0*/  @!UP0 USEL UR7, UR37, UR4, !UP2 ;  /* 0x0000000425078287 */ /* 0x000fe4000d000000 */
[----:B------:R-:W-:Y:S04]  /*66d0*/  @!UP0 USEL UR6, UR36, UR6, !UP1 ;  /* 0x0000000624068287 */ /* 0x000fe8000c800000 */
[----:B------:R-:W-:Y:S02]  /*66e0*/  @!UP0 UIADD3 UR4, UPT, UPT, -UR7, UR6, URZ ;  /* 0x0000000607048290 */ /* 0x000fe4000fffe1ff */
[----:B------:R-:W-:Y:S02]  /*66f0*/  @!UP0 UIADD3 UR6, UPT, UPT, UR7, -UR6, URZ ;  /* 0x8000000607068290 */ /* 0x000fe4000fffe0ff */
[----:B------:R-:W-:Y:S02]  /*6700*/  @!UP0 UIMAD UR37, UR4, UR5, UR37 ;  /* 0x00000005042582a4 */ /* 0x000fe4000f8e0225 */
[----:B------:R-:W-:Y:S01]  /*6710*/  @!UP0 UIMAD UR36, UR6, UR14, UR36 ;  /* 0x0000000e062482a4 */ /* 0x000fe2000f8e0224 */
[----:B------:R-:W-:Y:S11]  /*6720*/  @!P0 BRA `(.L_x_109) ;  /* 0x00000000007c8947 */ /* 0x000ff60003800000 */
[----:B------:R-:W2:Y:S01]  /*6730*/  LDCU.64 UR8, c[0x4][0x80] ;  /* 0x01001000ff0877ac */ /* 0x000ea20008000a00 */
[----:B------:R-:W-:Y:S01]  /*6740*/  MOV R2, 0x0 ;  /* 0x0000000000027802 */ /* 0x000fe20000000f00 */
[----:B------:R-:W-:Y:S02]  /*6750*/  HFMA2 R12, -RZ, RZ, 0, 5.9604644775390625e-08 ;  /* 0x00000001ff0c7431 */ /* 0x000fe400000001ff */
[----:B------:R-:W-:Y:S01]  /*6760*/  IMAD.MOV.U32 R8, RZ, RZ, 0x70 ;  /* 0x00000070ff087424 */ /* 0x000fe200078e00ff */
[----:B------:R3:W4:Y:S01]  /*6770*/  LDC.64 R14, c[0x4][R2] ;  /* 0x01000000020e7b82 */ /* 0x0007220000000a00 */
[----:B------:R-:W1:Y:S01]  /*6780*/  LDCU.64 UR6, c[0x4][0x88] ;  /* 0x01001100ff0677ac */ /* 0x000e620008000a00 */
[----:B------:R-:W-:Y:S01]  /*6790*/  IMAD.MOV.U32 R13, RZ, RZ, RZ ;  /* 0x000000ffff0d7224 */ /* 0x000fe200078e00ff */
[----:B------:R-:W1:Y:S01]  /*67a0*/  LDCU.64 UR4, c[0x4][0x8] ;  /* 0x01000100ff0477ac */ /* 0x000e620008000a00 */
[----:B--2---:R-:W-:Y:S01]  /*67b0*/  MOV R5, UR9 ;  /* 0x0000000900057c02 */ /* 0x004fe20008000f00 */
[----:B------:R-:W-:Y:S01]  /*67c0*/  IMAD.U32 R4, RZ, RZ, UR8 ;  /* 0x00000008ff047e24 */ /* 0x000fe2000f8e00ff */
[----:B-1----:R-:W-:Y:S01]  /*67d0*/  MOV R7, UR7 ;  /* 0x0000000700077c02 */ /* 0x002fe20008000f00 */
[----:B------:R-:W-:Y:S01]  /*67e0*/  IMAD.U32 R6, RZ, RZ, UR6 ;  /* 0x00000006ff067e24 */ /* 0x000fe2000f8e00ff */
[----:B------:R-:W-:Y:S01]  /*67f0*/  MOV R11, UR5 ;  /* 0x00000005000b7c02 */ /* 0x000fe20008000f00 */
[----:B------:R-:W-:Y:S02]  /*6800*/  IMAD.U32 R10, RZ, RZ, UR4 ;  /* 0x00000004ff0a7e24 */ /* 0x000fe4000f8e00ff */
[----:B------:R-:W-:Y:S07]  /*6810*/  LEPC R20, `(.L_x_110) ;  /* 0x000000001014794e */ /* 0x000fee0000000000 */
[----:B---345:R-:W-:Y:S05]  /*6820*/  CALL.ABS.NOINC R14 ;  /* 0x000000000e007343 */ /* 0x038fea0003c00000 */
.L_x_110:
[----:B------:R-:W1:Y:S01]  /*6830*/  LDCU.64 UR8, c[0x4][0x80] ;  /* 0x01001000ff0877ac */ /* 0x000e620008000a00 */
[----:B------:R-:W2:Y:S01]  /*6840*/  LDC.64 R2, c[0x4][R2] ;  /* 0x0100000002027b82 */ /* 0x000ea20000000a00 */
[----:B------:R-:W-:Y:S02]  /*6850*/  HFMA2 R12, -RZ, RZ, 0, 5.9604644775390625e-08 ;  /* 0x00000001ff0c7431 */ /* 0x000fe400000001ff */
[----:B------:R-:W-:Y:S02]  /*6860*/  IMAD.MOV.U32 R8, RZ, RZ, 0x70 ;  /* 0x00000070ff087424 */ /* 0x000fe400078e00ff */
[----:B------:R-:W-:Y:S01]  /*6870*/  IMAD.MOV.U32 R13, RZ, RZ, RZ ;  /* 0x000000ffff0d7224 */ /* 0x000fe200078e00ff */
[----:B------:R-:W3:Y:S01]  /*6880*/  LDCU.64 UR6, c[0x4][0x88] ;  /* 0x01001100ff0677ac */ /* 0x000ee20008000a00 */
[----:B------:R-:W4:Y:S01]  /*6890*/  LDCU.64 UR4, c[0x4][0x8] ;  /* 0x01000100ff0477ac */ /* 0x000f220008000a00 */
[----:B-1----:R-:W-:Y:S02]  /*68a0*/  MOV R4, UR8 ;  /* 0x0000000800047c02 */ /* 0x002fe40008000f00 */
[----:B------:R-:W-:Y:S02]  /*68b0*/  MOV R5, UR9 ;  /* 0x0000000900057c02 */ /* 0x000fe40008000f00 */
[----:B---3--:R-:W-:Y:S01]  /*68c0*/  MOV R7, UR7 ;  /* 0x0000000700077c02 */ /* 0x008fe20008000f00 */
[----:B------:R-:W-:Y:S01]  /*68d0*/  IMAD.U32 R6, RZ, RZ, UR6 ;  /* 0x00000006ff067e24 */ /* 0x000fe2000f8e00ff */
[----:B----4-:R-:W-:Y:S01]  /*68e0*/  MOV R11, UR5 ;  /* 0x00000005000b7c02 */ /* 0x010fe20008000f00 */
[----:B------:R-:W-:Y:S02]  /*68f0*/  IMAD.U32 R10, RZ, RZ, UR4 ;  /* 0x00000004ff0a7e24 */ /* 0x000fe4000f8e00ff */
[----:B------:R-:W-:Y:S07]  /*6900*/  LEPC R20, `(.L_x_109) ;  /* 0x000000001014794e */ /* 0x000fee0000000000 */
[----:B--2---:R-:W-:Y:S05]  /*6910*/  CALL.ABS.NOINC R2 ;  /* 0x0000000002007343 */ /* 0x004fea0003c00000 */
.L_x_109:
[----:B------:R-:W-:Y:S05]  /*6920*/  BSYNC.RECONVERGENT B6 ;  /* 0x0000000000067941 */ /* 0x000fea0003800200 */
.L_x_108:
[----:B------:R-:W-:Y:S01]  /*6930*/  R2UR UR4, R84 ;  /* 0x00000000540472ca */ /* 0x000fe200000e0000 */
[----:B------:R-:W-:Y:S01]  /*6940*/  UISETP.NE.U32.AND UP0, UPT, UR62, URZ, UPT ;  /* 0x000000ff3e00728c */ /* 0x000fe2000bf05070 */
[----:B------:R-:W-:Y:S02]  /*6950*/  ISETP.NE.U32.AND P4, PT, R78, RZ, PT ;  /* 0x000000ff4e00720c */ /* 0x000fe40003f85070 */
[----:B------:R-:W-:Y:S01]  /*6960*/  ISETP.NE.U32.AND P2, PT, RZ, UR56, PT ;  /* 0x00000038ff007c0c */ /* 0x000fe2000bf45070 */
[----:B------:R-:W-:Y:S01]  /*6970*/  UISETP.NE.AND.EX UP1, UPT, UR63, URZ, UPT, UP0 ;  /* 0x000000ff3f00728c */ /* 0x000fe2000bf25300 */
[----:B------:R-:W-:Y:S01]  /*6980*/  ISETP.NE.AND.EX P4, PT, R79, RZ, PT, P4 ;  /* 0x000000ff4f00720c */ /* 0x000fe20003f85340 */
[----:B------:R-:W-:Y:S01]  /*6990*/  UPLOP3.LUT UP0, UPT, UPT, UPT, UPT, 0x40, 0x4 ;  /* 0x000000000004789c */ /* 0x000fe20003f0e870 */
[----:B------:R-:W-:Y:S05]  /*69a0*/  ISETP.NE.AND.EX P2, PT, RZ, UR57, PT, P2 ;  /* 0x00000039ff007c0c */ /* 0x000fea000bf45320 */
[----:B------:R-:W-:Y:S06]  /*69b0*/  UISETP.NE.AND UP2, UPT, UR4, URZ, UPT ;  /* 0x000000ff0400728c */ /* 0x000fec000bf45270 */
[----:B------:R-:W-:Y:S05]  /*69c0*/  PLOP3.LUT P1, PT, PT, PT, UP2, 0x80, 0x8 ;  /* 0x000000000008781c */ /* 0x000fea0003f2f028 */
[----:B------:R-:W-:Y:S06]  /*69d0*/  @UP2 UPLOP3.LUT UP0, UPT, UPT, UPT, UP1, 0x80, 0x8 ;  /* 0x000000000008289c */ /* 0x000fec0003f0f010 */
[----:B------:R-:W-:Y:S01]  /*69e0*/  PLOP3.LUT P0, PT, PT, PT, UP0, 0x80, 0x8 ;  /* 0x000000000008781c */ /* 0x000fe20003f0f008 */
[----:B------:R-:W-:Y:S01]  /*69f0*/  @!UPT UIADD3 URZ, UPT, UPT, URZ, URZ, URZ ;  /* 0x000000fffffff290 */ /* 0x000fe2000fffe0ff */
[----:B------:R-:W-:Y:S11]  /*6a00*/  BRA.U !UP1, `(.L_x_111) ;  /* 0x00000001093c7547 */ /* 0x000ff6000b800000 */
[----:B------:R-:W-:Y:S01]  /*6a10*/  UISETP.NE.U32.AND UP0, UPT, UR56, URZ, UPT ;  /* 0x000000ff3800728c */ /* 0x000fe2000bf05070 */
[----:B-1----:R-:W-:Y:S01]  /*6a20*/  HFMA2 R0, -RZ, RZ, 0, 5.9604644775390625e-08 ;  /* 0x00000001ff007431 */ /* 0x002fe200000001ff */
[----:B------:R-:W1:Y:S01]  /*6a30*/  LDCU.64 UR8, c[0x0][0x358] ;  /* 0x00006b00ff0877ac */ /* 0x000e620008000a00 */
[----:B------:R-:W-:Y:S01]  /*6a40*/  IMAD.MOV.U32 R80, RZ, RZ, 0x1 ;  /* 0x00000001ff507424 */ /* 0x000fe200078e00ff */
[----:B------:R-:W-:Y:S06]  /*6a50*/  UISETP.NE.AND.EX UP0, UPT, UR57, URZ, UPT, UP0 ;  /* 0x000000ff3900728c */ /* 0x000fec000bf05300 */
[----:B------:R-:W-:Y:S05]  /*6a60*/  PLOP3.LUT P3, PT, PT, PT, UP0, 0x80, 0x8 ;  /* 0x000000000008781c */ /* 0x000fea0003f6f008 */
[----:B------:R-:W2:Y:S01]  /*6a70*/  @UP0 LDCU.64 UR4, c[0x0][0xc88] ;  /* 0x00019100ff0407ac */ /* 0x000ea20008000a00 */
[----:B------:R-:W-:Y:S07]  /*6a80*/  @UP0 UIMAD UR6, UR44, UR62, URZ ;  /* 0x0000003e2c0602a4 */ /* 0x000fee000f8e02ff */
[----:B------:R-:W-:Y:S01]  /*6a90*/  @!P3 PRMT R80, R0, 0x7610, R80 ;  /* 0x000076100050b816 */ /* 0x000fe20000000050 */
[----:B--2---:R-:W-:Y:S06]  /*6aa0*/  @UP0 UIMAD.WIDE UR4, UR6, 0x4, UR4 ;  /* 0x00000004060408a5 */ /* 0x004fec000f8e0204 */
[----:B------:R-:W-:Y:S01]  /*6ab0*/  IMAD.U32 R2, RZ, RZ, UR4 ;  /* 0x00000004ff027e24 */ /* 0x000fe2000f8e00ff */
[----:B------:R-:W-:Y:S04]  /*6ac0*/  MOV R3, UR5 ;  /* 0x0000000500037c02 */ /* 0x000fe80008000f00 */
[----:B------:R-:W2:Y:S01]  /*6ad0*/  @!UP0 LDCU UR4, c[0x0][0xc80] ;  /* 0x00019000ff0487ac */ /* 0x000ea20008000800 */
[----:B-1---5:R3:W5:Y:S02]  /*6ae0*/  @P3 LDG.E R41, desc[UR8][R2.64] ;  /* 0x0000000802293981 */ /* 0x022764000c1e1900 */
[----:B--23--:R-:W-:Y:S02]  /*6af0*/  @!P3 IMAD.U32 R41, RZ, RZ, UR4 ;  /* 0x00000004ff29be24 */ /* 0x00cfe4000f8e00ff */
.L_x_111:
[----:B------:R-:W-:Y:S05]  /*6b00*/  @!P4 BRA `(.L_x_112) ;  /* 0x000000000024c947 */ /* 0x000fea0003800000 */
[----:B------:R-:W-:Y:S01]  /*6b10*/  ISETP.NE.U32.AND P3, PT, R76, RZ, PT ;  /* 0x000000ff4c00720c */ /* 0x000fe20003f65070 */
[----:B------:R-:W2:Y:S03]  /*6b20*/  LDCU.64 UR4, c[0x0][0x358] ;  /* 0x00006b00ff0477ac */ /* 0x000ea60008000a00 */
[----:B------:R-:W-:Y:S11]  /*6b30*/  ISETP.NE.AND.EX P3, PT, R77, RZ, PT, P3 ;  /* 0x000000ff4d00720c */ /* 0x000ff60003f65330 */
[----:B------:R-:W-:Y:S02]  /*6b40*/  @!UPT UIADD3 URZ, UPT, UPT, URZ, URZ, URZ ;  /* 0x000000fffffff290 */ /* 0x000fe4000fffe0ff */
[----:B------:R-:W3:Y:S01]  /*6b50*/  @P3 LDC.64 R2, c[0x0][0xca8] ;  /* 0x00032a00ff023b82 */ /* 0x000ee20000000a00 */
[----:B-1----:R-:W-:Y:S04]  /*6b60*/  @P3 IMAD R0, R78, UR44, RZ ;  /* 0x0000002c4e003c24 */ /* 0x002fe8000f8e02ff */
[----:B---3--:R-:W-:Y:S05]  /*6b70*/  @P3 IMAD.WIDE R2, R0, 0x4, R2 ;  /* 0x0000000400023825 */ /* 0x008fea00078e0202 */
[----:B--2--5:R2:W5:Y:S02]  /*6b80*/  @P3 LDG.E R38, desc[UR4][R2.64] ;  /* 0x0000000402263981 */ /* 0x024564000c1e1900 */
[----:B--2---:R-:W3:Y:S02]  /*6b90*/  @!P3 LDC R38, c[0x0][0xca0] ;  /* 0x00032800ff26bb82 */ /* 0x004ee40000000800 */
.L_x_112:
[----:B-----5:R-:W-:Y:S01]  /*6ba0*/  FSETP.NEU.AND P3, PT, R41, RZ, PT ;  /* 0x000000ff2900720b */ /* 0x020fe20003f6d000 */
[----:B------:R-:W-:Y:S01]  /*6bb0*/  BSSY B1, `(.L_x_113) ;  /* 0x0000039000017945 */ /* 0x000fe20003800000 */
[----:B------:R-:W-:Y:S01]  /*6bc0*/  SEL R5, RZ, 0xffffffff, P2 ;  /* 0xffffffffff057807 */ /* 0x000fe20001000000 */
[----:B------:R-:W-:Y:S01]  /*6bd0*/  IMAD.MOV.U32 R46, RZ, RZ, 0x1 ;  /* 0x00000001ff2e7424 */ /* 0x000fe200078e00ff */
[----:B------:R-:W-:Y:S01]  /*6be0*/  @P1 LOP3.LUT P2, RZ, R80, 0xff, RZ, 0xc0, !PT ;  /* 0x000000ff50ff1812 */ /* 0x000fe2000784c0ff */
[C---:B------:R-:W-:Y:S01]  /*6bf0*/  IMAD R39, R36.reuse, 0x80, R37 ;  /* 0x0000008024277824 */ /* 0x040fe200078e0225 */
[----:B-1----:R-:W-:Y:S01]  /*6c00*/  @P1 SEL R0, RZ, 0xffffffff, P3 ;  /* 0xffffffffff001807 */ /* 0x002fe20001800000 */
[----:B------:R-:W-:Y:S01]  /*6c10*/  IMAD R88, R95, -0x10, R93 ;  /* 0xfffffff05f587824 */ /* 0x000fe200078e025d */
[----:B------:R-:W-:Y:S01]  /*6c20*/  LOP3.LUT R91, R91, 0x1, RZ, 0x3c, !PT ;  /* 0x000000015b5b7812 */ /* 0x000fe200078e3cff */
[----:B------:R-:W-:Y:S01]  /*6c30*/  IMAD.MOV.U32 R47, RZ, RZ, RZ ;  /* 0x000000ffff2f7224 */ /* 0x000fe200078e00ff */
[----:B------:R-:W-:Y:S02]  /*6c40*/  @P0 SEL R0, R5, R0, !P2 ;  /* 0x0000000005000207 */ /* 0x000fe40005000000 */
[----:B------:R-:W-:Y:S02]  /*6c50*/  CS2R R74, SRZ ;  /* 0x00000000004a7805 */ /* 0x000fe4000001ff00 */
[----:B------:R-:W-:Y:S02]  /*6c60*/  LEA R98, R36, UR43, 0x3 ;  /* 0x0000002b24627c11 */ /* 0x000fe4000f8e18ff */
[----:B------:R-:W-:Y:S02]  /*6c70*/  CS2R R72, SRZ ;  /* 0x0000000000487805 */ /* 0x000fe4000001ff00 */
[----:B------:R-:W-:Y:S02]  /*6c80*/  @P1 LOP3.LUT R0, R0, 0x1, RZ, 0xc0, !PT ;  /* 0x0000000100001812 */ /* 0x000fe400078ec0ff */
[----:B------:R-:W-:Y:S02]  /*6c90*/  CS2R R66, SRZ ;  /* 0x0000000000427805 */ /* 0x000fe4000001ff00 */
[----:B------:R-:W-:Y:S02]  /*6ca0*/  SHF.L.U32 R3, R90, 0x1f, RZ ;  /* 0x0000001f5a037819 */ /* 0x000fe400000006ff */
[----:B------:R-:W-:Y:S02]  /*6cb0*/  CS2R R64, SRZ ;  /* 0x0000000000407805 */ /* 0x000fe4000001ff00 */
[----:B------:R-:W-:Y:S02]  /*6cc0*/  ISETP.NE.U32.OR P5, PT, R0, 0x1, !P1 ;  /* 0x000000010000780c */ /* 0x000fe40004fa5470 */
[----:B------:R-:W-:Y:S02]  /*6cd0*/  CS2R R58, SRZ ;  /* 0x00000000003a7805 */ /* 0x000fe4000001ff00 */
[----:B------:R-:W-:Y:S02]  /*6ce0*/  PLOP3.LUT P2, PT, PT, PT, UP1, 0x80, 0x8 ;  /* 0x000000000008781c */ /* 0x000fe40003f4f018 */
[----:B------:R-:W-:Y:S02]  /*6cf0*/  CS2R R56, SRZ ;  /* 0x0000000000387805 */ /* 0x000fe4000001ff00 */
[----:B------:R-:W-:Y:S02]  /*6d00*/  LOP3.LUT P4, R86, R80, 0xff, RZ, 0xc0, !PT ;  /* 0x000000ff50567812 */ /* 0x000fe4000788c0ff */
[----:B------:R-:W-:Y:S02]  /*6d10*/  CS2R R50, SRZ ;  /* 0x0000000000327805 */ /* 0x000fe4000001ff00 */
[----:B------:R-:W-:Y:S02]  /*6d20*/  SEL R0, RZ, 0xffffffff, P3 ;  /* 0xffffffffff007807 */ /* 0x000fe40001800000 */
[----:B------:R-:W-:Y:S02]  /*6d30*/  CS2R R48, SRZ ;  /* 0x0000000000307805 */ /* 0x000fe4000001ff00 */
[----:B------:R-:W-:Y:S02]  /*6d40*/  P2R R97, PR, RZ, 0x20 ;  /* 0x00000020ff617803 */ /* 0x000fe40000000000 */
[----:B------:R-:W-:Y:S02]  /*6d50*/  @P5 SHF.L.U32 R2, R91, 0x1f, RZ ;  /* 0x0000001f5b025819 */ /* 0x000fe400000006ff */
[----:B------:R-:W-:Y:S02]  /*6d60*/  @P2 SEL R0, R5, R0, !P4 ;  /* 0x0000000005002207 */ /* 0x000fe40006000000 */
[----:B------:R-:W1:Y:S02]  /*6d70*/  @P5 SYNCS.PHASECHK.TRANS64.TRYWAIT P1, [UR43+0x70], R2 ;  /* 0x00007002ff0055a7 */ /* 0x000e64000802112b */
[----:B------:R-:W-:Y:S04]  /*6d80*/  LOP3.LUT R0, R0, 0x1, RZ, 0xc0, !PT ;  /* 0x0000000100007812 */ /* 0x000fe800078ec0ff */
[----:B------:R-:W-:Y:S04]  /*6d90*/  ISETP.NE.U32.AND P2, PT, R0, 0x1, PT ;  /* 0x000000010000780c */ /* 0x000fe80003f45070 */
[----:B------:R-:W-:Y:S01]  /*6da0*/  P2R R60, PR, RZ, 0x4 ;  /* 0x00000004ff3c7803 */ /* 0x000fe20000000000 */
[----:B------:R2:W4:Y:S01]  /*6db0*/  SYNCS.PHASECHK.TRANS64.TRYWAIT P0, [R98+URZ+0xe0], R3 ;  /* 0x0000e003620075a7 */ /* 0x00052200080011ff */
[----:B-1----:R-:W-:Y:S01]  /*6dc0*/  @P5 SEL R46, RZ, 0x1, !P1 ;  /* 0x00000001ff2e5807 */ /* 0x002fe20004800000 */
[----:B--2---:R-:W-:Y:S06]  /*6dd0*/  @!P5 BRA `(.L_x_114) ;  /* 0x000000000058d947 */ /* 0x004fec0003800000 */
[----:B------:R-:W-:Y:S01]  /*6de0*/  IMAD.MOV.U32 R75, RZ, RZ, RZ ;  /* 0x000000ffff4b7224 */ /* 0x000fe200078e00ff */
[----:B------:R-:W-:Y:S01]  /*6df0*/  ISETP.NE.AND P1, PT, R46, RZ, PT ;  /* 0x000000ff2e00720c */ /* 0x000fe20003f25270 */
[----:B------:R-:W-:Y:S01]  /*6e00*/  BSSY B0, `(.L_x_115) ;  /* 0x000000c000007945 */ /* 0x000fe20003800000 */
[----:B------:R-:W-:Y:S02]  /*6e10*/  CS2R R50, SRZ ;  /* 0x0000000000327805 */ /* 0x000fe4000001ff00 */
[----:B------:R-:W-:Y:S02]  /*6e20*/  CS2R R48, SRZ ;  /* 0x0000000000307805 */ /* 0x000fe4000001ff00 */
[----:B------:R-:W-:Y:S02]  /*6e30*/  CS2R R58, SRZ ;  /* 0x00000000003a7805 */ /* 0x000fe4000001ff00 */
[----:B------:R-:W-:Y:S02]  /*6e40*/  CS2R R56, SRZ ;  /* 0x0000000000387805 */ /* 0x000fe4000001ff00 */
[----:B------:R-:W-:Y:S02]  /*6e50*/  CS2R R66, SRZ ;  /* 0x0000000000427805 */ /* 0x000fe4000001ff00 */
[----:B------:R-:W-:Y:S02]  /*6e60*/  CS2R R64, SRZ ;  /* 0x0000000000407805 */ /* 0x000fe4000001ff00 */
[----:B------:R-:W-:Y:S01]  /*6e70*/  CS2R R72, SRZ ;  /* 0x0000000000487805 */ /* 0x000fe2000001ff00 */
[----:B------:R-:W-:Y:S06]  /*6e80*/  @P1 BRA `(.L_x_116) ;  /* 0x00000000000c1947 */ /* 0x000fec0003800000 */
[----:B------:R-:W-:Y:S04]  /*6e90*/  SHF.L.U32 R5, R91, 0x1f, RZ ;  /* 0x0000001f5b057819 */ /* 0x000fe800000006ff */
[----:B------:R-:W1:Y:S02]  /*6ea0*/  SYNCS.PHASECHK.TRANS64.TRYWAIT P1, [UR43+0x70], R5 ;  /* 0x00007005ff0075a7 */ /* 0x000e64000802112b */
[----:B-1----:R-:W-:Y:S05]  /*6eb0*/  @!P1 BRA `(.L_x_117) ;  /* 0x0000003c00e09947 */ /* 0x002fea0003800000 */
.L_x_116:
[----:B------:R-:W-:Y:S05]  /*6ec0*/  BSYNC B0 ;  /* 0x0000000000007941 */ /* 0x000fea0003800000 */
.L_x_115:
[----:B------:R-:W-:Y:S01]  /*6ed0*/  ISETP.NE.AND P1, PT, R60, RZ, PT ;  /* 0x000000ff3c00720c */ /* 0x000fe20003f25270 */
[----:B------:R-:W-:Y:S11]  /*6ee0*/  HFMA2 R47, -RZ, RZ, 0, 5.9604644775390625e-08 ;  /* 0x00000001ff2f7431 */ /* 0x000ff600000001ff */
[----:B------:R-:W-:Y:S01]  /*6ef0*/  @!UPT UIADD3 URZ, UPT, UPT, URZ, URZ, URZ ;  /* 0x000000fffffff290 */ /* 0x000fe2000fffe0ff */
[----:B------:R2:W1:Y:S04]  /*6f00*/  @P1 LDS.128 R48, [R94] ;  /* 0x000000005e301984 */ /* 0x0004680000000c00 */
[----:B------:R2:W1:Y:S04]  /*6f10*/  @P1 LDS.128 R56, [R93+0x10] ;  /* 0x000010005d381984 */ /* 0x0004680000000c00 */
[----:B------:R2:W1:Y:S04]  /*6f20*/  @P1 LDS.128 R64, [R92+0x20] ;  /* 0x000020005c401984 */ /* 0x0004680000000c00 */
[----:B------:R2:W1:Y:S02]  /*6f30*/  @P1 LDS.128 R72, [R88+0x30] ;  /* 0x0000300058481984 */ /* 0x0004640000000c00 */
.L_x_114:
[----:B------:R-:W-:Y:S05]  /*6f40*/  BSYNC B1 ;  /* 0x0000000000017941 */ /* 0x000fea0003800000 */
.L_x_113:
[----:B-1----:R-:W-:Y:S04]  /*6f50*/  SHF.R.U32.HI R0, RZ, 0x15, R39 ;  /* 0x00000015ff007819 */ /* 0x002fe80000011627 */
[----:B------:R-:W-:Y:S01]  /*6f60*/  LOP3.LUT P1, RZ, R0, 0x3, R81, 0x48, !PT ;  /* 0x0000000300ff7812 */ /* 0x000fe20007824851 */
[----:B------:R-:W-:Y:S01]  /*6f70*/  @!UPT UIADD3 URZ, UPT, UPT, URZ, URZ, URZ ;  /* 0x000000fffffff290 */ /* 0x000fe2000fffe0ff */
[----:B----4-:R-:W-:Y:S11]  /*6f80*/  @P0 BRA `(.L_x_118) ;  /* 0x0000000000080947 */ /* 0x010ff60003800000 */
[----:B------:R-:W1:Y:S02]  /*6f90*/  SYNCS.PHASECHK.TRANS64.TRYWAIT P0, [R98+URZ+0xe0], R3 ;  /* 0x0000e003620075a7 */ /* 0x000e6400080011ff */
[----:B-1----:R-:W-:Y:S05]  /*6fa0*/  @!P0 BRA `(.L_x_119) ;  /* 0x0000003c00bc8947 */ /* 0x002fea0003800000 */
.L_x_118:
[----:B------:R-:W-:Y:S05]  /*6fb0*/  @!P1 BRA `(.L_x_120) ;  /* 0x0000000000409947 */ /* 0x000fea0003800000 */
[----:B------:R-:W4:Y:S01]  /*6fc0*/  LDCU.64 UR8, c[0x4][0x70] ;  /* 0x01000e00ff0877ac */ /* 0x000f220008000a00 */
[----:B-1----:R-:W-:Y:S01]  /*6fd0*/  MOV R3, 0x0 ;  /* 0x0000000000037802 */ /* 0x002fe20000000f00 */
[----:B------:R-:W-:Y:S02]  /*6fe0*/  HFMA2 R12, -RZ, RZ, 0, 5.9604644775390625e-08 ;  /* 0x00000001ff0c7431 */ /* 0x000fe400000001ff */
[----:B------:R-:W-:Y:S02]  /*6ff0*/  IMAD.MOV.U32 R8, RZ, RZ, 0x192 ;  /* 0x00000192ff087424 */ /* 0x000fe400078e00ff */
[----:B------:R-:W-:Y:S01]  /*7000*/  IMAD.MOV.U32 R13, RZ, RZ, RZ ;  /* 0x000000ffff0d7224 */ /* 0x000fe200078e00ff */
[----:B------:R-:W1:Y:S01]  /*7010*/  LDCU.64 UR6, c[0x4][0x78] ;  /* 0x01000f00ff0677ac */ /* 0x000e620008000a00 */
[----:B------:R-:W2:Y:S01]  /*7020*/  LDC.64 R2, c[0x4][R3] ;  /* 0x0100000003027b82 */ /* 0x000ea20000000a00 */
[----:B------:R-:W5:Y:S01]  /*7030*/  LDCU.64 UR4, c[0x4][0x10] ;  /* 0x01000200ff0477ac */ /* 0x000f620008000a00 */
[----:B----4-:R-:W-:Y:S01]  /*7040*/  MOV R5, UR9 ;  /* 0x0000000900057c02 */ /* 0x010fe20008000f00 */
[----:B------:R-:W-:Y:S01]  /*7050*/  IMAD.U32 R4, RZ, RZ, UR8 ;  /* 0x00000008ff047e24 */ /* 0x000fe2000f8e00ff */
[----:B-1----:R-:W-:Y:S01]  /*7060*/  MOV R7, UR7 ;  /* 0x0000000700077c02 */ /* 0x002fe20008000f00 */
[----:B------:R-:W-:Y:S01]  /*7070*/  IMAD.U32 R6, RZ, RZ, UR6 ;  /* 0x00000006ff067e24 */ /* 0x000fe2000f8e00ff */
[----:B-----5:R-:W-:Y:S01]  /*7080*/  MOV R11, UR5 ;  /* 0x00000005000b7c02 */ /* 0x020fe20008000f00 */
[----:B------:R-:W-:Y:S02]  /*7090*/  IMAD.U32 R10, RZ, RZ, UR4 ;  /* 0x00000004ff0a7e24 */ /* 0x000fe4000f8e00ff */
[----:B------:R-:W-:Y:S07]  /*70a0*/  LEPC R20, `(.L_x_120) ;  /* 0x000000001014794e */ /* 0x000fee0000000000 */
[----:B--23--:R-:W-:Y:S05]  /*70b0*/  CALL.ABS.NOINC R2 ;  /* 0x0000000002007343 */ /* 0x00cfea0003c00000 */
.L_x_120:
[C---:B------:R-:W-:Y:S01]  /*70c0*/  SHF.L.U32 R40, R48.reuse, 0x10, RZ ;  /* 0x0000001030287819 */ /* 0x040fe200000006ff */
[----:B------:R-:W-:Y:S05]  /*70d0*/  WARPSYNC.ALL ;  /* 0x0000000000007948 */ /* 0x000fea0003800000 */
[----:B------:R-:W-:Y:S01]  /*70e0*/  R2UR UR4, R39 ;  /* 0x00000000270472ca */ /* 0x000fe200000e0000 */
[----:B------:R-:W-:Y:S01]  /*70f0*/  BSSY.RECONVERGENT B0, `(.L_x_121) ;  /* 0x0000088000007945 */ /* 0x000fe20003800200 */
[----:B------:R-:W-:Y:S02]  /*7100*/  LOP3.LUT R43, R48, 0xffff0000, RZ, 0xc0, !PT ;  /* 0xffff0000302b7812 */ /* 0x000fe400078ec0ff */
[----:B------:R-:W-:Y:S02]  /*7110*/  SHF.L.U32 R42, R49, 0x10, RZ ;  /* 0x00000010312a7819 */ /* 0x000fe400000006ff */
[----:B------:R-:W-:Y:S02]  /*7120*/  SHF.L.U32 R45, R51, 0x10, RZ ;  /* 0x00000010332d7819 */ /* 0x000fe400000006ff */
[----:B------:R-:W-:Y:S02]  /*7130*/  LOP3.LUT R44, R75, 0xffff0000, RZ, 0xc0, !PT ;  /* 0xffff00004b2c7812 */ /* 0x000fe400078ec0ff */
[----:B------:R-:W-:Y:S03]  /*7140*/  ISETP.NE.AND P0, PT, R96, RZ, PT ;  /* 0x000000ff6000720c */ /* 0x000fe60003f05270 */
[----:B------:R-:W3:Y:S02]  /*7150*/  LDTM.x32 R4, tmem[UR4] ;  /* 0x00000004000479ee */ /* 0x000ee400082c0000 */
[C---:B---3--:R-:W-:Y:S01]  /*7160*/  FMUL R0, R38.reuse, R4 ;  /* 0x0000000426007220 */ /* 0x048fe20000400000 */
[C---:B------:R-:W-:Y:S01]  /*7170*/  FMUL R2, R38.reuse, R5 ;  /* 0x0000000526027220 */ /* 0x040fe20000400000 */
[C---:B-1----:R-:W-:Y:S01]  /*7180*/  FMUL R3, R38.reuse, R6 ;  /* 0x0000000626037220 */ /* 0x042fe20000400000 */
[----:B------:R-:W-:Y:S01]  /*7190*/  FMUL R7, R38, R7 ;  /* 0x0000000726077220 */ /* 0x000fe20000400000 */
[----:B------:R-:W-:Y:S01]  /*71a0*/  FFMA R0, R41, R40, R0 ;  /* 0x0000002829007223 */ /* 0x000fe20000000000 */
[----:B------:R-:W-:Y:S01]  /*71b0*/  LOP3.LUT R40, R49, 0xffff0000, RZ, 0xc0, !PT ;  /* 0xffff000031287812 */ /* 0x000fe200078ec0ff */
[C---:B------:R-:W-:Y:S01]  /*71c0*/  FFMA R2, R41.reuse, R43, R2 ;  /* 0x0000002b29027223 */ /* 0x040fe20000000002 */
[C---:B------:R-:W-:Y:S01]  /*71d0*/  SHF.L.U32 R43, R50.reuse, 0x10, RZ ;  /* 0x00000010322b7819 */ /* 0x040fe200000006ff */
[C---:B------:R-:W-:Y:S01]  /*71e0*/  FFMA R3, R41.reuse, R42, R3 ;  /* 0x0000002a29037223 */ /* 0x040fe20000000003 */
[----:B------:R-:W-:Y:S01]  /*71f0*/  LOP3.LUT R42, R50, 0xffff0000, RZ, 0xc0, !PT ;  /* 0xffff0000322a7812 */ /* 0x000fe200078ec0ff */
[----:B------:R-:W-:Y:S01]  /*7200*/  FMUL R4, R38, R8 ;  /* 0x0000000826047220 */ /* 0x000fe20000400000 */
[----:B------:R-:W-:Y:S01]  /*7210*/  F2FP.BF16.F32.PACK_AB R52, R2, R0 ;  /* 0x000000000234723e */ /* 0x000fe200000010ff */
[----:B------:R-:W-:Y:S01]  /*7220*/  FFMA R7, R41, R40, R7 ;  /* 0x0000002829077223 */ /* 0x000fe20000000007 */
[----:B------:R-:W-:Y:S01]  /*7230*/  LOP3.LUT R40, R51, 0xffff0000, RZ, 0xc0, !PT ;  /* 0xffff000033287812 */ /* 0x000fe200078ec0ff */
[C---:B------:R-:W-:Y:S01]  /*7240*/  FMUL R5, R38.reuse, R9 ;  /* 0x0000000926057220 */ /* 0x040fe20000400000 */
[C---:B------:R-:W-:Y:S01]  /*7250*/  FMUL R6, R38.reuse, R10 ;  /* 0x0000000a26067220 */ /* 0x040fe20000400000 */
[----:B------:R-:W-:Y:S01]  /*7260*/  FMUL R11, R38, R11 ;  /* 0x0000000b260b7220 */ /* 0x000fe20000400000 */
[----:B------:R-:W-:Y:S01]  /*7270*/  F2FP.BF16.F32.PACK_AB R53, R7, R3 ;  /* 0x000000030735723e */ /* 0x000fe200000010ff */
[C---:B------:R-:W-:Y:S01]  /*7280*/  FFMA R4, R41.reuse, R43, R4 ;  /* 0x0000002b29047223 */ /* 0x040fe20000000004 */
[C---:B------:R-:W-:Y:S01]  /*7290*/  SHF.L.U32 R43, R56.reuse, 0x10, RZ ;  /* 0x00000010382b7819 */ /* 0x040fe200000006ff */
[----:B------:R-:W-:Y:S01]  /*72a0*/  FFMA R5, R41, R42, R5 ;  /* 0x0000002a29057223 */ /* 0x000fe20000000005 */
[----:B------:R-:W-:Y:S01]  /*72b0*/  LOP3.LUT R42, R57, 0xffff0000, RZ, 0xc0, !PT ;  /* 0xffff0000392a7812 */ /* 0x000fe200078ec0ff */
[----:B------:R-:W-:Y:S01]  /*72c0*/  FFMA R6, R41, R45, R6 ;  /* 0x0000002d29067223 */ /* 0x000fe20000000006 */
[----:B------:R-:W-:Y:S01]  /*72d0*/  SHF.L.U32 R45, R57, 0x10, RZ ;  /* 0x00000010392d7819 */ /* 0x000fe200000006ff */
[----:B------:R-:W-:Y:S01]  /*72e0*/  FFMA R11, R41, R40, R11 ;  /* 0x00000028290b7223 */ /* 0x000fe2000000000b */
[----:B------:R-:W-:Y:S01]  /*72f0*/  LOP3.LUT R40, R56, 0xffff0000, RZ, 0xc0, !PT ;  /* 0xffff000038287812 */ /* 0x000fe200078ec0ff */
[C---:B------:R-:W-:Y:S01]  /*7300*/  FMUL R8, R38.reuse, R12 ;  /* 0x0000000c26087220 */ /* 0x040fe20000400000 */
[----:B------:R-:W-:Y:S01]  /*7310*/  F2FP.BF16.F32.PACK_AB R54, R5, R4 ;  /* 0x000000040536723e */ /* 0x000fe200000010ff */
[C---:B------:R-:W-:Y:S01]  /*7320*/  FMUL R9, R38.reuse, R13 ;  /* 0x0000000d26097220 */ /* 0x040fe20000400000 */
[----:B------:R-:W-:Y:S01]  /*7330*/  F2FP.BF16.F32.PACK_AB R55, R11, R6 ;  /* 0x000000060b37723e */ /* 0x000fe200000010ff */
[C---:B------:R-:W-:Y:S01]  /*7340*/  FMUL R10, R38.reuse, R14 ;  /* 0x0000000e260a7220 */ /* 0x040fe20000400000 */
[----:B------:R-:W-:Y:S01]  /*7350*/  FMUL R15, R38, R15 ;  /* 0x0000000f260f7220 */ /* 0x000fe20000400000 */
[----:B------:R-:W-:Y:S01]  /*7360*/  FFMA R8, R41, R43, R8 ;  /* 0x0000002b29087223 */ /* 0x000fe20000000008 */
[----:B------:R-:W-:Y:S01]  /*7370*/  SHF.L.U32 R43, R59, 0x10, RZ ;  /* 0x000000103b2b7819 */ /* 0x000fe200000006ff */
[C---:B------:R-:W-:Y:S01]  /*7380*/  FFMA R9, R41.reuse, R40, R9 ;  /* 0x0000002829097223 */ /* 0x040fe20000000009 */
[C---:B------:R-:W-:Y:S01]  /*7390*/  SHF.L.U32 R40, R58.reuse, 0x10, RZ ;  /* 0x000000103a287819 */ /* 0x040fe200000006ff */
        /* <DEDUP_REMOVED lines=8> */
[----:B------:R-:W-:Y:S01]  /*7420*/  FMUL R14, R38, R18 ;  /* 0x00000012260e7220 */ /* 0x000fe20000400000 */
[----:B------:R-:W-:Y:S01]  /*7430*/  FFMA R12, R41, R40, R12 ;  /* 0x00000028290c7223 */ /* 0x000fe2000000000c */
[----:B------:R-:W-:Y:S01]  /*7440*/  LOP3.LUT R40, R59, 0xffff0000, RZ, 0xc0, !PT ;  /* 0xffff00003b287812 */ /* 0x000fe200078ec0ff */
[C---:B------:R-:W-:Y:S01]  /*7450*/  FFMA R13, R41.reuse, R42, R13 ;  /* 0x0000002a290d7223 */ /* 0x040fe2000000000d */
[----:B------:R-:W-:Y:S01]  /*7460*/  LOP3.LUT R42, R64, 0xffff0000, RZ, 0xc0, !PT ;  /* 0xffff0000402a7812 */ /* 0x000fe200078ec0ff */
[----:B------:R-:W-:Y:S01]  /*7470*/  FMUL R19, R38, R19 ;  /* 0x0000001326137220 */ /* 0x000fe20000400000 */
[----:B------:R-:W-:Y:S01]  /*7480*/  FFMA R14, R41, R43, R14 ;  /* 0x0000002b290e7223 */ /* 0x000fe2000000000e */
[----:B------:R-:W-:Y:S01]  /*7490*/  SHF.L.U32 R43, R64, 0x10, RZ ;  /* 0x00000010402b7819 */ /* 0x000fe200000006ff */
[----:B------:R1:W-:Y:S01]  /*74a0*/  STS.128 [R94], R52 ;  /* 0x000000345e007388 */ /* 0x0003e20000000c00 */
[----:B------:R-:W-:Y:S01]  /*74b0*/  F2FP.BF16.F32.PACK_AB R70, R13, R12 ;  /* 0x0000000c0d46723e */ /* 0x000fe200000010ff */
[C---:B------:R-:W-:Y:S01]  /*74c0*/  FMUL R16, R38.reuse, R20 ;  /* 0x0000001426107220 */ /* 0x040fe20000400000 */
        /* <DEDUP_REMOVED lines=8> */
[C---:B------:R-:W-:Y:S01]  /*7550*/  FFMA R17, R41.reuse, R42, R17 ;  /* 0x0000002a29117223 */ /* 0x040fe20000000011 */
[----:B------:R-:W-:Y:S01]  /*7560*/  FFMA R18, R41, R45, R18 ;  /* 0x0000002d29127223 */ /* 0x000fe20000000012 */
[----:B------:R1:W-:Y:S01]  /*7570*/  STS.128 [R93+0x10], R68 ;  /* 0x000010445d007388 */ /* 0x0003e20000000c00 */
[----:B------:R-:W-:Y:S01]  /*7580*/  SHF.L.U32 R45, R67, 0x10, RZ ;  /* 0x00000010432d7819 */ /* 0x000fe200000006ff */
[----:B------:R-:W-:Y:S01]  /*7590*/  FFMA R23, R41, R40, R23 ;  /* 0x0000002829177223 */ /* 0x000fe20000000017 */
[----:B------:R-:W-:Y:S01]  /*75a0*/  LOP3.LUT R40, R66, 0xffff0000, RZ, 0xc0, !PT ;  /* 0xffff000042287812 */ /* 0x000fe200078ec0ff */
[C---:B------:R-:W-:Y:S01]  /*75b0*/  FMUL R20, R38.reuse, R24 ;  /* 0x0000001826147220 */ /* 0x040fe20000400000 */
[----:B------:R-:W-:Y:S01]  /*75c0*/  LOP3.LUT R42, R67, 0xffff0000, RZ, 0xc0, !PT ;  /* 0xffff0000432a7812 */ /* 0x000fe200078ec0ff */
[C---:B------:R-:W-:Y:S01]  /*75d0*/  FMUL R21, R38.reuse, R25 ;  /* 0x0000001926157220 */ /* 0x040fe20000400000 */
[----:B------:R-:W-:Y:S01]  /*75e0*/  F2FP.BF16.F32.PACK_AB R100, R17, R16 ;  /* 0x000000101164723e */ /* 0x000fe200000010ff */
[C---:B------:R-:W-:Y:S01]  /*75f0*/  FMUL R22, R38.reuse, R26 ;  /* 0x0000001a26167220 */ /* 0x040fe20000400000 */
[----:B------:R-:W-:Y:S01]  /*7600*/  FMUL R27, R38, R27 ;  /* 0x0000001b261b7220 */ /* 0x000fe20000400000 */
[C---:B------:R-:W-:Y:S01]  /*7610*/  FFMA R20, R41.reuse, R43, R20 ;  /* 0x0000002b29147223 */ /* 0x040fe20000000014 */
[C---:B------:R-:W-:Y:S01]  /*7620*/  FFMA R21, R41.reuse, R40, R21 ;  /* 0x0000002829157223 */ /* 0x040fe20000000015 */
[C---:B------:R-:W-:Y:S01]  /*7630*/  FFMA R22, R41.reuse, R45, R22 ;  /* 0x0000002d29167223 */ /* 0x040fe20000000016 */
[----:B------:R-:W-:Y:S01]  /*7640*/  FFMA R27, R41, R42, R27 ;  /* 0x0000002a291b7223 */ /* 0x000fe2000000001b */
[----:B------:R-:W-:Y:S01]  /*7650*/  SHF.L.U32 R40, R72, 0x10, RZ ;  /* 0x0000001048287819 */ /* 0x000fe200000006ff */
[----:B------:R-:W-:Y:S01]  /*7660*/  FMUL R24, R38, R28 ;  /* 0x0000001c26187220 */ /* 0x000fe20000400000 */
[----:B------:R-:W-:Y:S01]  /*7670*/  LOP3.LUT R42, R72, 0xffff0000, RZ, 0xc0, !PT ;  /* 0xffff0000482a7812 */ /* 0x000fe200078ec0ff */
[C---:B------:R-:W-:Y:S01]  /*7680*/  FMUL R25, R38.reuse, R29 ;  /* 0x0000001d26197220 */ /* 0x040fe20000400000 */
[----:B------:R-:W-:Y:S01]  /*7690*/  SHF.L.U32 R43, R73, 0x10, RZ ;  /* 0x00000010492b7819 */ /* 0x000fe200000006ff */
[C---:B------:R-:W-:Y:S01]  /*76a0*/  FMUL R26, R38.reuse, R30 ;  /* 0x0000001e261a7220 */ /* 0x040fe20000400000 */
[C---:B------:R-:W-:Y:S01]  /*76b0*/  FFMA R24, R41.reuse, R40, R24 ;  /* 0x0000002829187223 */ /* 0x040fe20000000018 */
[----:B------:R-:W-:Y:S01]  /*76c0*/  FFMA R25, R41, R42, R25 ;  /* 0x0000002a29197223 */ /* 0x000fe20000000019 */
[----:B------:R-:W-:Y:S01]  /*76d0*/  LOP3.LUT R40, R73, 0xffff0000, RZ, 0xc0, !PT ;  /* 0xffff000049287812 */ /* 0x000fe200078ec0ff */
[----:B------:R-:W-:Y:S01]  /*76e0*/  FFMA R26, R41, R43, R26 ;  /* 0x0000002b291a7223 */ /* 0x000fe2000000001a */
[----:B------:R-:W-:Y:S01]  /*76f0*/  FMUL R31, R38, R31 ;  /* 0x0000001f261f7220 */ /* 0x000fe20000400000 */
[----:B------:R-:W-:Y:S01]  /*7700*/  SHF.L.U32 R43, R74, 0x10, RZ ;  /* 0x000000104a2b7819 */ /* 0x000fe200000006ff */
[----:B------:R-:W-:Y:S01]  /*7710*/  FMUL R28, R38, R32 ;  /* 0x00000020261c7220 */ /* 0x000fe20000400000 */
[----:B------:R-:W-:Y:S01]  /*7720*/  LOP3.LUT R42, R74, 0xffff0000, RZ, 0xc0, !PT ;  /* 0xffff00004a2a7812 */ /* 0x000fe200078ec0ff */
[C---:B------:R-:W-:Y:S01]  /*7730*/  FMUL R29, R38.reuse, R33 ;  /* 0x00000021261d7220 */ /* 0x040fe20000400000 */
[----:B------:R-:W-:Y:S01]  /*7740*/  SHF.L.U32 R45, R75, 0x10, RZ ;  /* 0x000000104b2d7819 */ /* 0x000fe200000006ff */
[C---:B------:R-:W-:Y:S01]  /*7750*/  FMUL R30, R38.reuse, R34 ;  /* 0x00000022261e7220 */ /* 0x040fe20000400000 */
[----:B------:R-:W-:Y:S01]  /*7760*/  FFMA R31, R41, R40, R31 ;  /* 0x00000028291f7223 */ /* 0x000fe2000000001f */
[----:B------:R-:W-:Y:S01]  /*7770*/  FMUL R35, R38, R35 ;  /* 0x0000002326237220 */ /* 0x000fe20000400000 */
[----:B------:R-:W-:Y:S01]  /*7780*/  F2FP.BF16.F32.PACK_AB R101, R23, R18 ;  /* 0x000000121765723e */ /* 0x000fe200000010ff */
[----:B------:R-:W-:Y:S01]  /*7790*/  FFMA R28, R41, R43, R28 ;  /* 0x0000002b291c7223 */ /* 0x000fe2000000001c */
[----:B------:R-:W-:Y:S01]  /*77a0*/  F2FP.BF16.F32.PACK_AB R102, R21, R20 ;  /* 0x000000141566723e */ /* 0x000fe200000010ff */
[----:B------:R-:W-:Y:S01]  /*77b0*/  FFMA R29, R41, R42, R29 ;  /* 0x0000002a291d7223 */ /* 0x000fe2000000001d */
[----:B------:R-:W-:Y:S01]  /*77c0*/  F2FP.BF16.F32.PACK_AB R103, R27, R22 ;  /* 0x000000161b67723e */ /* 0x000fe200000010ff */
[C---:B------:R-:W-:Y:S01]  /*77d0*/  FFMA R30, R41.reuse, R45, R30 ;  /* 0x0000002d291e7223 */ /* 0x040fe2000000001e */
[----:B------:R-:W-:Y:S01]  /*77e0*/  FFMA R35, R41, R44, R35 ;  /* 0x0000002c29237223 */ /* 0x000fe20000000023 */
[----:B------:R-:W-:Y:S02]  /*77f0*/  F2FP.BF16.F32.PACK_AB R104, R25, R24 ;  /* 0x000000181968723e */ /* 0x000fe400000010ff */
[----:B------:R1:W-:Y:S01]  /*7800*/  STS.128 [R92+0x20], R100 ;  /* 0x000020645c007388 */ /* 0x0003e20000000c00 */
[----:B------:R-:W-:Y:S02]  /*7810*/  F2FP.BF16.F32.PACK_AB R105, R31, R26 ;  /* 0x0000001a1f69723e */ /* 0x000fe400000010ff */
[----:B------:R-:W-:Y:S02]  /*7820*/  F2FP.BF16.F32.PACK_AB R106, R29, R28 ;  /* 0x0000001c1d6a723e */ /* 0x000fe400000010ff */
[----:B------:R-:W-:Y:S05]  /*7830*/  F2FP.BF16.F32.PACK_AB R107, R35, R30 ;  /* 0x0000001e236b723e */ /* 0x000fea00000010ff */
[----:B------:R1:W-:Y:S01]  /*7840*/  STS.128 [R88+0x30], R104 ;  /* 0x0000306858007388 */ /* 0x0003e20000000c00 */
[----:B------:R-:W-:Y:S01]  /*7850*/  @!PT LDS RZ, [RZ] ;  /* 0x00000000fffff984 */ /* 0x000fe20000000800 */
[----:B------:R-:W-:Y:S01]  /*7860*/  @!PT LDS RZ, [RZ] ;  /* 0x00000000fffff984 */ /* 0x000fe20000000800 */
[----:B------:R-:W-:Y:S01]  /*7870*/  @!PT LDS RZ, [RZ] ;  /* 0x00000000fffff984 */ /* 0x000fe20000000800 */
[----:B------:R-:W-:Y:S01]  /*7880*/  @!PT LDS RZ, [RZ] ;  /* 0x00000000fffff984 */ /* 0x000fe20000000800 */
[----:B------:R3:W-:Y:S07]  /*7890*/  MEMBAR.ALL.CTA ;  /* 0x0000000000007992 */ /* 0x0007ee0000008000 */
[----:B---3--:R-:W3:Y:S02]  /*78a0*/  FENCE.VIEW.ASYNC.S ;  /* 0x00000000000073c6 */ /* 0x008ee40000000000 */
[----:B---3--:R-:W-:Y:S06]  /*78b0*/  BAR.SYNC.DEFER_BLOCKING 0x1, 0x80 ;  /* 0x0042000000007b1d */ /* 0x008fec0000010000 */
[----:B------:R-:W-:Y:S05]  /*78c0*/  @P0 BRA `(.L_x_122) ;  /* 0x0000000000280947 */ /* 0x000fea0003800000 */
[----:B------:R-:W3:Y:S01]  /*78d0*/  LDCU.64 UR6, c[0x0][0x348] ;  /* 0x00006900ff0677ac */ /* 0x000ee20008000a00 */
[----:B------:R-:W-:Y:S01]  /*78e0*/  UIADD3 UR4, UPT, UPT, UR43, 0x200, URZ ;  /* 0x000002002b047890 */ /* 0x000fe2000fffe0ff */
[----:B------:R-:W-:Y:S05]  /*78f0*/  UMOV UR51, UR44 ;  /* 0x0000002c00337c82 */ /* 0x000fea0008000000 */
[----:B------:R-:W-:Y:S04]  /*7900*/  MOV R85, UR4 ;  /* 0x0000000400557c02 */ /* 0x000fe80008000f00 */
[----:B------:R-:W-:Y:S01]  /*7910*/  R2UR UR48, R85 ;  /* 0x00000000553072ca */ /* 0x000fe200000e0000 */
[----:B---3--:R-:W-:Y:S04]  /*7920*/  UIADD3 UR4, UP0, UPT, UR6, 0xa80, URZ ;  /* 0x00000a8006047890 */ /* 0x008fe8000ff1e0ff */
[----:B------:R-:W-:Y:S09]  /*7930*/  UIADD3.X UR5, UPT, UPT, URZ, UR7, URZ, UP0, !UPT ;  /* 0x00000007ff057290 */ /* 0x000ff200087fe4ff */
[----:B------:R3:W-:Y:S01]  /*7940*/  UTMASTG.3D [UR48], [UR4] ;  /* 0x00000030040073b5 */ /* 0x0007e20008010000 */
[----:B------:R0:W-:Y:S01]  /*7950*/  UTMACMDFLUSH ;  /* 0x00000000000079b7 */ /* 0x0001e20000000000 */
[----:B---3--:R-:W-:Y:S04]  /*7960*/  DEPBAR.LE SB0, 0x1 ;  /* 0x000080400000791a */ /* 0x008fe80000000000 */
.L_x_122:
[----:B------:R-:W-:Y:S05]  /*7970*/  BSYNC.RECONVERGENT B0 ;  /* 0x0000000000007941 */ /* 0x000fea0003800200 */
.L_x_121:
[----:B------:R-:W-:Y:S01]  /*7980*/  BAR.SYNC.DEFER_BLOCKING 0x1, 0x80 ;  /* 0x0042000000007b1d */ /* 0x000fe20000010000 */
[----:B------:R-:W-:Y:S01]  /*7990*/  ISETP.NE.AND P1, PT, R97, RZ, PT ;  /* 0x000000ff6100720c */ /* 0x000fe20003f25270 */
[----:B------:R-:W-:Y:S01]  /*79a0*/  UISETP.NE.AND UP0, UPT, UR47, URZ, UPT ;  /* 0x000000ff2f00728c */ /* 0x000fe2000bf05270 */
[----:B------:R-:W-:Y:S11]  /*79b0*/  LEA R3, R47, UR43, 0x3 ;  /* 0x0000002b2f037c11 */ /* 0x000ff6000f8e18ff */
[----:B------:R-:W-:Y:S01]  /*79c0*/  @P1 SHF.L.U32 R4, R91, 0x1f, RZ ;  /* 0x0000001f5b041819 */ /* 0x000fe200000006ff */
[----:B------:R-:W-:Y:S06]  /*79d0*/  BRA.U !UP0, `(.L_x_123) ;  /* 0x0000000108247547 */ /* 0x000fec000b800000 */
[----:B------:R-:W3:Y:S01]  /*79e0*/  S2R R0, SR_CgaCtaId ;  /* 0x0000000000007919 */ /* 0x000ee20000008800 */
[----:B------:R-:W-:Y:S01]  /*79f0*/  IMAD.U32 R2, RZ, RZ, UR46 ;  /* 0x0000002eff027e24 */ /* 0x000fe2000f8e00ff */
[----:B------:R-:W-:Y:S04]  /*7a00*/  UIADD3 UR4, UPT, UPT, UR46, 0x1, URZ ;  /* 0x000000012e047890 */ /* 0x000fe8000fffe0ff */
[----:B------:R-:W-:Y:S01]  /*7a10*/  @P1 LEA R2, R2, UR43, 0x3 ;  /* 0x0000002b02021c11 */ /* 0x000fe2000f8e18ff */
[----:B------:R-:W-:Y:S04]  /*7a20*/  UISETP.NE.AND UP0, UPT, UR4, 0x4, UPT ;  /* 0x000000040400788c */ /* 0x000fe8000bf05270 */
[----:B------:R-:W-:Y:S01]  /*7a30*/  @P1 VIADD R5, R2, 0x90 ;  /* 0x0000009002051836 */ /* 0x000fe20000000000 */
[----:B------:R-:W-:Y:S04]  /*7a40*/  USEL UR46, UR4, URZ, UP0 ;  /* 0x000000ff042e7287 */ /* 0x000fe80008000000 */
[----:B---3--:R-:W-:Y:S04]  /*7a50*/  @P1 PRMT R0, R0, 0x654, R5 ;  /* 0x0000065400001816 */ /* 0x008fe80000000005 */
[----:B------:R3:W-:Y:S04]  /*7a60*/  @P1 SYNCS.ARRIVE.TRANS64.RED.A1T0 RZ, [R0+URZ], RZ ;  /* 0x000000ff00ff19a7 */ /* 0x0007e800081004ff */
.L_x_123:
[----:B------:R-:W4:Y:S01]  /*7a70*/  @P1 SYNCS.PHASECHK.TRANS64.TRYWAIT P0, [R3+URZ+0x70], R4 ;  /* 0x00007004030015a7 */ /* 0x000f2200080011ff */
[----:B------:R-:W-:Y:S01]  /*7a80*/  BSSY B1, `(.L_x_124) ;  /* 0x0000016000017945 */ /* 0x000fe20003800000 */
[----:B----4-:R-:W-:Y:S03]  /*7a90*/  @P1 SEL R46, RZ, 0x1, !P0 ;  /* 0x00000001ff2e1807 */ /* 0x010fe60004000000 */
[----:B------:R-:W-:Y:S05]  /*7aa0*/  @!P1 BRA `(.L_x_125) ;  /* 0x00000000004c9947 */ /* 0x000fea0003800000 */
[----:B------:R-:W-:Y:S01]  /*7ab0*/  ISETP.NE.AND P0, PT, R46, RZ, PT ;  /* 0x000000ff2e00720c */ /* 0x000fe20003f05270 */
[----:B------:R-:W-:Y:S01]  /*7ac0*/  BSSY B0, `(.L_x_126) ;  /* 0x000000b000007945 */ /* 0x000fe20003800000 */
[----:B------:R-:W-:Y:S11]  /*7ad0*/  ISETP.NE.AND P1, PT, R60, RZ, PT ;  /* 0x000000ff3c00720c */ /* 0x000ff60003f25270 */
[----:B------:R-:W-:Y:S02]  /*7ae0*/  @!UPT UIADD3 URZ, UPT, UPT, URZ, URZ, URZ ;  /* 0x000000fffffff290 */ /* 0x000fe4000fffe0ff */
[C---:B------:R-:W-:Y:S01]  /*7af0*/  @P1 IMAD R6, R47.reuse, 0x2000, R94 ;  /* 0x000020002f061824 */ /* 0x040fe200078e025e */
[C---:B------:R-:W-:Y:S01]  /*7b00*/  @P1 LEA R4, R47.reuse, R92, 0xd ;  /* 0x0000005c2f041211 */ /* 0x040fe200078e68ff */
[C---:B------:R-:W-:Y:S02]  /*7b10*/  @P1 IMAD R5, R47.reuse, 0x2000, R93 ;  /* 0x000020002f051824 */ /* 0x040fe400078e025d */
[----:B------:R-:W-:Y:S01]  /*7b20*/  @P1 IMAD R2, R47, 0x2000, R88 ;  /* 0x000020002f021824 */ /* 0x000fe200078e0258 */
[----:B------:R-:W-:Y:S06]  /*7b30*/  @P0 BRA `(.L_x_127) ;  /* 0x00000000000c0947 */ /* 0x000fec0003800000 */
[----:B---3--:R-:W-:Y:S04]  /*7b40*/  SHF.L.U32 R0, R91, 0x1f, RZ ;  /* 0x0000001f5b007819 */ /* 0x008fe800000006ff */
[----:B------:R-:W3:Y:S02]  /*7b50*/  SYNCS.PHASECHK.TRANS64.TRYWAIT P0, [R3+URZ+0x70], R0 ;  /* 0x00007000030075a7 */ /* 0x000ee400080011ff */
[----:B---3--:R-:W-:Y:S05]  /*7b60*/  @!P0 BRA `(.L_x_128) ;  /* 0x0000003000e08947 */ /* 0x008fea0003800000 */
.L_x_127:
[----:B------:R-:W-:Y:S05]  /*7b70*/  BSYNC B0 ;  /* 0x0000000000007941 */ /* 0x000fea0003800000 */
.L_x_126:
[----:B------:R-:W-:Y:S02]  /*7b80*/  ISETP.NE.AND P0, PT, R60, RZ, PT ;  /* 0x000000ff3c00720c */ /* 0x000fe40003f05270 */
[----:B------:R-:W-:Y:S11]  /*7b90*/  IADD3 R47, PT, PT, R47, 0x1, RZ ;  /* 0x000000012f2f7810 */ /* 0x000ff60007ffe0ff */
[----:B------:R4:W1:Y:S04]  /*7ba0*/  @P0 LDS.128 R48, [R6] ;  /* 0x0000000006300984 */ /* 0x0008680000000c00 */
[----:B------:R4:W1:Y:S04]  /*7bb0*/  @P0 LDS.128 R56, [R5+0x10] ;  /* 0x0000100005380984 */ /* 0x0008680000000c00 */
[----:B------:R4:W1:Y:S04]  /*7bc0*/  @P0 LDS.128 R64, [R4+0x20] ;  /* 0x0000200004400984 */ /* 0x0008680000000c00 */
[----:B------:R4:W1:Y:S02]  /*7bd0*/  @P0 LDS.128 R72, [R2+0x30] ;  /* 0x0000300002480984 */ /* 0x0008640000000c00 */
.L_x_125:
[----:B------:R-:W-:Y:S05]  /*7be0*/  BSYNC B1 ;  /* 0x0000000000017941 */ /* 0x000fea0003800000 */
.L_x_124:
[----:B---3--:R-:W-:Y:S05]  /*7bf0*/  VIADD R0, R39, 0x20 ;  /* 0x0000002027007836 */ /* 0x008fea0000000000 */
[----:B------:R-:W-:Y:S04]  /*7c00*/  SHF.R.U32.HI R0, RZ, 0x15, R0 ;  /* 0x00000015ff007819 */ /* 0x000fe80000011600 */
[----:B------:R-:W-:Y:S11]  /*7c10*/  LOP3.LUT P0, RZ, R0, 0x3, R81, 0x48, !PT ;  /* 0x0000000300ff7812 */ /* 0x000ff60007804851 */
[----:B------:R-:W-:Y:S02]  /*7c20*/  @!UPT UIADD3 URZ, UPT, UPT, URZ, URZ, URZ ;  /* 0x000000fffffff290 */ /* 0x000fe4000fffe0ff */
[----:B------:R-:W-:Y:S05]  /*7c30*/  @!P0 BRA `(.L_x_129) ;  /* 0x0000000000408947 */ /* 0x000fea0003800000 */
[----:B------:R-:W3:Y:S01]  /*7c40*/  LDCU.64 UR8, c[0x4][0x70] ;  /* 0x01000e00ff0877ac */ /* 0x000ee20008000a00 */
[----:B------:R-:W-:Y:S01]  /*7c50*/  MOV R3, 0x0 ;  /* 0x0000000000037802 */ /* 0x000fe20000000f00 */
[----:B------:R-:W-:Y:S02]  /*7c60*/  HFMA2 R12, -RZ, RZ, 0, 5.9604644775390625e-08 ;  /* 0x00000001ff0c7431 */ /* 0x000fe400000001ff */
[----:B------:R-:W-:Y:S02]  /*7c70*/  IMAD.MOV.U32 R8, RZ, RZ, 0x192 ;  /* 0x00000192ff087424 */ /* 0x000fe400078e00ff */
[----:B------:R-:W-:Y:S01]  /*7c80*/  IMAD.MOV.U32 R13, RZ, RZ, RZ ;  /* 0x000000ffff0d7224 */ /* 0x000fe200078e00ff */
[----:B------:R-:W5:Y:S01]  /*7c90*/  LDCU.64 UR6, c[0x4][0x78] ;  /* 0x01000f00ff0677ac */ /* 0x000f620008000a00 */
[----:B----4-:R-:W4:Y:S01]  /*7ca0*/  LDC.64 R2, c[0x4][R3] ;  /* 0x0100000003027b82 */ /* 0x010f220000000a00 */
[----:B------:R-:W2:Y:S01]  /*7cb0*/  LDCU.64 UR4, c[0x4][0x10] ;  /* 0x01000200ff0477ac */ /* 0x000ea20008000a00 */
[----:B---3--:R-:W-:Y:S01]  /*7cc0*/  MOV R5, UR9 ;  /* 0x0000000900057c02 */ /* 0x008fe20008000f00 */
[----:B------:R-:W-:Y:S01]  /*7cd0*/  IMAD.U32 R4, RZ, RZ, UR8 ;  /* 0x00000008ff047e24 */ /* 0x000fe2000f8e00ff */
[----:B-----5:R-:W-:Y:S01]  /*7ce0*/  MOV R7, UR7 ;  /* 0x0000000700077c02 */ /* 0x020fe20008000f00 */
[----:B------:R-:W-:Y:S01]  /*7cf0*/  IMAD.U32 R6, RZ, RZ, UR6 ;  /* 0x00000006ff067e24 */ /* 0x000fe2000f8e00ff */
[----:B--2---:R-:W-:Y:S01]  /*7d00*/  MOV R11, UR5 ;  /* 0x00000005000b7c02 */ /* 0x004fe20008000f00 */
[----:B------:R-:W-:Y:S02]  /*7d10*/  IMAD.U32 R10, RZ, RZ, UR4 ;  /* 0x00000004ff0a7e24 */ /* 0x000fe4000f8e00ff */
[----:B------:R-:W-:Y:S07]  /*7d20*/  LEPC R20, `(.L_x_129) ;  /* 0x000000001014794e */ /* 0x000fee0000000000 */
[----:B-1--4-:R-:W-:Y:S05]  /*7d30*/  CALL.ABS.NOINC R2 ;  /* 0x0000000002007343 */ /* 0x012fea0003c00000 */
.L_x_129:
[C---:B-1----:R-:W-:Y:S01]  /*7d40*/  SHF.L.U32 R40, R48.reuse, 0x10, RZ ;  /* 0x0000001030287819 */ /* 0x042fe200000006ff */
[----:B------:R-:W-:Y:S05]  /*7d50*/  WARPSYNC.ALL ;  /* 0x0000000000007948 */ /* 0x000fea0003800000 */
[----:B------:R-:W-:Y:S01]  /*7d60*/  R2UR UR4, R39 ;  /* 0x00000000270472ca */ /* 0x000fe200000e0000 */
[----:B------:R-:W1:Y:S01]  /*7d70*/  S2R R99, SR_CgaCtaId ;  /* 0x0000000000637919 */ /* 0x000e620000008800 */
[----:B------:R-:W-:Y:S01]  /*7d80*/  LOP3.LUT R43, R48, 0xffff0000, RZ, 0xc0, !PT ;  /* 0xffff0000302b7812 */ /* 0x000fe200078ec0ff */
[----:B------:R-:W-:Y:S01]  /*7d90*/  BSSY.RECONVERGENT B0, `(.L_x_130) ;  /* 0x000008e000007945 */ /* 0x000fe20003800200 */
[----:B------:R-:W-:Y:S02]  /*7da0*/  LOP3.LUT R42, R49, 0xffff0000, RZ, 0xc0, !PT ;  /* 0xffff0000312a7812 */ /* 0x000fe400078ec0ff */
[----:B------:R-:W-:Y:S02]  /*7db0*/  LOP3.LUT R44, R50, 0xffff0000, RZ, 0xc0, !PT ;  /* 0xffff0000322c7812 */ /* 0x000fe400078ec0ff */
[----:B------:R-:W-:Y:S02]  /*7dc0*/  SHF.L.U32 R45, R59, 0x10, RZ ;  /* 0x000000103b2d7819 */ /* 0x000fe400000006ff */
[----:B------:R-:W-:Y:S02]  /*7dd0*/  ISETP.NE.AND P6, PT, R97, RZ, PT ;  /* 0x000000ff6100720c */ /* 0x000fe40003fc5270 */
[----:B------:R-:W-:Y:S01]  /*7de0*/  ISETP.NE.AND P0, PT, R96, RZ, PT ;  /* 0x000000ff6000720c */ /* 0x000fe20003f05270 */
[----:B----4-:R-:W3:Y:S01]  /*7df0*/  LDTM.x32 R4, tmem[UR4+0x20] ;  /* 0x00002004000479ee */ /* 0x010ee200082c0000 */
[----:B------:R-:W-:Y:S02]  /*7e00*/  MOV R61, UR46 ;  /* 0x0000002e003d7c02 */ /* 0x000fe40008000f00 */
[----:B------:R-:W-:Y:S07]  /*7e10*/  LEA R62, R47, UR43, 0x3 ;  /* 0x0000002b2f3e7c11 */ /* 0x000fee000f8e18ff */
[----:B------:R-:W-:Y:S04]  /*7e20*/  @P6 LEA R61, R61, UR43, 0x3 ;  /* 0x0000002b3d3d6c11 */ /* 0x000fe8000f8e18ff */
[----:B------:R-:W-:Y:S02]  /*7e30*/  @P6 IADD3 R104, PT, PT, R61, 0x90, RZ ;  /* 0x000000903d686810 */ /* 0x000fe40007ffe0ff */
[----:B------:R-:W-:Y:S02]  /*7e40*/  @P6 SHF.L.U32 R61, R91, 0x1f, RZ ;  /* 0x0000001f5b3d6819 */ /* 0x000fe400000006ff */
[----:B-1----:R-:W-:Y:S01]  /*7e50*/  @P6 PRMT R104, R99, 0x654, R104 ;  /* 0x0000065463686816 */ /* 0x002fe20000000068 */
[C---:B---3--:R-:W-:Y:S01]  /*7e60*/  FMUL R0, R38.reuse, R4 ;  /* 0x0000000426007220 */ /* 0x048fe20000400000 */
[C---:B------:R-:W-:Y:S01]  /*7e70*/  FMUL R2, R38.reuse, R5 ;  /* 0x0000000526027220 */ /* 0x040fe20000400000 */
[C---:B------:R-:W-:Y:S01]  /*7e80*/  FMUL R3, R38.reuse, R6 ;  /* 0x0000000626037220 */ /* 0x040fe20000400000 */
[C---:B------:R-:W-:Y:S01]  /*7e90*/  FMUL R7, R38.reuse, R7 ;  /* 0x0000000726077220 */ /* 0x040fe20000400000 */
[----:B------:R-:W-:Y:S01]  /*7ea0*/  FFMA R0, R41, R40, R0 ;  /* 0x0000002829007223 */ /* 0x000fe20000000000 */
[----:B------:R-:W-:Y:S01]  /*7eb0*/  SHF.L.U32 R40, R49, 0x10, RZ ;  /* 0x0000001031287819 */ /* 0x000fe200000006ff */
[----:B------:R-:W-:Y:S01]  /*7ec0*/  FFMA R2, R41, R43, R2 ;  /* 0x0000002b29027223 */ /* 0x000fe20000000002 */
[----:B------:R-:W-:Y:S01]  /*7ed0*/  SHF.L.U32 R43, R51, 0x10, RZ ;  /* 0x00000010332b7819 */ /* 0x000fe200000006ff */
[C---:B------:R-:W-:Y:S01]  /*7ee0*/  FMUL R4, R38.reuse, R8 ;  /* 0x0000000826047220 */ /* 0x040fe20000400000 */
[----:B------:R-:W-:Y:S01]  /*7ef0*/  FMUL R5, R38, R9 ;  /* 0x0000000926057220 */ /* 0x000fe20000400000 */
[C---:B------:R-:W-:Y:S01]  /*7f00*/  FFMA R3, R41.reuse, R40, R3 ;  /* 0x0000002829037223 */ /* 0x040fe20000000003 */
[----:B------:R-:W-:Y:S01]  /*7f10*/  SHF.L.U32 R40, R50, 0x10, RZ ;  /* 0x0000001032287819 */ /* 0x000fe200000006ff */
[----:B------:R-:W-:Y:S01]  /*7f20*/  FFMA R7, R41, R42, R7 ;  /* 0x0000002a29077223 */ /* 0x000fe20000000007 */
[----:B------:R-:W-:Y:S01]  /*7f30*/  LOP3.LUT R42, R51, 0xffff0000, RZ, 0xc0, !PT ;  /* 0xffff0000332a7812 */ /* 0x000fe200078ec0ff */
[----:B------:R-:W-:Y:S01]  /*7f40*/  FMUL R6, R38, R10 ;  /* 0x0000000a26067220 */ /* 0x000fe20000400000 */
[----:B------:R-:W-:Y:S01]  /*7f50*/  F2FP.BF16.F32.PACK_AB R52, R2, R0 ;  /* 0x000000000234723e */ /* 0x000fe200000010ff */
        /* <DEDUP_REMOVED lines=18> */
[C---:B------:R-:W-:Y:S01]  /*8080*/  LOP3.LUT R42, R58.reuse, 0xffff0000, RZ, 0xc0, !PT ;  /* 0xffff00003a2a7812 */ /* 0x040fe200078ec0ff */
[----:B------:R-:W-:Y:S01]  /*8090*/  FFMA R10, R41, R43, R10 ;  /* 0x0000002b290a7223 */ /* 0x000fe2000000000a */
[----:B------:R-:W-:Y:S01]  /*80a0*/  SHF.L.U32 R43, R58, 0x10, RZ ;  /* 0x000000103a2b7819 */ /* 0x000fe200000006ff */
[C---:B------:R-:W-:Y:S01]  /*80b0*/  FMUL R15, R38.reuse, R15 ;  /* 0x0000000f260f7220 */ /* 0x040fe20000400000 */
[----:B------:R-:W-:Y:S01]  /*80c0*/  F2FP.BF16.F32.PACK_AB R68, R9, R8 ;  /* 0x000000080944723e */ /* 0x000fe200000010ff */
[C---:B------:R-:W-:Y:S01]  /*80d0*/  FMUL R12, R38.reuse, R16 ;  /* 0x00000010260c7220 */ /* 0x040fe20000400000 */
[----:B------:R-:W-:Y:S01]  /*80e0*/  FMUL R13, R38, R17 ;  /* 0x00000011260d7220 */ /* 0x000fe20000400000 */
[----:B------:R-:W-:Y:S01]  /*80f0*/  FFMA R15, R41, R40, R15 ;  /* 0x00000028290f7223 */ /* 0x000fe2000000000f */
[----:B------:R-:W-:Y:S01]  /*8100*/  LOP3.LUT R40, R59, 0xffff0000, RZ, 0xc0, !PT ;  /* 0xffff00003b287812 */ /* 0x000fe200078ec0ff */
[----:B------:R-:W-:Y:S01]  /*8110*/  FFMA R12, R41, R43, R12 ;  /* 0x0000002b290c7223 */ /* 0x000fe2000000000c */
[----:B------:R-:W-:Y:S01]  /*8120*/  SHF.L.U32 R43, R64, 0x10, RZ ;  /* 0x00000010402b7819 */ /* 0x000fe200000006ff */
[----:B------:R-:W-:Y:S01]  /*8130*/  FMUL R14, R38, R18 ;  /* 0x00000012260e7220 */ /* 0x000fe20000400000 */
[----:B------:R-:W-:Y:S01]  /*8140*/  F2FP.BF16.F32.PACK_AB R69, R15, R10 ;  /* 0x0000000a0f45723e */ /* 0x000fe200000010ff */
[----:B------:R1:W-:Y:S01]  /*8150*/  STS.128 [R94+0x2000], R52 ;  /* 0x002000345e007388 */ /* 0x0003e20000000c00 */
[----:B------:R-:W-:Y:S01]  /*8160*/  FFMA R13, R41, R42, R13 ;  /* 0x0000002a290d7223 */ /* 0x000fe2000000000d */
[----:B------:R-:W-:Y:S01]  /*8170*/  LOP3.LUT R42, R64, 0xffff0000, RZ, 0xc0, !PT ;  /* 0xffff0000402a7812 */ /* 0x000fe200078ec0ff */
[C---:B------:R-:W-:Y:S01]  /*8180*/  FMUL R19, R38.reuse, R19 ;  /* 0x0000001326137220 */ /* 0x040fe20000400000 */
[C---:B------:R-:W-:Y:S01]  /*8190*/  FMUL R16, R38.reuse, R20 ;  /* 0x0000001426107220 */ /* 0x040fe20000400000 */
[C---:B------:R-:W-:Y:S01]  /*81a0*/  FMUL R17, R38.reuse, R21 ;  /* 0x0000001526117220 */ /* 0x040fe20000400000 */
[----:B------:R-:W-:Y:S01]  /*81b0*/  F2FP.BF16.F32.PACK_AB R70, R13, R12 ;  /* 0x0000000c0d46723e */ /* 0x000fe200000010ff */
[----:B------:R-:W-:Y:S01]  /*81c0*/  FFMA R14, R41, R45, R14 ;  /* 0x0000002d290e7223 */ /* 0x000fe2000000000e */
[----:B------:R-:W-:Y:S01]  /*81d0*/  SHF.L.U32 R45, R65, 0x10, RZ ;  /* 0x00000010412d7819 */ /* 0x000fe200000006ff */
[----:B------:R-:W-:Y:S01]  /*81e0*/  FFMA R19, R41, R40, R19 ;  /* 0x0000002829137223 */ /* 0x000fe20000000013 */
[----:B------:R-:W-:Y:S01]  /*81f0*/  LOP3.LUT R40, R65, 0xffff0000, RZ, 0xc0, !PT ;  /* 0xffff000041287812 */ /* 0x000fe200078ec0ff */
[----:B------:R-:W-:Y:S01]  /*8200*/  FFMA R16, R41, R43, R16 ;  /* 0x0000002b29107223 */ /* 0x000fe20000000010 */
[----:B------:R-:W-:Y:S01]  /*8210*/  SHF.L.U32 R43, R67, 0x10, RZ ;  /* 0x00000010432b7819 */ /* 0x000fe200000006ff */
[C---:B------:R-:W-:Y:S01]  /*8220*/  FMUL R18, R38.reuse, R22 ;  /* 0x0000001626127220 */ /* 0x040fe20000400000 */
[----:B------:R-:W-:Y:S01]  /*8230*/  F2FP.BF16.F32.PACK_AB R71, R19, R14 ;  /* 0x0000000e1347723e */ /* 0x000fe200000010ff */
[C---:B------:R-:W-:Y:S01]  /*8240*/  FFMA R17, R41.reuse, R42, R17 ;  /* 0x0000002a29117223 */ /* 0x040fe20000000011 */
[----:B------:R-:W-:Y:S01]  /*8250*/  FMUL R23, R38, R23 ;  /* 0x0000001726177220 */ /* 0x000fe20000400000 */
[----:B------:R-:W-:Y:S01]  /*8260*/  SHF.L.U32 R42, R66, 0x10, RZ ;  /* 0x00000010422a7819 */ /* 0x000fe200000006ff */
[----:B------:R-:W-:Y:S01]  /*8270*/  FMUL R20, R38, R24 ;  /* 0x0000001826147220 */ /* 0x000fe20000400000 */
[----:B------:R3:W-:Y:S01]  /*8280*/  STS.128 [R93+0x2010], R68 ;  /* 0x002010445d007388 */ /* 0x0007e20000000c00 */
[----:B------:R-:W-:Y:S01]  /*8290*/  FFMA R18, R41, R45, R18 ;  /* 0x0000002d29127223 */ /* 0x000fe20000000012 */
[----:B------:R-:W-:Y:S01]  /*82a0*/  SHF.L.U32 R45, R75, 0x10, RZ ;  /* 0x000000104b2d7819 */ /* 0x000fe200000006ff */
[C---:B------:R-:W-:Y:S01]  /*82b0*/  FFMA R23, R41.reuse, R40, R23 ;  /* 0x0000002829177223 */ /* 0x040fe20000000017 */
[----:B------:R-:W-:Y:S01]  /*82c0*/  LOP3.LUT R40, R66, 0xffff0000, RZ, 0xc0, !PT ;  /* 0xffff000042287812 */ /* 0x000fe200078ec0ff */
[----:B------:R-:W-:Y:S01]  /*82d0*/  FFMA R20, R41, R42, R20 ;  /* 0x0000002a29147223 */ /* 0x000fe20000000014 */
[----:B------:R-:W-:Y:S01]  /*82e0*/  LOP3.LUT R42, R67, 0xffff0000, RZ, 0xc0, !PT ;  /* 0xffff0000432a7812 */ /* 0x000fe200078ec0ff */
[C---:B------:R-:W-:Y:S01]  /*82f0*/  FMUL R21, R38.reuse, R25 ;  /* 0x0000001926157220 */ /* 0x040fe20000400000 */
[C---:B------:R-:W-:Y:S01]  /*8300*/  FMUL R22, R38.reuse, R26 ;  /* 0x0000001a26167220 */ /* 0x040fe20000400000 */
[C---:B------:R-:W-:Y:S01]  /*8310*/  FMUL R27, R38.reuse, R27 ;  /* 0x0000001b261b7220 */ /* 0x040fe20000400000 */
[----:B------:R-:W-:Y:S01]  /*8320*/  FMUL R24, R38, R28 ;  /* 0x0000001c26187220 */ /* 0x000fe20000400000 */
        /* <DEDUP_REMOVED lines=8> */
[----:B------:R-:W-:Y:S01]  /*83b0*/  FFMA R24, R41, R40, R24 ;  /* 0x0000002829187223 */ /* 0x000fe20000000018 */
[----:B------:R-:W-:Y:S01]  /*83c0*/  LOP3.LUT R40, R73, 0xffff0000, RZ, 0xc0, !PT ;  /* 0xffff000049287812 */ /* 0x000fe200078ec0ff */
[C---:B------:R-:W-:Y:S01]  /*83d0*/  FFMA R25, R41.reuse, R42, R25 ;  /* 0x0000002a29197223 */ /* 0x040fe20000000019 */
[----:B------:R-:W-:Y:S01]  /*83e0*/  FMUL R31, R38, R31 ;  /* 0x0000001f261f7220 */ /* 0x000fe20000400000 */
[C---:B------:R-:W-:Y:S01]  /*83f0*/  FFMA R26, R41.reuse, R43, R26 ;  /* 0x0000002b291a7223 */ /* 0x040fe2000000001a */
[----:B------:R-:W-:Y:S01]  /*8400*/  SHF.L.U32 R43, R74, 0x10, RZ ;  /* 0x000000104a2b7819 */ /* 0x000fe200000006ff */
[----:B------:R-:W-:Y:S01]  /*8410*/  FMUL R28, R38, R32 ;  /* 0x00000020261c7220 */ /* 0x000fe20000400000 */
[----:B------:R-:W-:Y:S01]  /*8420*/  LOP3.LUT R42, R74, 0xffff0000, RZ, 0xc0, !PT ;  /* 0xffff00004a2a7812 */ /* 0x000fe200078ec0ff */
[C---:B------:R-:W-:Y:S01]  /*8430*/  FMUL R29, R38.reuse, R33 ;  /* 0x00000021261d7220 */ /* 0x040fe20000400000 */
[C---:B------:R-:W-:Y:S01]  /*8440*/  FMUL R30, R38.reuse, R34 ;  /* 0x00000022261e7220 */ /* 0x040fe20000400000 */
[----:B------:R-:W-:Y:S01]  /*8450*/  FFMA R31, R41, R40, R31 ;  /* 0x00000028291f7223 */ /* 0x000fe2000000001f */
[----:B------:R-:W-:Y:S01]  /*8460*/  FMUL R35, R38, R35 ;  /* 0x0000002326237220 */ /* 0x000fe20000400000 */
[----:B-1----:R-:W-:Y:S01]  /*8470*/  F2FP.BF16.F32.PACK_AB R52, R17, R16 ;  /* 0x000000101134723e */ /* 0x002fe200000010ff */
[----:B------:R-:W-:Y:S01]  /*8480*/  FFMA R28, R41, R43, R28 ;  /* 0x0000002b291c7223 */ /* 0x000fe2000000001c */
[----:B------:R-:W-:Y:S01]  /*8490*/  F2FP.BF16.F32.PACK_AB R53, R23, R18 ;  /* 0x000000121735723e */ /* 0x000fe200000010ff */
[----:B------:R-:W-:Y:S01]  /*84a0*/  FFMA R29, R41, R42, R29 ;  /* 0x0000002a291d7223 */ /* 0x000fe2000000001d */
[----:B------:R-:W-:Y:S01]  /*84b0*/  F2FP.BF16.F32.PACK_AB R54, R21, R20 ;  /* 0x000000141536723e */ /* 0x000fe200000010ff */
[----:B------:R-:W-:Y:S01]  /*84c0*/  FFMA R30, R41, R45, R30 ;  /* 0x0000002d291e7223 */ /* 0x000fe2000000001e */
[----:B------:R-:W-:Y:S01]  /*84d0*/  F2FP.BF16.F32.PACK_AB R55, R27, R22 ;  /* 0x000000161b37723e */ /* 0x000fe200000010ff */
[----:B------:R-:W-:Y:S01]  /*84e0*/  FFMA R35, R41, R44, R35 ;  /* 0x0000002c29237223 */ /* 0x000fe20000000023 */
[----:B------:R-:W-:Y:S02]  /*84f0*/  F2FP.BF16.F32.PACK_AB R100, R25, R24 ;  /* 0x000000181964723e */ /* 0x000fe400000010ff */
[----:B------:R-:W-:Y:S01]  /*8500*/  F2FP.BF16.F32.PACK_AB R101, R31, R26 ;  /* 0x0000001a1f65723e */ /* 0x000fe200000010ff */
[----:B------:R3:W-:Y:S01]  /*8510*/  STS.128 [R92+0x2020], R52 ;  /* 0x002020345c007388 */ /* 0x0007e20000000c00 */
        /* <DEDUP_REMOVED lines=8> */
[----:B-1----:R-:W1:Y:S02]  /*85a0*/  FENCE.VIEW.ASYNC.S ;  /* 0x00000000000073c6 */ /* 0x002e640000000000 */
[----:B-1----:R-:W-:Y:S06]  /*85b0*/  BAR.SYNC.DEFER_BLOCKING 0x1, 0x80 ;  /* 0x0042000000007b1d */ /* 0x002fec0000010000 */
[----:B------:R-:W-:Y:S05]  /*85c0*/  @P0 BRA `(.L_x_131) ;  /* 0x0000000000280947 */ /* 0x000fea0003800000 */
[----:B------:R-:W1:Y:S01]  /*85d0*/  LDCU.64 UR6, c[0x0][0x348] ;  /* 0x00006900ff0677ac */ /* 0x000e620008000a00 */
[----:B------:R-:W-:Y:S02]  /*85e0*/  UIADD3 UR9, UPT, UPT, UR49, 0x20, URZ ;  /* 0x0000002031097890 */ /* 0x000fe4000fffe0ff */
[----:B------:R-:W-:Y:S01]  /*85f0*/  UIADD3 UR8, UPT, UPT, UR43, 0x2200, URZ ;  /* 0x000022002b087890 */ /* 0x000fe2000fffe0ff */
[----:B------:R-:W-:Y:S01]  /*8600*/  UMOV UR10, UR50 ;  /* 0x00000032000a7c82 */ /* 0x000fe20008000000 */
[----:B------:R-:W-:Y:S01]  /*8610*/  UMOV UR11, UR44 ;  /* 0x0000002c000b7c82 */ /* 0x000fe20008000000 */
[----:B-1----:R-:W-:Y:S04]  /*8620*/  UIADD3 UR4, UP0, UPT, UR6, 0xa80, URZ ;  /* 0x00000a8006047890 */ /* 0x002fe8000ff1e0ff */
[----:B------:R-:W-:Y:S09]  /*8630*/  UIADD3.X UR5, UPT, UPT, URZ, UR7, URZ, UP0, !UPT ;  /* 0x00000007ff057290 */ /* 0x000ff200087fe4ff */
[----:B------:R1:W-:Y:S01]  /*8640*/  UTMASTG.3D [UR8], [UR4] ;  /* 0x00000008040073b5 */ /* 0x0003e20008010000 */
[----:B------:R0:W-:Y:S01]  /*8650*/  UTMACMDFLUSH ;  /* 0x00000000000079b7 */ /* 0x0001e20000000000 */
[----:B-1----:R-:W-:Y:S04]  /*8660*/  DEPBAR.LE SB0, 0x1 ;  /* 0x000080400000791a */ /* 0x002fe80000000000 */
.L_x_131:
[----:B------:R-:W-:Y:S05]  /*8670*/  BSYNC.RECONVERGENT B0 ;  /* 0x0000000000007941 */ /* 0x000fea0003800200 */
.L_x_130:
[----:B------:R-:W-:Y:S01]  /*8680*/  BAR.SYNC.DEFER_BLOCKING 0x1, 0x80 ;  /* 0x0042000000007b1d */ /* 0x000fe20000010000 */
[----:B------:R-:W-:Y:S04]  /*8690*/  UIADD3 UR4, UPT, UPT, UR46, 0x1, URZ ;  /* 0x000000012e047890 */ /* 0x000fe8000fffe0ff */
[----:B------:R-:W-:Y:S04]  /*86a0*/  UISETP.NE.AND UP0, UPT, UR4, 0x4, UPT ;  /* 0x000000040400788c */ /* 0x000fe8000bf05270 */
[----:B------:R-:W-:Y:S01]  /*86b0*/  USEL UR45, UR4, URZ, UP0 ;  /* 0x000000ff042d7287 */ /* 0x000fe20008000000 */
[----:B------:R1:W-:Y:S01]  /*86c0*/  @P6 SYNCS.ARRIVE.TRANS64.RED.A1T0 RZ, [R104+URZ], RZ ;  /* 0x000000ff68ff69a7 */ /* 0x0003e200081004ff */
[----:B------:R-:W-:Y:S01]  /*86d0*/  BSSY B1, `(.L_x_132) ;  /* 0x0000017000017945 */ /* 0x000fe20003800000 */
[----:B------:R-:W4:Y:S02]  /*86e0*/  @P6 SYNCS.PHASECHK.TRANS64.TRYWAIT P0, [R62+URZ+0x70], R61 ;  /* 0x0000703d3e0065a7 */ /* 0x000f2400080011ff */
[----:B----4-:R-:W-:Y:S01]  /*86f0*/  @P6 SEL R46, RZ, 0x1, !P0 ;  /* 0x00000001ff2e6807 */ /* 0x010fe20004000000 */
[----:B-1----:R-:W-:Y:S06]  /*8700*/  @!P6 BRA `(.L_x_133) ;  /* 0x00000000004ce947 */ /* 0x002fec0003800000 */
        /* <DEDUP_REMOVED lines=9> */
[----:B------:R-:W-:Y:S04]  /*87a0*/  SHF.L.U32 R5, R91, 0x1f, RZ ;  /* 0x0000001f5b057819 */ /* 0x000fe800000006ff */
[----:B------:R-:W1:Y:S02]  /*87b0*/  SYNCS.PHASECHK.TRANS64.TRYWAIT P0, [R62+URZ+0x70], R5 ;  /* 0x000070053e0075a7 */ /* 0x000e6400080011ff */
[----:B-1----:R-:W-:Y:S05]  /*87c0*/  @!P0 BRA `(.L_x_136) ;  /* 0x0000002400dc8947 */ /* 0x002fea0003800000 */
.L_x_135:
[----:B------:R-:W-:Y:S05]  /*87d0*/  BSYNC B0 ;  /* 0x0000000000007941 */ /* 0x000fea0003800000 */
.L_x_134:
[----:B------:R-:W-:Y:S02]  /*87e0*/  ISETP.NE.AND P0, PT, R60, RZ, PT ;  /* 0x000000ff3c00720c */ /* 0x000fe40003f05270 */
[----:B------:R-:W-:Y:S11]  /*87f0*/  IADD3 R47, PT, PT, R47, 0x1, RZ ;  /* 0x000000012f2f7810 */ /* 0x000ff60007ffe0ff */
[----:B------:R4:W1:Y:S04]  /*8800*/  @P0 LDS.128 R48, [R4] ;  /* 0x0000000004300984 */ /* 0x0008680000000c00 */
[----:B------:R4:W1:Y:S04]  /*8810*/  @P0 LDS.128 R56, [R3+0x10] ;  /* 0x0000100003380984 */ /* 0x0008680000000c00 */
[----:B------:R4:W1:Y:S04]  /*8820*/  @P0 LDS.128 R64, [R2+0x20] ;  /* 0x0000200002400984 */ /* 0x0008680000000c00 */
[----:B------:R4:W1:Y:S02]  /*8830*/  @P0 LDS.128 R72, [R0+0x30] ;  /* 0x0000300000480984 */ /* 0x0008640000000c00 */
.L_x_133:
[----:B------:R-:W-:Y:S05]  /*8840*/  BSYNC B1 ;  /* 0x0000000000017941 */ /* 0x000fea0003800000 */
.L_x_132:
[----:B----4-:R-:W-:Y:S05]  /*8850*/  VIADD R0, R39, 0x40 ;  /* 0x0000004027007836 */ /* 0x010fea0000000000 */
[----:B------:R-:W-:Y:S04]  /*8860*/  SHF.R.U32.HI R0, RZ, 0x15, R0 ;  /* 0x00000015ff007819 */ /* 0x000fe80000011600 */
[----:B------:R-:W-:Y:S11]  /*8870*/  LOP3.LUT P0, RZ, R0, 0x3, R81, 0x48, !PT ;  /* 0x0000000300ff7812 */ /* 0x000ff60007804851 */
[----:B------:R-:W-:Y:S02]  /*8880*/  @!UPT UIADD3 URZ, UPT, UPT, URZ, URZ, URZ ;  /* 0x000000fffffff290 */ /* 0x000fe4000fffe0ff */
[----:B------:R-:W-:Y:S05]  /*8890*/  @!P0 BRA `(.L_x_137) ;  /* 0x0000000000408947 */ /* 0x000fea0003800000 */
[----:B------:R-:W1:Y:S01]  /*88a0*/  LDCU.64 UR8, c[0x4][0x70] ;  /* 0x01000e00ff0877ac */ /* 0x000e620008000a00 */
[----:B------:R-:W-:Y:S01]  /*88b0*/  MOV R3, 0x0 ;  /* 0x0000000000037802 */ /* 0x000fe20000000f00 */
[----:B------:R-:W-:Y:S02]  /*88c0*/  HFMA2 R12, -RZ, RZ, 0, 5.9604644775390625e-08 ;  /* 0x00000001ff0c7431 */ /* 0x000fe400000001ff */
[----:B------:R-:W-:Y:S02]  /*88d0*/  IMAD.MOV.U32 R8, RZ, RZ, 0x192 ;  /* 0x00000192ff087424 */ /* 0x000fe400078e00ff */
[----:B------:R-:W-:Y:S01]  /*88e0*/  IMAD.MOV.U32 R13, RZ, RZ, RZ ;  /* 0x000000ffff0d7224 */ /* 0x000fe200078e00ff */
[----:B------:R-:W4:Y:S01]  /*88f0*/  LDCU.64 UR6, c[0x4][0x78] ;  /* 0x01000f00ff0677ac */ /* 0x000f220008000a00 */
[----:B------:R-:W2:Y:S01]  /*8900*/  LDC.64 R2, c[0x4][R3] ;  /* 0x0100000003027b82 */ /* 0x000ea20000000a00 */
[----:B------:R-:W5:Y:S01]  /*8910*/  LDCU.64 UR4, c[0x4][0x10] ;  /* 0x01000200ff0477ac */ /* 0x000f620008000a00 */
[----:B-1----:R-:W-:Y:S01]  /*8920*/  MOV R5, UR9 ;  /* 0x0000000900057c02 */ /* 0x002fe20008000f00 */
[----:B------:R-:W-:Y:S01]  /*8930*/  IMAD.U32 R4, RZ, RZ, UR8 ;  /* 0x00000008ff047e24 */ /* 0x000fe2000f8e00ff */
[----:B----4-:R-:W-:Y:S01]  /*8940*/  MOV R7, UR7 ;  /* 0x0000000700077c02 */ /* 0x010fe20008000f00 */
[----:B------:R-:W-:Y:S01]  /*8950*/  IMAD.U32 R6, RZ, RZ, UR6 ;  /* 0x00000006ff067e24 */ /* 0x000fe2000f8e00ff */
[----:B-----5:R-:W-:Y:S01]  /*8960*/  MOV R11, UR5 ;  /* 0x00000005000b7c02 */ /* 0x020fe20008000f00 */
[----:B------:R-:W-:Y:S02]  /*8970*/  IMAD.U32 R10, RZ, RZ, UR4 ;  /* 0x00000004ff0a7e24 */ /* 0x000fe4000f8e00ff */
[----:B------:R-:W-:Y:S07]  /*8980*/  LEPC R20, `(.L_x_137) ;  /* 0x000000001014794e */ /* 0x000fee0000000000 */
[----:B--23--:R-:W-:Y:S05]  /*8990*/  CALL.ABS.NOINC R2 ;  /* 0x0000000002007343 */ /* 0x00cfea0003c00000 */
.L_x_137:
[C---:B-1----:R-:W-:Y:S01]  /*89a0*/  SHF.L.U32 R40, R48.reuse, 0x10, RZ ;  /* 0x0000001030287819 */ /* 0x042fe200000006ff */
[----:B------:R-:W-:Y:S05]  /*89b0*/  WARPSYNC.ALL ;  /* 0x0000000000007948 */ /* 0x000fea0003800000 */
[----:B------:R-:W-:Y:S01]  /*89c0*/  R2UR UR4, R39 ;  /* 0x00000000270472ca */ /* 0x000fe200000e0000 */
[----:B------:R-:W-:Y:S01]  /*89d0*/  BSSY.RECONVERGENT B0, `(.L_x_138) ;  /* 0x000008f000007945 */ /* 0x000fe20003800200 */
[----:B------:R-:W-:Y:S02]  /*89e0*/  LOP3.LUT R43, R48, 0xffff0000, RZ, 0xc0, !PT ;  /* 0xffff0000302b7812 */ /* 0x000fe400078ec0ff */
[----:B------:R-:W-:Y:S02]  /*89f0*/  SHF.L.U32 R42, R49, 0x10, RZ ;  /* 0x00000010312a7819 */ /* 0x000fe400000006ff */
[C---:B------:R-:W-:Y:S02]  /*8a00*/  SHF.L.U32 R45, R51.reuse, 0x10, RZ ;  /* 0x00000010332d7819 */ /* 0x040fe400000006ff */
[----:B------:R-:W-:Y:S02]  /*8a10*/  LOP3.LUT R44, R51, 0xffff0000, RZ, 0xc0, !PT ;  /* 0xffff0000332c7812 */ /* 0x000fe400078ec0ff */
[----:B------:R-:W-:Y:S02]  /*8a20*/  ISETP.NE.AND P6, PT, R97, RZ, PT ;  /* 0x000000ff6100720c */ /* 0x000fe40003fc5270 */
[----:B------:R-:W-:Y:S01]  /*8a30*/  ISETP.NE.AND P0, PT, R96, RZ, PT ;  /* 0x000000ff6000720c */ /* 0x000fe20003f05270 */
[----:B------:R-:W1:Y:S01]  /*8a40*/  LDTM.x32 R4, tmem[UR4+0x40] ;  /* 0x00004004000479ee */ /* 0x000e6200082c0000 */
[----:B------:R-:W-:Y:S09]  /*8a50*/  MOV R61, UR45 ;  /* 0x0000002d003d7c02 */ /* 0x000ff20008000f00 */
[----:B------:R-:W-:Y:S02]  /*8a60*/  @P6 LEA R61, R61, UR43, 0x3 ;  /* 0x0000002b3d3d6c11 */ /* 0x000fe4000f8e18ff */
[----:B------:R-:W-:Y:S02]  /*8a70*/  @P6 SHF.L.U32 R104, R91, 0x1f, RZ ;  /* 0x0000001f5b686819 */ /* 0x000fe400000006ff */
[----:B------:R-:W-:Y:S02]  /*8a80*/  @P6 IADD3 R62, PT, PT, R61, 0x90, RZ ;  /* 0x000000903d3e6810 */ /* 0x000fe40007ffe0ff */
[----:B------:R-:W-:Y:S02]  /*8a90*/  LEA R61, R47, UR43, 0x3 ;  /* 0x0000002b2f3d7c11 */ /* 0x000fe4000f8e18ff */
[----:B------:R-:W-:Y:S01]  /*8aa0*/  @P6 PRMT R62, R99, 0x654, R62 ;  /* 0x00000654633e6816 */ /* 0x000fe2000000003e */
[C---:B-1----:R-:W-:Y:S01]  /*8ab0*/  FMUL R0, R38.reuse, R4 ;  /* 0x0000000426007220 */ /* 0x042fe20000400000 */
[C---:B------:R-:W-:Y:S01]  /*8ac0*/  FMUL R2, R38.reuse, R5 ;  /* 0x0000000526027220 */ /* 0x040fe20000400000 */
[C---:B------:R-:W-:Y:S01]  /*8ad0*/  FMUL R3, R38.reuse, R6 ;  /* 0x0000000626037220 */ /* 0x040fe20000400000 */
        /* <DEDUP_REMOVED lines=8> */
[----:B---3--:R-:W-:Y:S01]  /*8b60*/  F2FP.BF16.F32.PACK_AB R68, R2, R0 ;  /* 0x000000000244723e */ /* 0x008fe200000010ff */
[----:B------:R-:W-:Y:S01]  /*8b70*/  FMUL R5, R38, R9 ;  /* 0x0000000926057220 */ /* 0x000fe20000400000 */
[C---:B------:R-:W-:Y:S01]  /*8b80*/  FFMA R7, R41.reuse, R40, R7 ;  /* 0x0000002829077223 */ /* 0x040fe20000000007 */
[----:B------:R-:W-:Y:S01]  /*8b90*/  SHF.L.U32 R40, R56, 0x10, RZ ;  /* 0x0000001038287819 */ /* 0x000fe200000006ff */
[C---:B------:R-:W-:Y:S01]  /*8ba0*/  FMUL R6, R38.reuse, R10 ;  /* 0x0000000a26067220 */ /* 0x040fe20000400000 */
[C---:B------:R-:W-:Y:S01]  /*8bb0*/  FMUL R11, R38.reuse, R11 ;  /* 0x0000000b260b7220 */ /* 0x040fe20000400000 */
[----:B------:R-:W-:Y:S01]  /*8bc0*/  FFMA R4, R41, R43, R4 ;  /* 0x0000002b29047223 */ /* 0x000fe20000000004 */
[----:B------:R-:W-:Y:S01]  /*8bd0*/  SHF.L.U32 R43, R57, 0x10, RZ ;  /* 0x00000010392b7819 */ /* 0x000fe200000006ff */
[----:B------:R-:W-:Y:S01]  /*8be0*/  FMUL R8, R38, R12 ;  /* 0x0000000c26087220 */ /* 0x000fe20000400000 */
[----:B------:R-:W-:Y:S01]  /*8bf0*/  F2FP.BF16.F32.PACK_AB R69, R7, R3 ;  /* 0x000000030745723e */ /* 0x000fe200000010ff */
[C---:B------:R-:W-:Y:S01]  /*8c00*/  FFMA R5, R41.reuse, R42, R5 ;  /* 0x0000002a29057223 */ /* 0x040fe20000000005 */
[----:B------:R-:W-:Y:S01]  /*8c10*/  LOP3.LUT R42, R56, 0xffff0000, RZ, 0xc0, !PT ;  /* 0xffff0000382a7812 */ /* 0x000fe200078ec0ff */
[----:B------:R-:W-:Y:S01]  /*8c20*/  FFMA R6, R41, R45, R6 ;  /* 0x0000002d29067223 */ /* 0x000fe20000000006 */
[----:B------:R-:W-:Y:S01]  /*8c30*/  SHF.L.U32 R45, R65, 0x10, RZ ;  /* 0x00000010412d7819 */ /* 0x000fe200000006ff */
[----:B------:R-:W-:Y:S01]  /*8c40*/  FFMA R11, R41, R44, R11 ;  /* 0x0000002c290b7223 */ /* 0x000fe2000000000b */
[----:B------:R-:W-:Y:S01]  /*8c50*/  F2FP.BF16.F32.PACK_AB R70, R5, R4 ;  /* 0x000000040546723e */ /* 0x000fe200000010ff */
[----:B------:R-:W-:Y:S01]  /*8c60*/  FFMA R8, R41, R40, R8 ;  /* 0x0000002829087223 */ /* 0x000fe20000000008 */
[----:B------:R-:W-:Y:S01]  /*8c70*/  LOP3.LUT R40, R57, 0xffff0000, RZ, 0xc0, !PT ;  /* 0xffff000039287812 */ /* 0x000fe200078ec0ff */
[C---:B------:R-:W-:Y:S01]  /*8c80*/  FMUL R9, R38.reuse, R13 ;  /* 0x0000000d26097220 */ /* 0x040fe20000400000 */
[----:B------:R-:W-:Y:S01]  /*8c90*/  F2FP.BF16.F32.PACK_AB R71, R11, R6 ;  /* 0x000000060b47723e */ /* 0x000fe200000010ff */
[C---:B------:R-:W-:Y:S01]  /*8ca0*/  FMUL R10, R38.reuse, R14 ;  /* 0x0000000e260a7220 */ /* 0x040fe20000400000 */
[----:B------:R-:W-:Y:S01]  /*8cb0*/  LOP3.LUT R44, R75, 0xffff0000, RZ, 0xc0, !PT ;  /* 0xffff00004b2c7812 */ /* 0x000fe200078ec0ff */
[----:B------:R-:W-:Y:S01]  /*8cc0*/  FMUL R15, R38, R15 ;  /* 0x0000000f260f7220 */ /* 0x000fe20000400000 */
        /* <DEDUP_REMOVED lines=8> */
[----:B------:R-:W-:Y:S01]  /*8d50*/  FMUL R13, R38, R17 ;  /* 0x00000011260d7220 */ /* 0x000fe20000400000 */
[----:B------:R-:W-:Y:S01]  /*8d60*/  F2FP.BF16.F32.PACK_AB R53, R15, R10 ;  /* 0x0000000a0f35723e */ /* 0x000fe200000010ff */
[C---:B------:R-:W-:Y:S01]  /*8d70*/  FFMA R12, R41.reuse, R42, R12 ;  /* 0x0000002a290c7223 */ /* 0x040fe2000000000c */
[----:B------:R-:W-:Y:S01]  /*8d80*/  LOP3.LUT R42, R64, 0xffff0000, RZ, 0xc0, !PT ;  /* 0xffff0000402a7812 */ /* 0x000fe200078ec0ff */
[C---:B------:R-:W-:Y:S01]  /*8d90*/  FMUL R14, R38.reuse, R18 ;  /* 0x00000012260e7220 */ /* 0x040fe20000400000 */
[----:B------:R-:W-:Y:S01]  /*8da0*/  FFMA R13, R41, R40, R13 ;  /* 0x00000028290d7223 */ /* 0x000fe2000000000d */
[----:B------:R-:W-:Y:S01]  /*8db0*/  LOP3.LUT R40, R59, 0xffff0000, RZ, 0xc0, !PT ;  /* 0xffff00003b287812 */ /* 0x000fe200078ec0ff */
[----:B------:R1:W-:Y:S01]  /*8dc0*/  STS.128 [R94+0x4000], R68 ;  /* 0x004000445e007388 */ /* 0x0003e20000000c00 */
[----:B------:R-:W-:Y:S01]  /*8dd0*/  FMUL R19, R38, R19 ;  /* 0x0000001326137220 */ /* 0x000fe20000400000 */
[----:B------:R-:W-:Y:S01]  /*8de0*/  FFMA R14, R41, R43, R14 ;  /* 0x0000002b290e7223 */ /* 0x000fe2000000000e */
[----:B------:R-:W-:Y:S01]  /*8df0*/  SHF.L.U32 R43, R64, 0x10, RZ ;  /* 0x00000010402b7819 */ /* 0x000fe200000006ff */
[C---:B------:R-:W-:Y:S01]  /*8e00*/  FMUL R16, R38.reuse, R20 ;  /* 0x0000001426107220 */ /* 0x040fe20000400000 */
        /* <DEDUP_REMOVED lines=18> */
[C---:B------:R-:W-:Y:S01]  /*8f30*/  FMUL R22, R38.reuse, R26 ;  /* 0x0000001a26167220 */ /* 0x040fe20000400000 */
[----:B------:R-:W-:Y:S01]  /*8f40*/  FMUL R27, R38, R27 ;  /* 0x0000001b261b7220 */ /* 0x000fe20000400000 */
[----:B------:R-:W-:Y:S01]  /*8f50*/  FFMA R20, R41, R43, R20 ;  /* 0x0000002b29147223 */ /* 0x000fe20000000014 */
[----:B------:R-:W-:Y:S01]  /*8f60*/  SHF.L.U32 R43, R73, 0x10, RZ ;  /* 0x00000010492b7819 */ /* 0x000fe200000006ff */
[C---:B------:R-:W-:Y:S01]  /*8f70*/  FFMA R21, R41.reuse, R40, R21 ;  /* 0x0000002829157223 */ /* 0x040fe20000000015 */
[C---:B------:R-:W-:Y:S01]  /*8f80*/  FFMA R22, R41.reuse, R45, R22 ;  /* 0x0000002d29167223 */ /* 0x040fe20000000016 */
[C---:B------:R-:W-:Y:S01]  /*8f90*/  FFMA R27, R41.reuse, R42, R27 ;  /* 0x0000002a291b7223 */ /* 0x040fe2000000001b */
[----:B------:R-:W-:Y:S01]  /*8fa0*/  SHF.L.U32 R40, R72, 0x10, RZ ;  /* 0x0000001048287819 */ /* 0x000fe200000006ff */
[----:B------:R-:W-:Y:S01]  /*8fb0*/  FMUL R24, R38, R28 ;  /* 0x0000001c26187220 */ /* 0x000fe20000400000 */
[----:B------:R-:W-:Y:S01]  /*8fc0*/  LOP3.LUT R42, R72, 0xffff0000, RZ, 0xc0, !PT ;  /* 0xffff0000482a7812 */ /* 0x000fe200078ec0ff */
[C---:B------:R-:W-:Y:S01]  /*8fd0*/  FMUL R25, R38.reuse, R29 ;  /* 0x0000001d26197220 */ /* 0x040fe20000400000 */
[C---:B------:R-:W-:Y:S01]  /*8fe0*/  FMUL R26, R38.reuse, R30 ;  /* 0x0000001e261a7220 */ /* 0x040fe20000400000 */
[----:B------:R-:W-:Y:S01]  /*8ff0*/  FFMA R24, R41, R40, R24 ;  /* 0x0000002829187223 */ /* 0x000fe20000000018 */
[----:B------:R-:W-:Y:S01]  /*9000*/  LOP3.LUT R40, R73, 0xffff0000, RZ, 0xc0, !PT ;  /* 0xffff000049287812 */ /* 0x000fe200078ec0ff */
[C---:B------:R-:W-:Y:S01]  /*9010*/  FFMA R25, R41.reuse, R42, R25 ;  /* 0x0000002a29197223 */ /* 0x040fe20000000019 */
        /* <DEDUP_REMOVED lines=42> */
.L_x_139:
[----:B------:R-:W-:Y:S05]  /*92c0*/  BSYNC.RECONVERGENT B0 ;  /* 0x0000000000007941 */ /* 0x000fea0003800200 */
.L_x_138:
        /* <DEDUP_REMOVED lines=21> */
.L_x_143:
[----:B------:R-:W-:Y:S05]  /*9420*/  BSYNC B0 ;  /* 0x0000000000007941 */ /* 0x000fea0003800000 */
.L_x_142:
[----:B------:R-:W-:Y:S11]  /*9430*/  ISETP.NE.AND P0, PT, R60, RZ, PT ;  /* 0x000000ff3c00720c */ /* 0x000ff60003f05270 */
[----:B------:R-:W-:Y:S02]  /*9440*/  @!UPT UIADD3 URZ, UPT, UPT, URZ, URZ, URZ ;  /* 0x000000fffffff290 */ /* 0x000fe4000fffe0ff */
[----:B------:R4:W1:Y:S04]  /*9450*/  @P0 LDS.128 R48, [R3] ;  /* 0x0000000003300984 */ /* 0x0008680000000c00 */
[----:B------:R4:W1:Y:S04]  /*9460*/  @P0 LDS.128 R56, [R2+0x10] ;  /* 0x0000100002380984 */ /* 0x0008680000000c00 */
[----:B------:R4:W1:Y:S04]  /*9470*/  @P0 LDS.128 R64, [R0+0x20] ;  /* 0x0000200000400984 */ /* 0x0008680000000c00 */
[----:B------:R4:W1:Y:S02]  /*9480*/  @P0 LDS.128 R72, [R47+0x30] ;  /* 0x000030002f480984 */ /* 0x0008640000000c00 */
.L_x_141:
[----:B------:R-:W-:Y:S05]  /*9490*/  BSYNC B1 ;  /* 0x0000000000017941 */ /* 0x000fea0003800000 */
.L_x_140:
[----:B----4-:R-:W-:Y:S05]  /*94a0*/  VIADD R0, R39, 0x60 ;  /* 0x0000006027007836 */ /* 0x010fea0000000000 */
[----:B------:R-:W-:Y:S04]  /*94b0*/  SHF.R.U32.HI R0, RZ, 0x15, R0 ;  /* 0x00000015ff007819 */ /* 0x000fe80000011600 */
[----:B------:R-:W-:Y:S11]  /*94c0*/  LOP3.LUT P0, RZ, R0, 0x3, R81, 0x48, !PT ;  /* 0x0000000300ff7812 */ /* 0x000ff60007804851 */
[----:B------:R-:W-:Y:S02]  /*94d0*/  @!UPT UIADD3 URZ, UPT, UPT, URZ, URZ, URZ ;  /* 0x000000fffffff290 */ /* 0x000fe4000fffe0ff */
[----:B------:R-:W-:Y:S05]  /*94e0*/  @!P0 BRA `(.L_x_145) ;  /* 0x0000000000408947 */ /* 0x000fea0003800000 */
[----:B------:R-:W4:Y:S01]  /*94f0*/  LDCU.64 UR8, c[0x4][0x70] ;  /* 0x01000e00ff0877ac */ /* 0x000f220008000a00 */
[----:B------:R-:W-:Y:S01]  /*9500*/  MOV R3, 0x0 ;  /* 0x0000000000037802 */ /* 0x000fe20000000f00 */
[----:B------:R-:W-:Y:S02]  /*9510*/  HFMA2 R12, -RZ, RZ, 0, 5.9604644775390625e-08 ;  /* 0x00000001ff0c7431 */ /* 0x000fe400000001ff */
[----:B------:R-:W-:Y:S02]  /*9520*/  IMAD.MOV.U32 R8, RZ, RZ, 0x192 ;  /* 0x00000192ff087424 */ /* 0x000fe400078e00ff */
[----:B------:R-:W-:Y:S01]  /*9530*/  IMAD.MOV.U32 R13, RZ, RZ, RZ ;  /* 0x000000ffff0d7224 */ /* 0x000fe200078e00ff */
[----:B------:R-:W5:Y:S01]  /*9540*/  LDCU.64 UR6, c[0x4][0x78] ;  /* 0x01000f00ff0677ac */ /* 0x000f620008000a00 */
[----:B------:R-:W2:Y:S01]  /*9550*/  LDC.64 R2, c[0x4][R3] ;  /* 0x0100000003027b82 */ /* 0x000ea20000000a00 */
[----:B------:R-:W3:Y:S01]  /*9560*/  LDCU.64 UR4, c[0x4][0x10] ;  /* 0x01000200ff0477ac */ /* 0x000ee20008000a00 */
[----:B----4-:R-:W-:Y:S01]  /*9570*/  MOV R5, UR9 ;  /* 0x0000000900057c02 */ /* 0x010fe20008000f00 */
[----:B-1----:R-:W-:Y:S01]  /*9580*/  IMAD.U32 R4, RZ, RZ, UR8 ;  /* 0x00000008ff047e24 */ /* 0x002fe2000f8e00ff */
[----:B-----5:R-:W-:Y:S01]  /*9590*/  MOV R7, UR7 ;  /* 0x0000000700077c02 */ /* 0x020fe20008000f00 */
[----:B------:R-:W-:Y:S01]  /*95a0*/  IMAD.U32 R6, RZ, RZ, UR6 ;  /* 0x00000006ff067e24 */ /* 0x000fe2000f8e00ff */
[----:B---3--:R-:W-:Y:S01]  /*95b0*/  MOV R11, UR5 ;  /* 0x00000005000b7c02 */ /* 0x008fe20008000f00 */
[----:B------:R-:W-:Y:S02]  /*95c0*/  IMAD.U32 R10, RZ, RZ, UR4 ;  /* 0x00000004ff0a7e24 */ /* 0x000fe4000f8e00ff */
[----:B------:R-:W-:Y:S07]  /*95d0*/  LEPC R20, `(.L_x_145) ;  /* 0x000000001014794e */ /* 0x000fee0000000000 */
[----:B--2---:R-:W-:Y:S05]  /*95e0*/  CALL.ABS.NOINC R2 ;  /* 0x0000000002007343 */ /* 0x004fea0003c00000 */
.L_x_145:
[----:B------:R-:W-:Y:S01]  /*95f0*/  ISETP.NE.AND P0, PT, R96, RZ, PT ;  /* 0x000000ff6000720c */ /* 0x000fe20003f05270 */
[----:B------:R-:W-:Y:S05]  /*9600*/  WARPSYNC.ALL ;  /* 0x0000000000007948 */ /* 0x000fea0003800000 */
[----:B------:R-:W-:Y:S01]  /*9610*/  R2UR UR4, R39 ;  /* 0x00000000270472ca */ /* 0x000fe200000e0000 */
[----:B------:R-:W-:Y:S01]  /*9620*/  BSSY.RECONVERGENT B0, `(.L_x_146) ;  /* 0x000008c000007945 */ /* 0x000fe20003800200 */
[C---:B-1----:R-:W-:Y:S02]  /*9630*/  SHF.L.U32 R40, R48.reuse, 0x10, RZ ;  /* 0x0000001030287819 */ /* 0x042fe400000006ff */
[----:B------:R-:W-:Y:S02]  /*9640*/  LOP3.LUT R42, R48, 0xffff0000, RZ, 0xc0, !PT ;  /* 0xffff0000302a7812 */ /* 0x000fe400078ec0ff */
[C---:B------:R-:W-:Y:S02]  /*9650*/  SHF.L.U32 R43, R49.reuse, 0x10, RZ ;  /* 0x00000010312b7819 */ /* 0x040fe400000006ff */
[----:B------:R-:W-:Y:S02]  /*9660*/  LOP3.LUT R44, R49, 0xffff0000, RZ, 0xc0, !PT ;  /* 0xffff0000312c7812 */ /* 0x000fe400078ec0ff */
[C---:B------:R-:W-:Y:S02]  /*9670*/  SHF.L.U32 R45, R50.reuse, 0x10, RZ ;  /* 0x00000010322d7819 */ /* 0x040fe400000006ff */
[----:B------:R-:W-:Y:S01]  /*9680*/  LOP3.LUT R46, R50, 0xffff0000, RZ, 0xc0, !PT ;  /* 0xffff0000322e7812 */ /* 0x000fe200078ec0ff */
[----:B------:R-:W1:Y:S01]  /*9690*/  LDTM.x32 R4, tmem[UR4+0x60] ;  /* 0x00006004000479ee */ /* 0x000e6200082c0000 */
[C---:B------:R-:W-:Y:S01]  /*96a0*/  SHF.L.U32 R47, R51.reuse, 0x10, RZ ;  /* 0x00000010332f7819 */ /* 0x040fe200000006ff */
[----:B------:R-:W-:Y:S01]  /*96b0*/  NOP ;  /* 0x0000000000007918 */ /* 0x000fe20000000000 */
[----:B------:R-:W-:Y:S02]  /*96c0*/  LOP3.LUT R48, R51, 0xffff0000, RZ, 0xc0, !PT ;  /* 0xffff000033307812 */ /* 0x000fe400078ec0ff */
[C---:B------:R-:W-:Y:S02]  /*96d0*/  SHF.L.U32 R49, R56.reuse, 0x10, RZ ;  /* 0x0000001038317819 */ /* 0x040fe400000006ff */
[----:B------:R-:W-:Y:S02]  /*96e0*/  LOP3.LUT R51, R56, 0xffff0000, RZ, 0xc0, !PT ;  /* 0xffff000038337812 */ /* 0x000fe400078ec0ff */
[C---:B------:R-:W-:Y:S02]  /*96f0*/  SHF.L.U32 R50, R57.reuse, 0x10, RZ ;  /* 0x0000001039327819 */ /* 0x040fe400000006ff */
[----:B---3--:R-:W-:Y:S02]  /*9700*/  LOP3.LUT R52, R57, 0xffff0000, RZ, 0xc0, !PT ;  /* 0xffff000039347812 */ /* 0x008fe400078ec0ff */
[C---:B------:R-:W-:Y:S02]  /*9710*/  SHF.L.U32 R53, R58.reuse, 0x10, RZ ;  /* 0x000000103a357819 */ /* 0x040fe400000006ff */
[----:B------:R-:W-:Y:S02]  /*9720*/  LOP3.LUT R54, R58, 0xffff0000, RZ, 0xc0, !PT ;  /* 0xffff00003a367812 */ /* 0x000fe400078ec0ff */
[C---:B------:R-:W-:Y:S02]  /*9730*/  SHF.L.U32 R55, R59.reuse, 0x10, RZ ;  /* 0x000000103b377819 */ /* 0x040fe400000006ff */
[----:B------:R-:W-:Y:S02]  /*9740*/  IADD3 R98, PT, PT, R98, 0xf0, RZ ;  /* 0x000000f062627810 */ /* 0x000fe40007ffe0ff */
[----:B------:R-:W-:Y:S02]  /*9750*/  LOP3.LUT R56, R59, 0xffff0000, RZ, 0xc0, !PT ;  /* 0xffff00003b387812 */ /* 0x000fe400078ec0ff */
[----:B------:R-:W-:Y:S01]  /*9760*/  SHF.L.U32 R57, R64, 0x10, RZ ;  /* 0x0000001040397819 */ /* 0x000fe200000006ff */
[----:B-1----:R-:W-:Y:S01]  /*9770*/  FMUL R4, R38, R4 ;  /* 0x0000000426047220 */ /* 0x002fe20000400000 */
[----:B------:R-:W-:Y:S01]  /*9780*/  LOP3.LUT R58, R64, 0xffff0000, RZ, 0xc0, !PT ;  /* 0xffff0000403a7812 */ /* 0x000fe200078ec0ff */
[----:B------:R-:W-:Y:S01]  /*9790*/  FMUL R5, R38, R5 ;  /* 0x0000000526057220 */ /* 0x000fe20000400000 */
[----:B------:R-:W-:Y:S01]  /*97a0*/  LOP3.LUT R98, R98, 0xfefffff8, RZ, 0xc0, !PT ;  /* 0xfefffff862627812 */ /* 0x000fe200078ec0ff */
[C---:B------:R-:W-:Y:S01]  /*97b0*/  FFMA R4, R41.reuse, R40, R4 ;  /* 0x0000002829047223 */ /* 0x040fe20000000004 */
[C---:B------:R-:W-:Y:S01]  /*97c0*/  FMUL R6, R38.reuse, R6 ;  /* 0x0000000626067220 */ /* 0x040fe20000400000 */
[----:B------:R-:W-:Y:S01]  /*97d0*/  FFMA R5, R41, R42, R5 ;  /* 0x0000002a29057223 */ /* 0x000fe20000000005 */
[----:B------:R-:W-:Y:S01]  /*97e0*/  SHF.L.U32 R59, R65, 0x10, RZ ;  /* 0x00000010413b7819 */ /* 0x000fe200000006ff */
[----:B------:R1:W-:Y:S01]  /*97f0*/  SYNCS.ARRIVE.TRANS64.RED.A1T0 RZ, [R98+URZ], RZ ;  /* 0x000000ff62ff79a7 */ /* 0x0003e200081004ff */
[----:B------:R-:W-:Y:S01]  /*9800*/  FFMA R6, R41, R43, R6 ;  /* 0x0000002b29067223 */ /* 0x000fe20000000006 */
[C---:B------:R-:W-:Y:S01]  /*9810*/  FMUL R7, R38.reuse, R7 ;  /* 0x0000000726077220 */ /* 0x040fe20000400000 */
[----:B------:R-:W-:Y:S01]  /*9820*/  F2FP.BF16.F32.PACK_AB R100, R5, R4 ;  /* 0x000000040564723e */ /* 0x000fe200000010ff */
[C---:B------:R-:W-:Y:S01]  /*9830*/  FMUL R8, R38.reuse, R8 ;  /* 0x0000000826087220 */ /* 0x040fe20000400000 */
[----:B------:R-:W-:Y:S01]  /*9840*/  FMUL R9, R38, R9 ;  /* 0x0000000926097220 */ /* 0x000fe20000400000 */
[----:B------:R-:W-:Y:S01]  /*9850*/  LOP3.LUT R60, R65, 0xffff0000, RZ, 0xc0, !PT ;  /* 0xffff0000413c7812 */ /* 0x000fe200078ec0ff */
[C---:B------:R-:W-:Y:S01]  /*9860*/  FFMA R7, R41.reuse, R44, R7 ;  /* 0x0000002c29077223 */ /* 0x040fe20000000007 */
[C---:B------:R-:W-:Y:S01]  /*9870*/  FFMA R8, R41.reuse, R45, R8 ;  /* 0x0000002d29087223 */ /* 0x040fe20000000008 */
[----:B------:R-:W-:Y:S01]  /*9880*/  SHF.L.U32 R61, R66, 0x10, RZ ;  /* 0x00000010423d7819 */ /* 0x000fe200000006ff */
[----:B------:R-:W-:Y:S01]  /*9890*/  FFMA R9, R41, R46, R9 ;  /* 0x0000002e29097223 */ /* 0x000fe20000000009 */
[C---:B------:R-:W-:Y:S01]  /*98a0*/  FMUL R10, R38.reuse, R10 ;  /* 0x0000000a260a7220 */ /* 0x040fe20000400000 */
[----:B------:R-:W-:Y:S01]  /*98b0*/  F2FP.BF16.F32.PACK_AB R101, R7, R6 ;  /* 0x000000060765723e */ /* 0x000fe200000010ff */
[C---:B------:R-:W-:Y:S01]  /*98c0*/  FMUL R11, R38.reuse, R11 ;  /* 0x0000000b260b7220 */ /* 0x040fe20000400000 */
[----:B------:R-:W-:Y:S01]  /*98d0*/  FMUL R0, R38, R12 ;  /* 0x0000000c26007220 */ /* 0x000fe20000400000 */
[----:B------:R-:W-:Y:S01]  /*98e0*/  F2FP.BF16.F32.PACK_AB R102, R9, R8 ;  /* 0x000000080966723e */ /* 0x000fe200000010ff */
[C---:B------:R-:W-:Y:S01]  /*98f0*/  FFMA R10, R41.reuse, R47, R10 ;  /* 0x0000002f290a7223 */ /* 0x040fe2000000000a */
[C---:B------:R-:W-:Y:S01]  /*9900*/  FFMA R11, R41.reuse, R48, R11 ;  /* 0x00000030290b7223 */ /* 0x040fe2000000000b */
[----:B------:R-:W-:Y:S01]  /*9910*/  LOP3.LUT R62, R66, 0xffff0000, RZ, 0xc0, !PT ;  /* 0xffff0000423e7812 */ /* 0x000fe200078ec0ff */
[----:B------:R-:W-:Y:S01]  /*9920*/  FFMA R0, R41, R49, R0 ;  /* 0x0000003129007223 */ /* 0x000fe20000000000 */
[C---:B------:R-:W-:Y:S01]  /*9930*/  FMUL R2, R38.reuse, R13 ;  /* 0x0000000d26027220 */ /* 0x040fe20000400000 */
[----:B------:R-:W-:Y:S01]  /*9940*/  SHF.L.U32 R63, R67, 0x10, RZ ;  /* 0x00000010433f7819 */ /* 0x000fe200000006ff */
[C---:B------:R-:W-:Y:S01]  /*9950*/  FMUL R3, R38.reuse, R14 ;  /* 0x0000000e26037220 */ /* 0x040fe20000400000 */
[----:B------:R-:W-:Y:S01]  /*9960*/  F2FP.BF16.F32.PACK_AB R103, R11, R10 ;  /* 0x0000000a0b67723e */ /* 0x000fe200000010ff */
[----:B------:R-:W-:Y:S01]  /*9970*/  FFMA R2, R41, R51, R2 ;  /* 0x0000003329027223 */ /* 0x000fe20000000002 */
[C---:B------:R-:W-:Y:S01]  /*9980*/  FMUL R15, R38.reuse, R15 ;  /* 0x0000000f260f7220 */ /* 0x040fe20000400000 */
[C---:B------:R-:W-:Y:S01]  /*9990*/  FMUL R12, R38.reuse, R16 ;  /* 0x00000010260c7220 */ /* 0x040fe20000400000 */
[----:B------:R-:W-:Y:S01]  /*99a0*/  FMUL R13, R38, R17 ;  /* 0x00000011260d7220 */ /* 0x000fe20000400000 */
[----:B------:R1:W-:Y:S01]  /*99b0*/  STS.128 [R94+0x6000], R100 ;  /* 0x006000645e007388 */ /* 0x0003e20000000c00 */
[----:B------:R-:W-:Y:S01]  /*99c0*/  LOP3.LUT R64, R67, 0xffff0000, RZ, 0xc0, !PT ;  /* 0xffff000043407812 */ /* 0x000fe200078ec0ff */
[C---:B------:R-:W-:Y:S01]  /*99d0*/  FFMA R3, R41.reuse, R50, R3 ;  /* 0x0000003229037223 */ /* 0x040fe20000000003 */
[----:B------:R-:W-:Y:S01]  /*99e0*/  SHF.L.U32 R65, R72, 0x10, RZ ;  /* 0x0000001048417819 */ /* 0x000fe200000006ff */
[C---:B------:R-:W-:Y:S01]  /*99f0*/  FFMA R15, R41.reuse, R52, R15 ;  /* 0x00000034290f7223 */ /* 0x040fe2000000000f */
[----:B------:R-:W-:Y:S01]  /*9a00*/  F2FP.BF16.F32.PACK_AB R104, R2, R0 ;  /* 0x000000000268723e */ /* 0x000fe200000010ff */
[C---:B------:R-:W-:Y:S01]  /*9a10*/  FFMA R12, R41.reuse, R53, R12 ;  /* 0x00000035290c7223 */ /* 0x040fe2000000000c */
[C---:B------:R-:W-:Y:S01]  /*9a20*/  FFMA R13, R41.reuse, R54, R13 ;  /* 0x00000036290d7223 */ /* 0x040fe2000000000d */
[C---:B------:R-:W-:Y:S01]  /*9a30*/  FMUL R14, R38.reuse, R18 ;  /* 0x00000012260e7220 */ /* 0x040fe20000400000 */
[C---:B------:R-:W-:Y:S01]  /*9a40*/  FMUL R19, R38.reuse, R19 ;  /* 0x0000001326137220 */ /* 0x040fe20000400000 */
[C---:B------:R-:W-:Y:S01]  /*9a50*/  FMUL R16, R38.reuse, R20 ;  /* 0x0000001426107220 */ /* 0x040fe20000400000 */
[C---:B------:R-:W-:Y:S01]  /*9a60*/  FMUL R17, R38.reuse, R21 ;  /* 0x0000001526117220 */ /* 0x040fe20000400000 */
[C---:B------:R-:W-:Y:S01]  /*9a70*/  FFMA R14, R41.reuse, R55, R14 ;  /* 0x00000037290e7223 */ /* 0x040fe2000000000e */
        /* <DEDUP_REMOVED lines=9> */
[----:B------:R-:W-:Y:S01]  /*9b10*/  FFMA R23, R41, R60, R23 ;  /* 0x0000003c29177223 */ /* 0x000fe20000000017 */
[C---:B------:R-:W-:Y:S01]  /*9b20*/  FMUL R27, R38.reuse, R27 ;  /* 0x0000001b261b7220 */ /* 0x040fe20000400000 */
[----:B------:R-:W-:Y:S01]  /*9b30*/  F2FP.BF16.F32.PACK_AB R105, R15, R3 ;  /* 0x000000030f69723e */ /* 0x000fe200000010ff */
[----:B------:R-:W-:Y:S01]  /*9b40*/  FFMA R20, R41, R61, R20 ;  /* 0x0000003d29147223 */ /* 0x000fe20000000014 */
[----:B------:R-:W-:Y:S01]  /*9b50*/  F2FP.BF16.F32.PACK_AB R106, R13, R12 ;  /* 0x0000000c0d6a723e */ /* 0x000fe200000010ff */
[----:B------:R-:W-:Y:S01]  /*9b60*/  FMUL R24, R38, R28 ;  /* 0x0000001c26187220 */ /* 0x000fe20000400000 */
[----:B------:R-:W-:Y:S01]  /*9b70*/  F2FP.BF16.F32.PACK_AB R107, R19, R14 ;  /* 0x0000000e136b723e */ /* 0x000fe200000010ff */
[----:B------:R-:W-:Y:S01]  /*9b80*/  FFMA R21, R41, R62, R21 ;  /* 0x0000003e29157223 */ /* 0x000fe20000000015 */
[----:B------:R-:W-:Y:S01]  /*9b90*/  LOP3.LUT R66, R72, 0xffff0000, RZ, 0xc0, !PT ;  /* 0xffff000048427812 */ /* 0x000fe200078ec0ff */
[C---:B------:R-:W-:Y:S01]  /*9ba0*/  FMUL R25, R38.reuse, R29 ;  /* 0x0000001d26197220 */ /* 0x040fe20000400000 */
[----:B------:R-:W-:Y:S01]  /*9bb0*/  SHF.L.U32 R67, R73, 0x10, RZ ;  /* 0x0000001049437819 */ /* 0x000fe200000006ff */
[----:B------:R1:W-:Y:S01]  /*9bc0*/  STS.128 [R93+0x6010], R104 ;  /* 0x006010685d007388 */ /* 0x0003e20000000c00 */
[----:B------:R-:W-:Y:S01]  /*9bd0*/  FFMA R22, R41, R63, R22 ;  /* 0x0000003f29167223 */ /* 0x000fe20000000016 */
[----:B------:R-:W-:Y:S01]  /*9be0*/  LOP3.LUT R68, R73, 0xffff0000, RZ, 0xc0, !PT ;  /* 0xffff000049447812 */ /* 0x000fe200078ec0ff */
[----:B------:R-:W-:Y:S01]  /*9bf0*/  FMUL R26, R38, R30 ;  /* 0x0000001e261a7220 */ /* 0x000fe20000400000 */
[C---:B------:R-:W-:Y:S01]  /*9c00*/  FFMA R27, R41.reuse, R64, R27 ;  /* 0x00000040291b7223 */ /* 0x040fe2000000001b */
[----:B------:R-:W-:Y:S01]  /*9c10*/  SHF.L.U32 R69, R74, 0x10, RZ ;  /* 0x000000104a457819 */ /* 0x000fe200000006ff */
[----:B------:R-:W-:Y:S01]  /*9c20*/  FMUL R31, R38, R31 ;  /* 0x0000001f261f7220 */ /* 0x000fe20000400000 */
[C---:B------:R-:W-:Y:S01]  /*9c30*/  FFMA R24, R41.reuse, R65, R24 ;  /* 0x0000004129187223 */ /* 0x040fe20000000018 */
[----:B------:R-:W-:Y:S01]  /*9c40*/  LOP3.LUT R70, R74, 0xffff0000, RZ, 0xc0, !PT ;  /* 0xffff00004a467812 */ /* 0x000fe200078ec0ff */
[C---:B------:R-:W-:Y:S01]  /*9c50*/  FMUL R28, R38.reuse, R32 ;  /* 0x00000020261c7220 */ /* 0x040fe20000400000 */
[----:B------:R-:W-:Y:S01]  /*9c60*/  FFMA R25, R41, R66, R25 ;  /* 0x0000004229197223 */ /* 0x000fe20000000019 */
[----:B------:R-:W-:Y:S01]  /*9c70*/  SHF.L.U32 R71, R75, 0x10, RZ ;  /* 0x000000104b477819 */ /* 0x000fe200000006ff */
[C---:B------:R-:W-:Y:S01]  /*9c80*/  FMUL R29, R38.reuse, R33 ;  /* 0x00000021261d7220 */ /* 0x040fe20000400000 */
[----:B------:R-:W-:Y:S01]  /*9c90*/  FFMA R26, R41, R67, R26 ;  /* 0x00000043291a7223 */ /* 0x000fe2000000001a */
[----:B------:R-:W-:Y:S01]  /*9ca0*/  LOP3.LUT R72, R75, 0xffff0000, RZ, 0xc0, !PT ;  /* 0xffff00004b487812 */ /* 0x000fe200078ec0ff */
        /* <DEDUP_REMOVED lines=26> */
[----:B------:R-:W-:Y:S02]  /*9e50*/  UIADD3 UR9, UPT, UPT, UR49, 0x60, URZ ;  /* 0x0000006031097890 */ /* 0x000fe4000fffe0ff */
[----:B------:R-:W-:Y:S01]  /*9e60*/  UIADD3 UR8, UPT, UPT, UR43, 0x6200, URZ ;  /* 0x000062002b087890 */ /* 0x000fe2000fffe0ff */
[----:B------:R-:W-:Y:S01]  /*9e70*/  UMOV UR10, UR50 ;  /* 0x00000032000a7c82 */ /* 0x000fe20008000000 */
[----:B------:R-:W-:Y:S01]  /*9e80*/  UMOV UR11, UR44 ;  /* 0x0000002c000b7c82 */ /* 0x000fe20008000000 */
[----:B---3--:R-:W-:Y:S04]  /*9e90*/  UIADD3 UR4, UP0, UPT, UR6, 0xa80, URZ ;  /* 0x00000a8006047890 */ /* 0x008fe8000ff1e0ff */
[----:B------:R-:W-:Y:S09]  /*9ea0*/  UIADD3.X UR5, UPT, UPT, URZ, UR7, URZ, UP0, !UPT ;  /* 0x00000007ff057290 */ /* 0x000ff200087fe4ff */
[----:B------:R3:W-:Y:S01]  /*9eb0*/  UTMASTG.3D [UR8], [UR4] ;  /* 0x00000008040073b5 */ /* 0x0007e20008010000 */
[----:B------:R0:W-:Y:S01]  /*9ec0*/  UTMACMDFLUSH ;  /* 0x00000000000079b7 */ /* 0x0001e20000000000 */
[----:B---3--:R-:W-:Y:S04]  /*9ed0*/  DEPBAR.LE SB0, 0x1 ;  /* 0x000080400000791a */ /* 0x008fe80000000000 */
.L_x_147:
[----:B------:R-:W-:Y:S05]  /*9ee0*/  BSYNC.RECONVERGENT B0 ;  /* 0x0000000000007941 */ /* 0x000fea0003800200 */
.L_x_146:
[----:B------:R-:W-:Y:S01]  /*9ef0*/  BAR.SYNC.DEFER_BLOCKING 0x1, 0x80 ;  /* 0x0042000000007b1d */ /* 0x000fe20000010000 */
[----:B------:R-:W-:Y:S01]  /*9f00*/  UISETP.NE.AND UP0, UPT, UR47, -0x4, UPT ;  /* 0xfffffffc2f00788c */ /* 0x000fe2000bf05270 */
[----:B------:R-:W-:Y:S08]  /*9f10*/  IADD3 R0, PT, PT, R36, 0x1, RZ ;  /* 0x0000000124007810 */ /* 0x000ff00007ffe0ff */
[----:B------:R-:W-:Y:S05]  /*9f20*/  BRA.U !UP0, `(.L_x_148) ;  /* 0x0000000108247547 */ /* 0x000fea000b800000 */
[----:B------:R-:W-:Y:S01]  /*9f30*/  ISETP.NE.AND P0, PT, R97, RZ, PT ;  /* 0x000000ff6100720c */ /* 0x000fe20003f05270 */
[----:B------:R-:W-:Y:S01]  /*9f40*/  IMAD.U32 R2, RZ, RZ, UR46 ;  /* 0x0000002eff027e24 */ /* 0x000fe2000f8e00ff */
[----:B------:R-:W-:Y:S04]  /*9f50*/  UIADD3 UR4, UPT, UPT, UR46, 0x1, URZ ;  /* 0x000000012e047890 */ /* 0x000fe8000fffe0ff */
[----:B------:R-:W-:Y:S04]  /*9f60*/  UISETP.NE.AND UP0, UPT, UR4, 0x4, UPT ;  /* 0x000000040400788c */ /* 0x000fe8000bf05270 */
[----:B------:R-:W-:Y:S03]  /*9f70*/  USEL UR46, UR4, URZ, UP0 ;  /* 0x000000ff042e7287 */ /* 0x000fe60008000000 */
[----:B------:R-:W-:Y:S05]  /*9f80*/  @P0 LEA R2, R2, UR43, 0x3 ;  /* 0x0000002b02020c11 */ /* 0x000fea000f8e18ff */
[----:B------:R-:W-:Y:S05]  /*9f90*/  @P0 VIADD R2, R2, 0x90 ;  /* 0x0000009002020836 */ /* 0x000fea0000000000 */
[----:B------:R-:W-:Y:S04]  /*9fa0*/  @P0 PRMT R2, R99, 0x654, R2 ;  /* 0x0000065463020816 */ /* 0x000fe80000000002 */
[----:B------:R3:W-:Y:S03]  /*9fb0*/  @P0 SYNCS.ARRIVE.TRANS64.RED.A1T0 RZ, [R2+URZ], RZ ;  /* 0x000000ff02ff09a7 */ /* 0x0007e600081004ff */
.L_x_148:
[----:B------:R-:W-:Y:S01]  /*9fc0*/  R2UR UR5, R83 ;  /* 0x00000000530572ca */ /* 0x000fe200000e0000 */
[----:B------:R-:W-:Y:S01]  /*9fd0*/  UISETP.NE.AND UP0, UPT, UR61, URZ, UPT ;  /* 0x000000ff3d00728c */ /* 0x000fe2000bf05270 */
[----:B------:R-:W-:Y:S01]  /*9fe0*/  R2UR UR4, R82 ;  /* 0x00000000520472ca */ /* 0x000fe200000e0000 */
[----:B------:R-:W-:Y:S01]  /*9ff0*/  UIADD3 UR47, UPT, UPT, UR47, 0x4, URZ ;  /* 0x000000042f2f7890 */ /* 0x000fe2000fffe0ff */
[----:B------:R-:W-:Y:S01]  /*a000*/  ISETP.NE.AND P0, PT, R87, 0x2, PT ;  /* 0x000000025700780c */ /* 0x000fe20003f05270 */
[----:B------:R-:W-:Y:S01]  /*a010*/  UMOV UR44, UR60 ;  /* 0x0000003c002c7c82 */ /* 0x000fe20008000000 */
[----:B------:R-:W-:Y:S02]  /*a020*/  ISETP.NE.AND P1, PT, R0, 0x2, PT ;  /* 0x000000020000780c */ /* 0x000fe40003f25270 */
[----:B---3--:R-:W-:Y:S02]  /*a030*/  SEL R2, RZ, 0x1, P0 ;  /* 0x00000001ff027807 */ /* 0x008fe40000000000 */
[----:B------:R-:W-:Y:S02]  /*a040*/  SEL R3, RZ, 0x1, P1 ;  /* 0x00000001ff037807 */ /* 0x000fe40000800000 */
[----:B------:R-:W-:Y:S01]  /*a050*/  LOP3.LUT R89, R89, R2, RZ, 0x3c, !PT ;  /* 0x0000000259597212 */ /* 0x000fe200078e3cff */
[----:B------:R-:W-:Y:S01]  /*a060*/  UIADD3 UR16, UPT, UPT, UR37, UR5, URZ ;  /* 0x0000000525107290 */ /* 0x000fe2000fffe0ff */
[----:B------:R-:W-:Y:S01]  /*a070*/  LOP3.LUT R90, R90, R3, RZ, 0x3c, !PT ;  /* 0x000000035a5a7212 */ /* 0x000fe200078e3cff */
[----:B------:R-:W-:Y:S01]  /*a080*/  UIADD3 UR11, UPT, UPT, UR36, UR4, URZ ;  /* 0x00000004240b7290 */ /* 0x000fe2000fffe0ff */
[----:B------:R-:W-:Y:S02]  /*a090*/  SEL R87, R87, RZ, P0 ;  /* 0x000000ff57577207 */ /* 0x000fe40000000000 */
[----:B------:R-:W-:Y:S01]  /*a0a0*/  SEL R36, R0, RZ, P1 ;  /* 0x000000ff00247207 */ /* 0x000fe20000800000 */
[----:B------:R-:W-:Y:S08]  /*a0b0*/  BRA.U UP0, `(.L_x_149) ;  /* 0xffffffbd00f07547 */ /* 0x000ff0000b83ffff */
[----:B------:R-:W-:-:S13]  /*a0c0*/  R2UR UR4, R84 ;  /* 0x00000000540472ca */ /* 0x000fda00000e0000 */
[----:B------:R-:W-:-:S09]  /*a0d0*/  UISETP.NE.AND UP0, UPT, UR4, URZ, UPT ;  /* 0x000000ff0400728c */ /* 0x000fd2000bf05270 */
[----:B------:R-:W-:Y:S05]  /*a0e0*/  BRA.U !UP0, `(.L_x_150) ;  /* 0x0000000108487547 */ /* 0x000fea000b800000 */
[----:B------:R-:W3:Y:S02]  /*a0f0*/  LDCU.64 UR4, c[0x0][0xc90] ;  /* 0x00019200ff0477ac */ /* 0x000ee40008000a00 */
[----:B---3--:R-:W-:-:S04]  /*a100*/  UISETP.NE.U32.AND UP0, UPT, UR4, URZ, UPT ;  /* 0x000000ff0400728c */ /* 0x008fc8000bf05070 */
[----:B------:R-:W-:-:S09]  /*a110*/  UISETP.NE.AND.EX UP0, UPT, UR5, URZ, UPT, UP0 ;  /* 0x000000ff0500728c */ /* 0x000fd2000bf05300 */
[----:B------:R-:W-:Y:S05]  /*a120*/  BRA.U UP0, `(.L_x_151) ;  /* 0x00000001000c7547 */ /* 0x000fea000b800000 */
[----:B------:R-:W-:-:S13]  /*a130*/  FSETP.NEU.AND P0, PT, R41, RZ, PT ;  /* 0x000000ff2900720b */ /* 0x000fda0003f0d000 */
[----:B------:R-:W-:Y:S05]  /*a140*/  @!P0 EXIT ;  /* 0x000000000000894d */ /* 0x000fea0003800000 */
[----:B------:R-:W-:Y:S05]  /*a150*/  BRA `(.L_x_150) ;  /* 0x00000000002c7947 */ /* 0x000fea0003800000 */
.L_x_151:
[----:B------:R-:W-:Y:S01]  /*a160*/  ISETP.NE.AND P0, PT, R86, RZ, PT ;  /* 0x000000ff5600720c */ /* 0x000fe20003f05270 */
[----:B------:R-:W-:-:S12]  /*a170*/  BSSY.RECONVERGENT B0, `(.L_x_150) ;  /* 0x0000009000007945 */ /* 0x000fd80003800200 */
[----:B------:R-:W-:Y:S05]  /*a180*/  @P0 BRA `(.L_x_152) ;  /* 0x0000000000140947 */ /* 0x000fea0003800000 */
[----:B------:R-:W3:Y:S02]  /*a190*/  LDCU.64 UR4, c[0x0][0xc88] ;  /* 0x00019100ff0477ac */ /* 0x000ee40008000a00 */
[----:B---3--:R-:W-:-:S04]  /*a1a0*/  ISETP.NE.U32.AND P0, PT, RZ, UR4, PT ;  /* 0x00000004ff007c0c */ /* 0x008fc8000bf05070 */
[----:B------:R-:W-:-:S13]  /*a1b0*/  ISETP.NE.AND.EX P0, PT, RZ, UR5, PT, P0 ;  /* 0x00000005ff007c0c */ /* 0x000fda000bf05300 */
[----:B------:R-:W-:Y:S05]  /*a1c0*/  @!P0 EXIT ;  /* 0x000000000000894d */ /* 0x000fea0003800000 */
[----:B------:R-:W-:Y:S05]  /*a1d0*/  BRA `(.L_x_153) ;  /* 0x0000000000087947 */ /* 0x000fea0003800000 */
.L_x_152:
[----:B------:R-:W-:-:S13]  /*a1e0*/  FSETP.NEU.AND P0, PT, R41, RZ, PT ;  /* 0x000000ff2900720b */ /* 0x000fda0003f0d000 */
[----:B------:R-:W-:Y:S05]  /*a1f0*/  @!P0 EXIT ;  /* 0x000000000000894d */ /* 0x000fea0003800000 */
.L_x_153:
[----:B------:R-:W-:Y:S05]  /*a200*/  BSYNC.RECONVERGENT B0 ;  /* 0x0000000000007941 */ /* 0x000fea0003800200 */
.L_x_150:
[----:B------:R-:W3:Y:S01]  /*a210*/  S2UR UR5, SR_CgaCtaId ;  /* 0x00000000000579c3 */ /* 0x000ee20000008800 */
[----:B------:R-:W-:Y:S01]  /*a220*/  ULEA UR4, UR46, UR43, 0x3 ;  /* 0x0000002b2e047291 */ /* 0x000fe2000f8e18ff */
[----:B------:R-:W-:-:S04]  /*a230*/  DEPBAR.LE SB0, 0x0 ;  /* 0x000080000000791a */ /* 0x000fc80000000000 */
[----:B------:R-:W-:-:S04]  /*a240*/  UIADD3 UR4, UPT, UPT, UR4, 0x90, URZ ;  /* 0x0000009004047890 */ /* 0x000fc8000fffe0ff */
[----:B---3--:R-:W-:-:S09]  /*a250*/  UPRMT UR4, UR5, 0x654, UR4 ;  /* 0x0000065405047896 */ /* 0x008fd20008000004 */
[----:B------:R-:W-:Y:S01]  /*a260*/  SYNCS.ARRIVE.TRANS64.RED.A1T0 RZ, [UR4], RZ ;  /* 0x000000ffffff79a7 */ /* 0x000fe20008100404 */
[----:B------:R-:W-:Y:S05]  /*a270*/  EXIT ;  /* 0x000000000000794d */ /* 0x000fea0003800000 */
.L_x_24:
[----:B--2---:R2:W3:Y:S02]  /*a280*/  SYNCS.PHASECHK.TRANS64.TRYWAIT P0, [R0+URZ+0x110], R3 ;  /* 0x00011003000075a7 */ /* 0x0044e400080011ff */
[----:B---3--:R-:W-:Y:S05]  /*a290*/  @!P0 NANOSLEEP.SYNCS 0x989680 ;  /* 0x009896800000895d */ /* 0x008fea0003900000 */
[----:B------:R-:W3:Y:S02]  /*a2a0*/  @!P0 SYNCS.PHASECHK.TRANS64 P0, [R0+URZ+0x110], R3 ;  /* 0x00011003000085a7 */ /* 0x000ee400080010ff */
[----:B---3--:R-:W-:Y:S05]  /*a2b0*/  @!P0 BRA `(.L_x_24) ;  /* 0xfffffffc00f08947 */ /* 0x008fea000383ffff */
[----:B------:R-:W-:Y:S05]  /*a2c0*/  BRA `(.L_x_154) ;  /* 0xffffff7800587947 */ /* 0x000fea000383ffff */
.L_x_27:
[----:B--2---:R-:W-:-:S07]  /*a2d0*/  MOV R0, UR5 ;  /* 0x0000000500007c02 */ /* 0x004fce0008000f00 */
.L_x_155:
[----:B--2---:R2:W3:Y:S02]  /*a2e0*/  SYNCS.PHASECHK.TRANS64.TRYWAIT P0, [R0+URZ+0x38], R3 ;  /* 0x00003803000075a7 */ /* 0x0044e400080011ff */
[----:B---3--:R-:W-:Y:S05]  /*a2f0*/  @!P0 NANOSLEEP.SYNCS 0x989680 ;  /* 0x009896800000895d */ /* 0x008fea0003900000 */
[----:B------:R-:W3:Y:S02]  /*a300*/  @!P0 SYNCS.PHASECHK.TRANS64 P0, [R0+URZ+0x38], R3 ;  /* 0x00003803000085a7 */ /* 0x000ee400080010ff */
[----:B---3--:R-:W-:Y:S05]  /*a310*/  @!P0 BRA `(.L_x_155) ;  /* 0xfffffffc00f08947 */ /* 0x008fea000383ffff */
[----:B------:R-:W-:Y:S05]  /*a320*/  BRA `(.L_x_26) ;  /* 0xffffff7800b87947 */ /* 0x000fea000383ffff */
.L_x_36:
[----:B-1----:R-:W-:-:S07]  /*a330*/  MOV R0, UR6 ;  /* 0x0000000600007c02 */ /* 0x002fce0008000f00 */
.L_x_156:
[----:B-1----:R1:W2:Y:S02]  /*a340*/  SYNCS.PHASECHK.TRANS64.TRYWAIT P0, [R0+URZ+0x38], R3 ;  /* 0x00003803000075a7 */ /* 0x0022a400080011ff */
[----:B--2---:R-:W-:Y:S05]  /*a350*/  @!P0 NANOSLEEP.SYNCS 0x989680 ;  /* 0x009896800000895d */ /* 0x004fea0003900000 */
[----:B------:R-:W2:Y:S02]  /*a360*/  @!P0 SYNCS.PHASECHK.TRANS64 P0, [R0+URZ+0x38], R3 ;  /* 0x00003803000085a7 */ /* 0x000ea400080010ff */
[----:B--2---:R-:W-:Y:S05]  /*a370*/  @!P0 BRA `(.L_x_156) ;  /* 0xfffffffc00f08947 */ /* 0x004fea000383ffff */
[----:B------:R-:W-:Y:S05]  /*a380*/  BRA `(.L_x_35) ;  /* 0xffffff7c00d47947 */ /* 0x000fea000383ffff */
.L_x_43:
[----:B-1----:R1:W4:Y:S02]  /*a390*/  SYNCS.PHASECHK.TRANS64.TRYWAIT P0, [R3+URZ+0xc0], R0 ;  /* 0x0000c000030075a7 */ /* 0x00232400080011ff */
[----:B----4-:R-:W-:Y:S05]  /*a3a0*/  @!P0 NANOSLEEP.SYNCS 0x989680 ;  /* 0x009896800000895d */ /* 0x010fea0003900000 */
[----:B------:R-:W4:Y:S02]  /*a3b0*/  @!P0 SYNCS.PHASECHK.TRANS64 P0, [R3+URZ+0xc0], R0 ;  /* 0x0000c000030085a7 */ /* 0x000f2400080010ff */
[----:B----4-:R-:W-:Y:S05]  /*a3c0*/  @!P0 BRA `(.L_x_43) ;  /* 0xfffffffc00f08947 */ /* 0x010fea000383ffff */
[----:B------:R-:W-:Y:S05]  /*a3d0*/  BRA `(.L_x_157) ;  /* 0xffffff8000d07947 */ /* 0x000fea000383ffff */
.L_x_47:
[----:B-1----:R-:W-:-:S07]  /*a3e0*/  MOV R0, UR4 ;  /* 0x0000000400007c02 */ /* 0x002fce0008000f00 */
.L_x_158:
[----:B-1----:R1:W2:Y:S02]  /*a3f0*/  SYNCS.PHASECHK.TRANS64.TRYWAIT P0, [R0+URZ], R3 ;  /* 0x00000003000075a7 */ /* 0x0022a400080011ff */
[----:B--2---:R-:W-:Y:S05]  /*a400*/  @!P0 NANOSLEEP.SYNCS 0x989680 ;  /* 0x009896800000895d */ /* 0x004fea0003900000 */
[----:B------:R-:W2:Y:S02]  /*a410*/  @!P0 SYNCS.PHASECHK.TRANS64 P0, [R0+URZ], R3 ;  /* 0x00000003000085a7 */ /* 0x000ea400080010ff */
[----:B--2---:R-:W-:Y:S05]  /*a420*/  @!P0 BRA `(.L_x_158) ;  /* 0xfffffffc00f08947 */ /* 0x004fea000383ffff */
[----:B------:R-:W-:Y:S05]  /*a430*/  BRA `(.L_x_159) ;  /* 0xffffff88007c7947 */ /* 0x000fea000383ffff */
.L_x_48:
[----:B------:R-:W-:-:S07]  /*a440*/  MOV R0, UR5 ;  /* 0x0000000500007c02 */ /* 0x000fce0008000f00 */
.L_x_160:
[----:B-1----:R1:W2:Y:S02]  /*a450*/  SYNCS.PHASECHK.TRANS64.TRYWAIT P0, [R0+URZ], R3 ;  /* 0x00000003000075a7 */ /* 0x0022a400080011ff */
[----:B--2---:R-:W-:Y:S05]  /*a460*/  @!P0 NANOSLEEP.SYNCS 0x989680 ;  /* 0x009896800000895d */ /* 0x004fea0003900000 */
[----:B------:R-:W2:Y:S02]  /*a470*/  @!P0 SYNCS.PHASECHK.TRANS64 P0, [R0+URZ], R3 ;  /* 0x00000003000085a7 */ /* 0x000ea400080010ff */
[----:B--2---:R-:W-:Y:S05]  /*a480*/  @!P0 BRA `(.L_x_160) ;  /* 0xfffffffc00f08947 */ /* 0x004fea000383ffff */
[----:B------:R-:W-:Y:S05]  /*a490*/  BRA `(.L_x_161) ;  /* 0xffffff8800887947 */ /* 0x000fea000383ffff */
.L_x_49:
[----:B------:R-:W-:-:S07]  /*a4a0*/  MOV R0, UR5 ;  /* 0x0000000500007c02 */ /* 0x000fce0008000f00 */
.L_x_162:
[----:B-1----:R1:W2:Y:S02]  /*a4b0*/  SYNCS.PHASECHK.TRANS64.TRYWAIT P0, [R0+URZ], R3 ;  /* 0x00000003000075a7 */ /* 0x0022a400080011ff */
[----:B--2---:R-:W-:Y:S05]  /*a4c0*/  @!P0 NANOSLEEP.SYNCS 0x989680 ;  /* 0x009896800000895d */ /* 0x004fea0003900000 */
[----:B------:R-:W2:Y:S02]  /*a4d0*/  @!P0 SYNCS.PHASECHK.TRANS64 P0, [R0+URZ], R3 ;  /* 0x00000003000085a7 */ /* 0x000ea400080010ff */
[----:B--2---:R-:W-:Y:S05]  /*a4e0*/  @!P0 BRA `(.L_x_162) ;  /* 0xfffffffc00f08947 */ /* 0x004fea000383ffff */
[----:B------:R-:W-:Y:S05]  /*a4f0*/  BRA `(.L_x_163) ;  /* 0xffffff8800947947 */ /* 0x000fea000383ffff */
.L_x_50:
[----:B------:R-:W-:-:S07]  /*a500*/  MOV R0, UR5 ;  /* 0x0000000500007c02 */ /* 0x000fce0008000f00 */
.L_x_164:
[----:B-1----:R1:W2:Y:S02]  /*a510*/  SYNCS.PHASECHK.TRANS64.TRYWAIT P0, [R0+URZ], R3 ;  /* 0x00000003000075a7 */ /* 0x0022a400080011ff */
[----:B--2---:R-:W-:Y:S05]  /*a520*/  @!P0 NANOSLEEP.SYNCS 0x989680 ;  /* 0x009896800000895d */ /* 0x004fea0003900000 */
[----:B------:R-:W2:Y:S02]  /*a530*/  @!P0 SYNCS.PHASECHK.TRANS64 P0, [R0+URZ], R3 ;  /* 0x00000003000085a7 */ /* 0x000ea400080010ff */
[----:B--2---:R-:W-:Y:S05]  /*a540*/  @!P0 BRA `(.L_x_164) ;  /* 0xfffffffc00f08947 */ /* 0x004fea000383ffff */
[----:B------:R-:W-:Y:S05]  /*a550*/  BRA `(.L_x_165) ;  /* 0xffffff8800a07947 */ /* 0x000fea000383ffff */
.L_x_51:
[----:B------:R-:W-:-:S07]  /*a560*/  MOV R0, UR5 ;  /* 0x0000000500007c02 */ /* 0x000fce0008000f00 */
.L_x_166:
[----:B-1----:R1:W2:Y:S02]  /*a570*/  SYNCS.PHASECHK.TRANS64.TRYWAIT P0, [R0+URZ], R3 ;  /* 0x00000003000075a7 */ /* 0x0022a400080011ff */
[----:B--2---:R-:W-:Y:S05]  /*a580*/  @!P0 NANOSLEEP.SYNCS 0x989680 ;  /* 0x009896800000895d */ /* 0x004fea0003900000 */
[----:B------:R-:W2:Y:S02]  /*a590*/  @!P0 SYNCS.PHASECHK.TRANS64 P0, [R0+URZ], R3 ;  /* 0x00000003000085a7 */ /* 0x000ea400080010ff */
[----:B--2---:R-:W-:Y:S05]  /*a5a0*/  @!P0 BRA `(.L_x_166) ;  /* 0xfffffffc00f08947 */ /* 0x004fea000383ffff */
[----:B------:R-:W-:Y:S05]  /*a5b0*/  BRA `(.L_x_167) ;  /* 0xffffff8800ac7947 */ /* 0x000fea000383ffff */
.L_x_52:
[----:B------:R-:W-:-:S07]  /*a5c0*/  MOV R0, UR5 ;  /* 0x0000000500007c02 */ /* 0x000fce0008000f00 */
.L_x_168:
[----:B-1----:R1:W2:Y:S02]  /*a5d0*/  SYNCS.PHASECHK.TRANS64.TRYWAIT P0, [R0+URZ], R3 ;  /* 0x00000003000075a7 */ /* 0x0022a400080011ff */
[----:B--2---:R-:W-:Y:S05]  /*a5e0*/  @!P0 NANOSLEEP.SYNCS 0x989680 ;  /* 0x009896800000895d */ /* 0x004fea0003900000 */
[----:B------:R-:W2:Y:S02]  /*a5f0*/  @!P0 SYNCS.PHASECHK.TRANS64 P0, [R0+URZ], R3 ;  /* 0x00000003000085a7 */ /* 0x000ea400080010ff */
[----:B--2---:R-:W-:Y:S05]  /*a600*/  @!P0 BRA `(.L_x_168) ;  /* 0xfffffffc00f08947 */ /* 0x004fea000383ffff */
[----:B------:R-:W-:Y:S05]  /*a610*/  BRA `(.L_x_169) ;  /* 0xffffff8800b87947 */ /* 0x000fea000383ffff */
.L_x_55:
[----:B-1----:R1:W2:Y:S02]  /*a620*/  SYNCS.PHASECHK.TRANS64.TRYWAIT P0, [R0+URZ+0x100], R5 ;  /* 0x00010005000075a7 */ /* 0x0022a400080011ff */
[----:B--2---:R-:W-:Y:S05]  /*a630*/  @!P0 NANOSLEEP.SYNCS 0x989680 ;  /* 0x009896800000895d */ /* 0x004fea0003900000 */
[----:B------:R-:W2:Y:S02]  /*a640*/  @!P0 SYNCS.PHASECHK.TRANS64 P0, [R0+URZ+0x100], R5 ;  /* 0x00010005000085a7 */ /* 0x000ea400080010ff */
[----:B--2---:R-:W-:Y:S05]  /*a650*/  @!P0 BRA `(.L_x_55) ;  /* 0xfffffffc00f08947 */ /* 0x004fea000383ffff */
[----:B------:R-:W-:Y:S05]  /*a660*/  BRA `(.L_x_170) ;  /* 0xffffff8c001c7947 */ /* 0x000fea000383ffff */
.L_x_56:
[----:B------:R-:W-:-:S07]  /*a670*/  MOV R0, UR4 ;  /* 0x0000000400007c02 */ /* 0x000fce0008000f00 */
.L_x_171:
[----:B-1----:R1:W2:Y:S02]  /*a680*/  SYNCS.PHASECHK.TRANS64.TRYWAIT P0, [R0+URZ+0xd0], R7 ;  /* 0x0000d007000075a7 */ /* 0x0022a400080011ff */
[----:B--2---:R-:W-:Y:S05]  /*a690*/  @!P0 NANOSLEEP.SYNCS 0x989680 ;  /* 0x009896800000895d */ /* 0x004fea0003900000 */
[----:B------:R-:W2:Y:S02]  /*a6a0*/  @!P0 SYNCS.PHASECHK.TRANS64 P0, [R0+URZ+0xd0], R7 ;  /* 0x0000d007000085a7 */ /* 0x000ea400080010ff */
[----:B--2---:R-:W-:Y:S05]  /*a6b0*/  @!P0 BRA `(.L_x_171) ;  /* 0xfffffffc00f08947 */ /* 0x004fea000383ffff */
[----:B------:R-:W-:Y:S05]  /*a6c0*/  BRA `(.L_x_172) ;  /* 0xffffff8c002c7947 */ /* 0x000fea000383ffff */
.L_x_57:
[----:B-1----:R1:W2:Y:S02]  /*a6d0*/  SYNCS.PHASECHK.TRANS64.TRYWAIT P1, [R0+URZ+0xc0], R5 ;  /* 0x0000c005000075a7 */ /* 0x0022a400080211ff */
[----:B--2---:R-:W-:Y:S05]  /*a6e0*/  @!P1 NANOSLEEP.SYNCS 0x989680 ;  /* 0x009896800000995d */ /* 0x004fea0003900000 */
[----:B------:R-:W2:Y:S02]  /*a6f0*/  @!P1 SYNCS.PHASECHK.TRANS64 P1, [R0+URZ+0xc0], R5 ;  /* 0x0000c005000095a7 */ /* 0x000ea400080210ff */
[----:B--2---:R-:W-:Y:S05]  /*a700*/  @!P1 BRA `(.L_x_57) ;  /* 0xfffffffc00f09947 */ /* 0x004fea000383ffff */
[----:B------:R-:W-:Y:S05]  /*a710*/  BRA `(.L_x_173) ;  /* 0xffffff8c005c7947 */ /* 0x000fea000383ffff */
.L_x_60:
[----:B------:R-:W-:-:S07]  /*a720*/  MOV R0, UR4 ;  /* 0x0000000400007c02 */ /* 0x000fce0008000f00 */
.L_x_174:
[----:B-1----:R1:W2:Y:S02]  /*a730*/  SYNCS.PHASECHK.TRANS64.TRYWAIT P0, [R0+URZ+0xd0], R3 ;  /* 0x0000d003000075a7 */ /* 0x0022a400080011ff */
[----:B--2---:R-:W-:Y:S05]  /*a740*/  @!P0 NANOSLEEP.SYNCS 0x989680 ;  /* 0x009896800000895d */ /* 0x004fea0003900000 */
[----:B------:R-:W2:Y:S02]  /*a750*/  @!P0 SYNCS.PHASECHK.TRANS64 P0, [R0+URZ+0xd0], R3 ;  /* 0x0000d003000085a7 */ /* 0x000ea400080010ff */
[----:B--2---:R-:W-:Y:S05]  /*a760*/  @!P0 BRA `(.L_x_174) ;  /* 0xfffffffc00f08947 */ /* 0x004fea000383ffff */
[----:B------:R-:W-:Y:S05]  /*a770*/  BRA `(.L_x_59) ;  /* 0xffffff8c00b07947 */ /* 0x000fea000383ffff */
.L_x_69:
[----:B-1----:R-:W-:-:S04]  /*a780*/  MOV R5, UR5 ;  /* 0x0000000500057c02 */ /* 0x002fc80008000f00 */
[----:B------:R1:W2:Y:S03]  /*a790*/  SYNCS.PHASECHK.TRANS64.TRYWAIT P0, [R5+URZ+0x8], R6 ;  /* 0x00000806050075a7 */ /* 0x0002a600080011ff */
[----:B--2---:R-:W-:Y:S05]  /*a7a0*/  @!P0 NANOSLEEP.SYNCS 0x989680 ;  /* 0x009896800000895d */ /* 0x004fea0003900000 */
[----:B------:R-:W2:Y:S02]  /*a7b0*/  @!P0 SYNCS.PHASECHK.TRANS64 P0, [R5+URZ+0x8], R6 ;  /* 0x00000806050085a7 */ /* 0x000ea400080010ff */
[----:B--2---:R-:W-:Y:S05]  /*a7c0*/  @!P0 BRA `(.L_x_69) ;  /* 0xfffffffc00ec8947 */ /* 0x004fea000383ffff */
[----:B------:R-:W-:Y:S05]  /*a7d0*/  BRA `(.L_x_68) ;  /* 0xffffff9000687947 */ /* 0x000fea000383ffff */
.L_x_71:
[----:B------:R-:W-:Y:S01]  /*a7e0*/  BSSY B0, `(.L_x_175) ;  /* 0x0000006000007945 */ /* 0x000fe20003800000 */
[----:B------:R-:W-:-:S07]  /*a7f0*/  MOV R15, 0xffffffff ;  /* 0xffffffff000f7802 */ /* 0x000fce0000000f00 */
[----:B-1---5:R-:W-:Y:S05]  /*a800*/  WARPSYNC.COLLECTIVE R15, `(.L_x_176) ;  /* 0x000000000f0c7348 */ /* 0x022fea0003c00000 */
[----:B------:R-:W-:Y:S02]  /*a810*/  ELECT P6, UR79, PT ;  /* 0x00000000004f782f */ /* 0x000fe400038c0000 */
[----:B------:R-:W-:Y:S01]  /*a820*/  MOV R14, UR79 ;  /* 0x0000004f000e7c02 */ /* 0x000fe20008000f00 */
[----:B-1---5:R-:W-:Y:S10]  /*a830*/  ENDCOLLECTIVE ;  /* 0x000000000000791b */ /* 0x022ff40003800000 */
.L_x_176:
[----:B------:R-:W-:Y:S05]  /*a840*/  BSYNC B0 ;  /* 0x0000000000007941 */ /* 0x000fea0003800000 */
.L_x_175:
[----:B------:R-:W-:Y:S01]  /*a850*/  PLOP3.LUT P0, PT, P6, PT, PT, 0x80, 0x8 ;  /* 0x000000000008781c */ /* 0x000fe2000370f070 */
[----:B------:R-:W-:-:S12]  /*a860*/  BRA `(.L_x_177) ;  /* 0xffffff9000947947 */ /* 0x000fd8000383ffff */
.L_x_73:
[----:B-1----:R-:W-:-:S04]  /*a870*/  MOV R3, UR5 ;  /* 0x0000000500037c02 */ /* 0x002fc80008000f00 */
[----:B------:R1:W2:Y:S03]  /*a880*/  SYNCS.PHASECHK.TRANS64.TRYWAIT P0, [R3+URZ+0x8], R4 ;  /* 0x00000804030075a7 */ /* 0x0002a600080011ff */
[----:B--2---:R-:W-:Y:S05]  /*a890*/  @!P0 NANOSLEEP.SYNCS 0x989680 ;  /* 0x009896800000895d */ /* 0x004fea0003900000 */
[----:B------:R-:W2:Y:S02]  /*a8a0*/  @!P0 SYNCS.PHASECHK.TRANS64 P0, [R3+URZ+0x8], R4 ;  /* 0x00000804030085a7 */ /* 0x000ea400080010ff */
[----:B--2---:R-:W-:Y:S05]  /*a8b0*/  @!P0 BRA `(.L_x_73) ;  /* 0xfffffffc00ec8947 */ /* 0x004fea000383ffff */
[----:B------:R-:W-:Y:S05]  /*a8c0*/  BRA `(.L_x_72) ;  /* 0xffffff9000987947 */ /* 0x000fea000383ffff */
.L_x_74:
[----:B-1----:R1:W2:Y:S02]  /*a8d0*/  SYNCS.PHASECHK.TRANS64.TRYWAIT P0, [R0+URZ+0xc0], R5 ;  /* 0x0000c005000075a7 */ /* 0x0022a400080011ff */
[----:B--2---:R-:W-:Y:S05]  /*a8e0*/  @!P0 NANOSLEEP.SYNCS 0x989680 ;  /* 0x009896800000895d */ /* 0x004fea0003900000 */
[----:B------:R-:W2:Y:S02]  /*a8f0*/  @!P0 SYNCS.PHASECHK.TRANS64 P0, [R0+URZ+0xc0], R5 ;  /* 0x0000c005000085a7 */ /* 0x000ea400080010ff */
[----:B--2---:R-:W-:Y:S05]  /*a900*/  @!P0 BRA `(.L_x_74) ;  /* 0xfffffffc00f08947 */ /* 0x004fea000383ffff */
[----:B------:R-:W-:Y:S05]  /*a910*/  BRA `(.L_x_178) ;  /* 0xffffff9800147947 */ /* 0x000fea000383ffff */
.L_x_76:
[----:B------:R-:W-:-:S07]  /*a920*/  MOV R0, UR56 ;  /* 0x0000003800007c02 */ /* 0x000fce0008000f00 */
.L_x_179:
[----:B-1----:R1:W2:Y:S02]  /*a930*/  SYNCS.PHASECHK.TRANS64.TRYWAIT P0, [R0+URZ+0xf0], R5 ;  /* 0x0000f005000075a7 */ /* 0x0022a400080011ff */
[----:B--2---:R-:W-:Y:S05]  /*a940*/  @!P0 NANOSLEEP.SYNCS 0x989680 ;  /* 0x009896800000895d */ /* 0x004fea0003900000 */
[----:B------:R-:W2:Y:S02]  /*a950*/  @!P0 SYNCS.PHASECHK.TRANS64 P0, [R0+URZ+0xf0], R5 ;  /* 0x0000f005000085a7 */ /* 0x000ea400080010ff */
[----:B--2---:R-:W-:Y:S05]  /*a960*/  @!P0 BRA `(.L_x_179) ;  /* 0xfffffffc00f08947 */ /* 0x004fea000383ffff */
[----:B------:R-:W-:Y:S05]  /*a970*/  BRA `(.L_x_180) ;  /* 0xffffff9800607947 */ /* 0x000fea000383ffff */
.L_x_79:
[----:B------:R-:W-:Y:S07]  /*a980*/  MOV R0, UR7 ;  /* 0x0000000700007c02 */ /* 0x000fee0008000f00 */
.L_x_181:
[----:B-1----:R1:W2:Y:S02]  /*a990*/  SYNCS.PHASECHK.TRANS64.TRYWAIT P0, [R0+URZ], R5 ;  /* 0x00000005000075a7 */ /* 0x0022a400080011ff */
[----:B--2---:R-:W-:Y:S05]  /*a9a0*/  @!P0 NANOSLEEP.SYNCS 0x989680 ;  /* 0x009896800000895d */ /* 0x004fea0003900000 */
[----:B------:R-:W2:Y:S02]  /*a9b0*/  @!P0 SYNCS.PHASECHK.TRANS64 P0, [R0+URZ], R5 ;  /* 0x00000005000085a7 */ /* 0x000ea400080010ff */
[----:B--2---:R-:W-:Y:S05]  /*a9c0*/  @!P0 BRA `(.L_x_181) ;  /* 0xfffffffc00f08947 */ /* 0x004fea000383ffff */
[----:B------:R-:W-:Y:S05]  /*a9d0*/  BRA `(.L_x_78) ;  /* 0xffffff9800747947 */ /* 0x000fea000383ffff */
.L_x_83:
[----:B-1----:R-:W-:-:S07]  /*a9e0*/  MOV R0, UR4 ;  /* 0x0000000400007c02 */ /* 0x002fce0008000f00 */
.L_x_182:
[----:B-1----:R1:W2:Y:S02]  /*a9f0*/  SYNCS.PHASECHK.TRANS64.TRYWAIT P0, [R0+URZ], R3 ;  /* 0x00000003000075a7 */ /* 0x0022a400080011ff */
[----:B--2---:R-:W-:Y:S05]  /*aa00*/  @!P0 NANOSLEEP.SYNCS 0x989680 ;  /* 0x009896800000895d */ /* 0x004fea0003900000 */
[----:B------:R-:W2:Y:S02]  /*aa10*/  @!P0 SYNCS.PHASECHK.TRANS64 P0, [R0+URZ], R3 ;  /* 0x00000003000085a7 */ /* 0x000ea400080010ff */
[----:B--2---:R-:W-:Y:S05]  /*aa20*/  @!P0 BRA `(.L_x_182) ;  /* 0xfffffffc00f08947 */ /* 0x004fea000383ffff */
[----:B------:R-:W-:Y:S05]  /*aa30*/  BRA `(.L_x_183) ;  /* 0xffffff9c00847947 */ /* 0x000fea000383ffff */
.L_x_86:
[----:B------:R-:W-:-:S07]  /*aa40*/  MOV R0, UR31 ;  /* 0x0000001f00007c02 */ /* 0x000fce0008000f00 */
.L_x_184:
[----:B-1----:R1:W2:Y:S02]  /*aa50*/  SYNCS.PHASECHK.TRANS64.TRYWAIT P1, [R0+URZ+0x120], R3 ;  /* 0x00012003000075a7 */ /* 0x0022a400080211ff */
[----:B--2---:R-:W-:Y:S05]  /*aa60*/  @!P1 NANOSLEEP.SYNCS 0x989680 ;  /* 0x009896800000995d */ /* 0x004fea0003900000 */
[----:B------:R-:W2:Y:S02]  /*aa70*/  @!P1 SYNCS.PHASECHK.TRANS64 P1, [R0+URZ+0x120], R3 ;  /* 0x00012003000095a7 */ /* 0x000ea400080210ff */
[----:B--2---:R-:W-:Y:S05]  /*aa80*/  @!P1 BRA `(.L_x_184) ;  /* 0xfffffffc00f09947 */ /* 0x004fea000383ffff */
[----:B------:R-:W-:Y:S05]  /*aa90*/  BRA `(.L_x_185) ;  /* 0xffffff9c00d07947 */ /* 0x000fea000383ffff */
.L_x_91:
[----:B--2---:R2:W3:Y:S02]  /*aaa0*/  SYNCS.PHASECHK.TRANS64.TRYWAIT P0, [R12+URZ+0xc0], R9 ;  /* 0x0000c0090c0075a7 */ /* 0x0044e400080011ff */
[----:B---3--:R-:W-:Y:S05]  /*aab0*/  @!P0 NANOSLEEP.SYNCS 0x989680 ;  /* 0x009896800000895d */ /* 0x008fea0003900000 */
[----:B------:R-:W3:Y:S02]  /*aac0*/  @!P0 SYNCS.PHASECHK.TRANS64 P0, [R12+URZ+0xc0], R9 ;  /* 0x0000c0090c0085a7 */ /* 0x000ee400080010ff */
[----:B---3--:R-:W-:Y:S05]  /*aad0*/  @!P0 BRA `(.L_x_91) ;  /* 0xfffffffc00f08947 */ /* 0x008fea000383ffff */
[----:B------:R-:W-:Y:S05]  /*aae0*/  BRA `(.L_x_186) ;  /* 0xffffffa400087947 */ /* 0x000fea000383ffff */
.L_x_94:
[----:B------:R-:W-:Y:S07]  /*aaf0*/  MOV R0, UR21 ;  /* 0x0000001500007c02 */ /* 0x000fee0008000f00 */
.L_x_187:
[----:B--2---:R2:W3:Y:S02]  /*ab00*/  SYNCS.PHASECHK.TRANS64.TRYWAIT P2, [R0+URZ+0xb8], R11 ;  /* 0x0000b80b000075a7 */ /* 0x0044e400080411ff */
[----:B---3--:R-:W-:Y:S05]  /*ab10*/  @!P2 NANOSLEEP.SYNCS 0x989680 ;  /* 0x009896800000a95d */ /* 0x008fea0003900000 */
[----:B------:R-:W3:Y:S02]  /*ab20*/  @!P2 SYNCS.PHASECHK.TRANS64 P2, [R0+URZ+0xb8], R11 ;  /* 0x0000b80b0000a5a7 */ /* 0x000ee400080410ff */
[----:B---3--:R-:W-:Y:S05]  /*ab30*/  @!P2 BRA `(.L_x_187) ;  /* 0xfffffffc00f0a947 */ /* 0x008fea000383ffff */
[----:B------:R-:W-:Y:S05]  /*ab40*/  BRA `(.L_x_93) ;  /* 0xffffffa800707947 */ /* 0x000fea000383ffff */
.L_x_97:
[----:B--2---:R-:W-:Y:S07]  /*ab50*/  MOV R0, UR21 ;  /* 0x0000001500007c02 */ /* 0x004fee0008000f00 */
.L_x_188:
[----:B--2---:R2:W3:Y:S02]  /*ab60*/  SYNCS.PHASECHK.TRANS64.TRYWAIT P0, [R0+URZ+0x90], R9 ;  /* 0x00009009000075a7 */ /* 0x0044e400080011ff */
[----:B---3--:R-:W-:Y:S05]  /*ab70*/  @!P0 NANOSLEEP.SYNCS 0x989680 ;  /* 0x009896800000895d */ /* 0x008fea0003900000 */
[----:B------:R-:W3:Y:S02]  /*ab80*/  @!P0 SYNCS.PHASECHK.TRANS64 P0, [R0+URZ+0x90], R9 ;  /* 0x00009009000085a7 */ /* 0x000ee400080010ff */
[----:B---3--:R-:W-:Y:S05]  /*ab90*/  @!P0 BRA `(.L_x_188) ;  /* 0xfffffffc00f08947 */ /* 0x008fea000383ffff */
[----:B------:R-:W-:Y:S05]  /*aba0*/  BRA `(.L_x_189) ;  /* 0xffffffa800cc7947 */ /* 0x000fea000383ffff */
.L_x_98:
[----:B------:R-:W-:Y:S07]  /*abb0*/  MOV R0, UR21 ;  /* 0x0000001500007c02 */ /* 0x000fee0008000f00 */
.L_x_190:
[----:B--2---:R2:W3:Y:S02]  /*abc0*/  SYNCS.PHASECHK.TRANS64.TRYWAIT P0, [R0+URZ+0x98], R9 ;  /* 0x00009809000075a7 */ /* 0x0044e400080011ff */
[----:B---3--:R-:W-:Y:S05]  /*abd0*/  @!P0 NANOSLEEP.SYNCS 0x989680 ;  /* 0x009896800000895d */ /* 0x008fea0003900000 */
[----:B------:R-:W3:Y:S02]  /*abe0*/  @!P0 SYNCS.PHASECHK.TRANS64 P0, [R0+URZ+0x98], R9 ;  /* 0x00009809000085a7 */ /* 0x000ee400080010ff */
[----:B---3--:R-:W-:Y:S05]  /*abf0*/  @!P0 BRA `(.L_x_190) ;  /* 0xfffffffc00f08947 */ /* 0x008fea000383ffff */
[----:B------:R-:W-:Y:S05]  /*ac00*/  BRA `(.L_x_191) ;  /* 0xffffffac00087947 */ /* 0x000fea000383ffff */
.L_x_99:
[----:B------:R-:W-:Y:S07]  /*ac10*/  MOV R0, UR21 ;  /* 0x0000001500007c02 */ /* 0x000fee0008000f00 */
.L_x_192:
[----:B--2---:R2:W3:Y:S02]  /*ac20*/  SYNCS.PHASECHK.TRANS64.TRYWAIT P0, [R0+URZ+0xa0], R9 ;  /* 0x0000a009000075a7 */ /* 0x0044e400080011ff */
[----:B---3--:R-:W-:Y:S05]  /*ac30*/  @!P0 NANOSLEEP.SYNCS 0x989680 ;  /* 0x009896800000895d */ /* 0x008fea0003900000 */
[----:B------:R-:W3:Y:S02]  /*ac40*/  @!P0 SYNCS.PHASECHK.TRANS64 P0, [R0+URZ+0xa0], R9 ;  /* 0x0000a009000085a7 */ /* 0x000ee400080010ff */
[----:B---3--:R-:W-:Y:S05]  /*ac50*/  @!P0 BRA `(.L_x_192) ;  /* 0xfffffffc00f08947 */ /* 0x008fea000383ffff */
[----:B------:R-:W-:Y:S05]  /*ac60*/  BRA `(.L_x_193) ;  /* 0xffffffac004c7947 */ /* 0x000fea000383ffff */
.L_x_100:
[----:B------:R-:W-:Y:S07]  /*ac70*/  MOV R0, UR21 ;  /* 0x0000001500007c02 */ /* 0x000fee0008000f00 */
.L_x_194:
[----:B--2---:R2:W3:Y:S02]  /*ac80*/  SYNCS.PHASECHK.TRANS64.TRYWAIT P0, [R0+URZ+0xa8], R9 ;  /* 0x0000a809000075a7 */ /* 0x0044e400080011ff */
[----:B---3--:R-:W-:Y:S05]  /*ac90*/  @!P0 NANOSLEEP.SYNCS 0x989680 ;  /* 0x009896800000895d */ /* 0x008fea0003900000 */
[----:B------:R-:W3:Y:S02]  /*aca0*/  @!P0 SYNCS.PHASECHK.TRANS64 P0, [R0+URZ+0xa8], R9 ;  /* 0x0000a809000085a7 */ /* 0x000ee400080010ff */
[----:B---3--:R-:W-:Y:S05]  /*acb0*/  @!P0 BRA `(.L_x_194) ;  /* 0xfffffffc00f08947 */ /* 0x008fea000383ffff */
[----:B------:R-:W-:Y:S05]  /*acc0*/  BRA `(.L_x_195) ;  /* 0xffffffac008c7947 */ /* 0x000fea000383ffff */
.L_x_102:
[----:B------:R-:W-:-:S07]  /*acd0*/  MOV R0, UR21 ;  /* 0x0000001500007c02 */ /* 0x000fce0008000f00 */
.L_x_196:
[----:B--2---:R2:W4:Y:S02]  /*ace0*/  SYNCS.PHASECHK.TRANS64.TRYWAIT P0, [R0+URZ+0x90], R3 ;  /* 0x00009003000075a7 */ /* 0x00452400080011ff */
[----:B----4-:R-:W-:Y:S05]  /*acf0*/  @!P0 NANOSLEEP.SYNCS 0x989680 ;  /* 0x009896800000895d */ /* 0x010fea0003900000 */
[----:B------:R-:W4:Y:S02]  /*ad00*/  @!P0 SYNCS.PHASECHK.TRANS64 P0, [R0+URZ+0x90], R3 ;  /* 0x00009003000085a7 */ /* 0x000f2400080010ff */
[----:B----4-:R-:W-:Y:S05]  /*ad10*/  @!P0 BRA `(.L_x_196) ;  /* 0xfffffffc00f08947 */ /* 0x010fea000383ffff */
[----:B------:R-:W-:Y:S05]  /*ad20*/  BRA `(.L_x_197) ;  /* 0xffffffb000047947 */ /* 0x000fea000383ffff */
.L_x_103:
[----:B--2---:R-:W-:-:S07]  /*ad30*/  MOV R0, UR21 ;  /* 0x0000001500007c02 */ /* 0x004fce0008000f00 */
.L_x_198:
[----:B--2---:R2:W4:Y:S02]  /*ad40*/  SYNCS.PHASECHK.TRANS64.TRYWAIT P0, [R0+URZ+0x98], R3 ;  /* 0x00009803000075a7 */ /* 0x00452400080011ff */
[----:B----4-:R-:W-:Y:S05]  /*ad50*/  @!P0 NANOSLEEP.SYNCS 0x989680 ;  /* 0x009896800000895d */ /* 0x010fea0003900000 */
[----:B------:R-:W4:Y:S02]  /*ad60*/  @!P0 SYNCS.PHASECHK.TRANS64 P0, [R0+URZ+0x98], R3 ;  /* 0x00009803000085a7 */ /* 0x000f2400080010ff */
[----:B----4-:R-:W-:Y:S05]  /*ad70*/  @!P0 BRA `(.L_x_198) ;  /* 0xfffffffc00f08947 */ /* 0x010fea000383ffff */
[----:B------:R-:W-:Y:S05]  /*ad80*/  BRA `(.L_x_199) ;  /* 0xffffffac00f47947 */ /* 0x000fea000383ffff */
.L_x_104:
[----:B--2---:R-:W-:-:S07]  /*ad90*/  MOV R0, UR21 ;  /* 0x0000001500007c02 */ /* 0x004fce0008000f00 */
.L_x_200:
[----:B--2---:R2:W4:Y:S02]  /*ada0*/  SYNCS.PHASECHK.TRANS64.TRYWAIT P0, [R0+URZ+0xa0], R3 ;  /* 0x0000a003000075a7 */ /* 0x00452400080011ff */
[----:B----4-:R-:W-:Y:S05]  /*adb0*/  @!P0 NANOSLEEP.SYNCS 0x989680 ;  /* 0x009896800000895d */ /* 0x010fea0003900000 */
[----:B------:R-:W4:Y:S02]  /*adc0*/  @!P0 SYNCS.PHASECHK.TRANS64 P0, [R0+URZ+0xa0], R3 ;  /* 0x0000a003000085a7 */ /* 0x000f2400080010ff */
[----:B----4-:R-:W-:Y:S05]  /*add0*/  @!P0 BRA `(.L_x_200) ;  /* 0xfffffffc00f08947 */ /* 0x010fea000383ffff */
[----:B------:R-:W-:Y:S05]  /*ade0*/  BRA `(.L_x_201) ;  /* 0xffffffac00e47947 */ /* 0x000fea000383ffff */
.L_x_106:
[----:B-1----:R1:W2:Y:S02]  /*adf0*/  SYNCS.PHASECHK.TRANS64.TRYWAIT P0, [R3+URZ+0xc0], R0 ;  /* 0x0000c000030075a7 */ /* 0x0022a400080011ff */
[----:B--2---:R-:W-:Y:S05]  /*ae00*/  @!P0 NANOSLEEP.SYNCS 0x989680 ;  /* 0x009896800000895d */ /* 0x004fea0003900000 */
[----:B------:R-:W2:Y:S02]  /*ae10*/  @!P0 SYNCS.PHASECHK.TRANS64 P0, [R3+URZ+0xc0], R0 ;  /* 0x0000c000030085a7 */ /* 0x000ea400080010ff */
[----:B--2---:R-:W-:Y:S05]  /*ae20*/  @!P0 BRA `(.L_x_106) ;  /* 0xfffffffc00f08947 */ /* 0x004fea000383ffff */
[----:B------:R-:W-:Y:S05]  /*ae30*/  BRA `(.L_x_202) ;  /* 0xffffffb000a47947 */ /* 0x000fea000383ffff */
.L_x_117:
[----:B-1----:R-:W-:Y:S04]  /*ae40*/  MOV R0, UR43 ;  /* 0x0000002b00007c02 */ /* 0x002fe80008000f00 */
[----:B------:R1:W2:Y:S03]  /*ae50*/  SYNCS.PHASECHK.TRANS64.TRYWAIT P1, [R0+URZ+0x70], R5 ;  /* 0x00007005000075a7 */ /* 0x0002a600080211ff */
[----:B--2---:R-:W-:Y:S05]  /*ae60*/  @!P1 NANOSLEEP.SYNCS 0x989680 ;  /* 0x009896800000995d */ /* 0x004fea0003900000 */
[----:B------:R-:W2:Y:S02]  /*ae70*/  @!P1 SYNCS.PHASECHK.TRANS64 P1, [R0+URZ+0x70], R5 ;  /* 0x00007005000095a7 */ /* 0x000ea400080210ff */
[----:B--2---:R-:W-:Y:S05]  /*ae80*/  @!P1 BRA `(.L_x_117) ;  /* 0xfffffffc00ec9947 */ /* 0x004fea000383ffff */
[----:B------:R-:W-:Y:S05]  /*ae90*/  BRA `(.L_x_116) ;  /* 0xffffffc000087947 */ /* 0x000fea000383ffff */
.L_x_119:
[----:B-1----:R1:W4:Y:S02]  /*aea0*/  SYNCS.PHASECHK.TRANS64.TRYWAIT P0, [R98+URZ+0xe0], R3 ;  /* 0x0000e003620075a7 */ /* 0x00232400080011ff */
[----:B----4-:R-:W-:Y:S05]  /*aeb0*/  @!P0 NANOSLEEP.SYNCS 0x989680 ;  /* 0x009896800000895d */ /* 0x010fea0003900000 */
[----:B------:R-:W4:Y:S02]  /*aec0*/  @!P0 SYNCS.PHASECHK.TRANS64 P0, [R98+URZ+0xe0], R3 ;  /* 0x0000e003620085a7 */ /* 0x000f2400080010ff */
[----:B----4-:R-:W-:Y:S05]  /*aed0*/  @!P0 BRA `(.L_x_119) ;  /* 0xfffffffc00f08947 */ /* 0x010fea000383ffff */
[----:B------:R-:W-:Y:S05]  /*aee0*/  BRA `(.L_x_118) ;  /* 0xffffffc000307947 */ /* 0x000fea000383ffff */
.L_x_128:
[----:B---3--:R3:W4:Y:S02]  /*aef0*/  SYNCS.PHASECHK.TRANS64.TRYWAIT P0, [R3+URZ+0x70], R0 ;  /* 0x00007000030075a7 */ /* 0x00872400080011ff */
[----:B----4-:R-:W-:Y:S05]  /*af00*/  @!P0 NANOSLEEP.SYNCS 0x989680 ;  /* 0x009896800000895d */ /* 0x010fea0003900000 */
[----:B------:R-:W4:Y:S02]  /*af10*/  @!P0 SYNCS.PHASECHK.TRANS64 P0, [R3+URZ+0x70], R0 ;  /* 0x00007000030085a7 */ /* 0x000f2400080010ff */
[----:B----4-:R-:W-:Y:S05]  /*af20*/  @!P0 BRA `(.L_x_128) ;  /* 0xfffffffc00f08947 */ /* 0x010fea000383ffff */
[----:B------:R-:W-:Y:S05]  /*af30*/  BRA `(.L_x_127) ;  /* 0xffffffcc000c7947 */ /* 0x000fea000383ffff */
.L_x_136:
[----:B-1----:R1:W4:Y:S02]  /*af40*/  SYNCS.PHASECHK.TRANS64.TRYWAIT P0, [R62+URZ+0x70], R5 ;  /* 0x000070053e0075a7 */ /* 0x00232400080011ff */
[----:B----4-:R-:W-:Y:S05]  /*af50*/  @!P0 NANOSLEEP.SYNCS 0x989680 ;  /* 0x009896800000895d */ /* 0x010fea0003900000 */
[----:B------:R-:W4:Y:S02]  /*af60*/  @!P0 SYNCS.PHASECHK.TRANS64 P0, [R62+URZ+0x70], R5 ;  /* 0x000070053e0085a7 */ /* 0x000f2400080010ff */
[----:B----4-:R-:W-:Y:S05]  /*af70*/  @!P0 BRA `(.L_x_136) ;  /* 0xfffffffc00f08947 */ /* 0x010fea000383ffff */
[----:B------:R-:W-:Y:S05]  /*af80*/  BRA `(.L_x_135) ;  /* 0xffffffd800107947 */ /* 0x000fea000383ffff */
.L_x_144:
[----:B-1----:R1:W4:Y:S02]  /*af90*/  SYNCS.PHASECHK.TRANS64.TRYWAIT P0, [R61+URZ+0x70], R4 ;  /* 0x000070043d0075a7 */ /* 0x00232400080011ff */
[----:B----4-:R-:W-:Y:S05]  /*afa0*/  @!P0 NANOSLEEP.SYNCS 0x989680 ;  /* 0x009896800000895d */ /* 0x010fea0003900000 */
[----:B------:R-:W4:Y:S02]  /*afb0*/  @!P0 SYNCS.PHASECHK.TRANS64 P0, [R61+URZ+0x70], R4 ;  /* 0x000070043d0085a7 */ /* 0x000f2400080010ff */
[----:B----4-:R-:W-:Y:S05]  /*afc0*/  @!P0 BRA `(.L_x_144) ;  /* 0xfffffffc00f08947 */ /* 0x010fea000383ffff */
[----:B------:R-:W-:Y:S05]  /*afd0*/  BRA `(.L_x_143) ;  /* 0xffffffe400107947 */ /* 0x000fea000383ffff */
        .weak           $__internal_0_$__cuda_sm10x_tcgen05_guardrail_trap_col_being_dealloced_not_returned_by_alloc
        .type           $__internal_0_$__cuda_sm10x_tcgen05_guardrail_trap_col_being_dealloced_not_returned_by_alloc,@function
        .size           $__internal_0_$__cuda_sm10x_tcgen05_guardrail_trap_col_being_dealloced_not_returned_by_alloc,($__internal_1_$__cuda_sm10x_tcgen05_guardrail_trap_phase_invalid_during_alloc - $__internal_0_$__cuda_sm10x_tcgen05_guardrail_trap_col_being_dealloced_not_returned_by_alloc)
$__internal_0_$__cuda_sm10x_tcgen05_guardrail_trap_col_being_dealloced_not_returned_by_alloc:
[----:B------:R-:W-:Y:S05]  /*afe0*/  BPT.TRAP 0x1 ;  /* 0x000000040000795c */ /* 0x000fea0000300000 */
[----:B------:R-:W-:-:S04]  /*aff0*/  HFMA2 R3, -RZ, RZ, 0, 0 ;  /* 0x00000000ff037431 */ /* 0x000fc800000001ff */
[----:B------:R-:W-:Y:S05]  /*b000*/  RET.REL.NODEC R2 `(_ZN7cutlass13device_kernelINS_4gemm6kernel13GemmUniversalIN4cute5tupleIJiiiiEEENS1_10collective13CollectiveMmaINS1_46MainloopSm100TmaUmmaWarpSpecializedBlockScaledILi7ELi2ELi2ENS5_IJNS4_1CILi2EEESB_NSA_ILi1EEEEEEEENS5_IJNSA_ILi256EEENSA_ILi128EEESG_EEENS5_IJNS_12float_e4m3_tENS_13float_ue8m0_tEEEENS5_IJNS5_IJlSC_lEEENS4_6LayoutINS5_IJNS5_IJNS5_IJNSA_ILi32EEENSA_ILi4EEEEEEiEEESQ_NS5_IJSC_iEEEEEENS5_IJNS5_IJNS5_IJNSA_ILi16EEESO_EEEiEEENS5_IJNS5_IJNSA_ILi0EEESC_EEENSA_ILi512EEEEEENS5_IJSW_iEEEEEEEEEEESK_S13_NS4_8TiledMMAINS4_8MMA_AtomIJNS4_27SM100_MMA_MXF8F6F4_2x1SM_SSISI_SI_fSJ_Li256ELi128ELNS4_4UMMA5MajorE0ELS18_0ELNS17_7ScaleInE0ELS19_0EEEEEENSM_INS5_IJSC_SC_SC_EEENS5_IJSW_SW_SW_EEEEENS5_IJNS4_10UnderscoreES1F_S1F_EEEEENS5_IJNS4_28SM100_TMA_2SM_LOAD_MULTICASTES1I_EEENS5_IJNS4_14ComposedLayoutINS4_7SwizzleILi3ELi4ELi3EEENS4_18smem_ptr_flag_bitsILi8EEENSM_INS5_IJNSA_ILi8EEESG_EEENS5_IJSG_SC_EEEEEEENSM_INS5_IJNS5_IJNS5_IJSP_SC_EEENS5_IJSN_SC_EEEEEESC_NS5_IJSO_SC_EEEEEENS5_IJNS5_IJNS5_IJSU_SY_EEESX_EEESW_NS5_IJSC_SY_EEEEEEEEEEEvNS4_8identityENS5_IJNS4_18SM100_TMA_2SM_LOADES1I_EEES24_vS25_EENS_8epilogue10collective18CollectiveEpilogueINS29_23Sm100TmaWarpSpecializedILi4ELi2ELi32ELb1ELb0EEEJNS5_IJSG_SG_SG_EEENS5_IJNSM_ISG_SC_EENSM_ISN_SC_EEEEENS_10bfloat16_tESL_S2I_SL_NS29_6fusion15FusionCallbacksIS2D_NS2J_17LinearCombinationIS2I_fS2I_fLNS_15FloatRoundStyleE2EEES2E_S2H_JEEENS4_5SM1004TMEM4LOAD26SM100_TMEM_LOAD_32dp32b32xENS4_13SM90_TMA_LOADENS1K_INS1L_ILi2ELi4ELi3EEENS1N_ILi16EEENSM_INS5_IJS1P_SN_EEES1V_EEEENS4_39AutoVectorizingCopyWithAssumedAlignmentILi128EEENS4_14SM90_TMA_STOREES2Y_S30_S30_EEEvvEEEEvNT_6ParamsE) ;  /* 0xffffff4c02fc7950 */ /* 0x000fea0003c3ffff */
        .weak           $__internal_1_$__cuda_sm10x_tcgen05_guardrail_trap_phase_invalid_during_alloc
        .type           $__internal_1_$__cuda_sm10x_tcgen05_guardrail_trap_phase_invalid_during_alloc,@function
        .size           $__internal_1_$__cuda_sm10x_tcgen05_guardrail_trap_phase_invalid_during_alloc,($__internal_2_$__cuda_sm10x_tcgen05_guardrail_trap_unallocated_columns_being_dealloced - $__internal_1_$__cuda_sm10x_tcgen05_guardrail_trap_phase_invalid_during_alloc)
$__internal_1_$__cuda_sm10x_tcgen05_guardrail_trap_phase_invalid_during_alloc:
[----:B------:R-:W-:Y:S05]  /*b010*/  BPT.TRAP 0x1 ;  /* 0x000000040000795c */ /* 0x000fea0000300000 */
[----:B------:R-:W-:-:S04]  /*b020*/  MOV R5, 0x0 ;  /* 0x0000000000057802 */ /* 0x000fc80000000f00 */
[----:B------:R-:W-:Y:S05]  /*b030*/  RET.REL.NODEC R4 `(_ZN7cutlass13device_kernelINS_4gemm6kernel13GemmUniversalIN4cute5tupleIJiiiiEEENS1_10collective13CollectiveMmaINS1_46MainloopSm100TmaUmmaWarpSpecializedBlockScaledILi7ELi2ELi2ENS5_IJNS4_1CILi2EEESB_NSA_ILi1EEEEEEEENS5_IJNSA_ILi256EEENSA_ILi128EEESG_EEENS5_IJNS_12float_e4m3_tENS_13float_ue8m0_tEEEENS5_IJNS5_IJlSC_lEEENS4_6LayoutINS5_IJNS5_IJNS5_IJNSA_ILi32EEENSA_ILi4EEEEEEiEEESQ_NS5_IJSC_iEEEEEENS5_IJNS5_IJNS5_IJNSA_ILi16EEESO_EEEiEEENS5_IJNS5_IJNSA_ILi0EEESC_EEENSA_ILi512EEEEEENS5_IJSW_iEEEEEEEEEEESK_S13_NS4_8TiledMMAINS4_8MMA_AtomIJNS4_27SM100_MMA_MXF8F6F4_2x1SM_SSISI_SI_fSJ_Li256ELi128ELNS4_4UMMA5MajorE0ELS18_0ELNS17_7ScaleInE0ELS19_0EEEEEENSM_INS5_IJSC_SC_SC_EEENS5_IJSW_SW_SW_EEEEENS5_IJNS4_10UnderscoreES1F_S1F_EEEEENS5_IJNS4_28SM100_TMA_2SM_LOAD_MULTICASTES1I_EEENS5_IJNS4_14ComposedLayoutINS4_7SwizzleILi3ELi4ELi3EEENS4_18smem_ptr_flag_bitsILi8EEENSM_INS5_IJNSA_ILi8EEESG_EEENS5_IJSG_SC_EEEEEEENSM_INS5_IJNS5_IJNS5_IJSP_SC_EEENS5_IJSN_SC_EEEEEESC_NS5_IJSO_SC_EEEEEENS5_IJNS5_IJNS5_IJSU_SY_EEESX_EEESW_NS5_IJSC_SY_EEEEEEEEEEEvNS4_8identityENS5_IJNS4_18SM100_TMA_2SM_LOADES1I_EEES24_vS25_EENS_8epilogue10collective18CollectiveEpilogueINS29_23Sm100TmaWarpSpecializedILi4ELi2ELi32ELb1ELb0EEEJNS5_IJSG_SG_SG_EEENS5_IJNSM_ISG_SC_EENSM_ISN_SC_EEEEENS_10bfloat16_tESL_S2I_SL_NS29_6fusion15FusionCallbacksIS2D_NS2J_17LinearCombinationIS2I_fS2I_fLNS_15FloatRoundStyleE2EEES2E_S2H_JEEENS4_5SM1004TMEM4LOAD26SM100_TMEM_LOAD_32dp32b32xENS4_13SM90_TMA_LOADENS1K_INS1L_ILi2ELi4ELi3EEENS1N_ILi16EEENSM_INS5_IJS1P_SN_EEES1V_EEEENS4_39AutoVectorizingCopyWithAssumedAlignmentILi128EEENS4_14SM90_TMA_STOREES2Y_S30_S30_EEEvvEEEEvNT_6ParamsE) ;  /* 0xffffff4c04f07950 */ /* 0x000fea0003c3ffff */
        .weak           $__internal_2_$__cuda_sm10x_tcgen05_guardrail_trap_unallocated_columns_being_dealloced
        .type           $__internal_2_$__cuda_sm10x_tcgen05_guardrail_trap_unallocated_columns_being_dealloced,@function
        .size           $__internal_2_$__cuda_sm10x_tcgen05_guardrail_trap_unallocated_columns_being_dealloced,(.L_x_204 - $__internal_2_$__cuda_sm10x_tcgen05_guardrail_trap_unallocated_columns_being_dealloced)
$__internal_2_$__cuda_sm10x_tcgen05_guardrail_trap_unallocated_columns_being_dealloced:
[----:B------:R-:W-:Y:S05]  /*b040*/  BPT.TRAP 0x1 ;  /* 0x000000040000795c */ /* 0x000fea0000300000 */
[----:B------:R-:W-:-:S04]  /*b050*/  HFMA2 R3, -RZ, RZ, 0, 0 ;  /* 0x00000000ff037431 */ /* 0x000fc800000001ff */
[----:B------:R-:W-:Y:S05]  /*b060*/  RET.REL.NODEC R2 `(_ZN7cutlass13device_kernelINS_4gemm6kernel13GemmUniversalIN4cute5tupleIJiiiiEEENS1_10collective13CollectiveMmaINS1_46MainloopSm100TmaUmmaWarpSpecializedBlockScaledILi7ELi2ELi2ENS5_IJNS4_1CILi2EEESB_NSA_ILi1EEEEEEEENS5_IJNSA_ILi256EEENSA_ILi128EEESG_EEENS5_IJNS_12float_e4m3_tENS_13float_ue8m0_tEEEENS5_IJNS5_IJlSC_lEEENS4_6LayoutINS5_IJNS5_IJNS5_IJNSA_ILi32EEENSA_ILi4EEEEEEiEEESQ_NS5_IJSC_iEEEEEENS5_IJNS5_IJNS5_IJNSA_ILi16EEESO_EEEiEEENS5_IJNS5_IJNSA_ILi0EEESC_EEENSA_ILi512EEEEEENS5_IJSW_iEEEEEEEEEEESK_S13_NS4_8TiledMMAINS4_8MMA_AtomIJNS4_27SM100_MMA_MXF8F6F4_2x1SM_SSISI_SI_fSJ_Li256ELi128ELNS4_4UMMA5MajorE0ELS18_0ELNS17_7ScaleInE0ELS19_0EEEEEENSM_INS5_IJSC_SC_SC_EEENS5_IJSW_SW_SW_EEEEENS5_IJNS4_10UnderscoreES1F_S1F_EEEEENS5_IJNS4_28SM100_TMA_2SM_LOAD_MULTICASTES1I_EEENS5_IJNS4_14ComposedLayoutINS4_7SwizzleILi3ELi4ELi3EEENS4_18smem_ptr_flag_bitsILi8EEENSM_INS5_IJNSA_ILi8EEESG_EEENS5_IJSG_SC_EEEEEEENSM_INS5_IJNS5_IJNS5_IJSP_SC_EEENS5_IJSN_SC_EEEEEESC_NS5_IJSO_SC_EEEEEENS5_IJNS5_IJNS5_IJSU_SY_EEESX_EEESW_NS5_IJSC_SY_EEEEEEEEEEEvNS4_8identityENS5_IJNS4_18SM100_TMA_2SM_LOADES1I_EEES24_vS25_EENS_8epilogue10collective18CollectiveEpilogueINS29_23Sm100TmaWarpSpecializedILi4ELi2ELi32ELb1ELb0EEEJNS5_IJSG_SG_SG_EEENS5_IJNSM_ISG_SC_EENSM_ISN_SC_EEEEENS_10bfloat16_tESL_S2I_SL_NS29_6fusion15FusionCallbacksIS2D_NS2J_17LinearCombinationIS2I_fS2I_fLNS_15FloatRoundStyleE2EEES2E_S2H_JEEENS4_5SM1004TMEM4LOAD26SM100_TMEM_LOAD_32dp32b32xENS4_13SM90_TMA_LOADENS1K_INS1L_ILi2ELi4ELi3EEENS1N_ILi16EEENSM_INS5_IJS1P_SN_EEES1V_EEEENS4_39AutoVectorizingCopyWithAssumedAlignmentILi128EEENS4_14SM90_TMA_STOREES2Y_S30_S30_EEEvvEEEEvNT_6ParamsE) ;  /* 0xffffff4c02e47950 */ /* 0x000fea0003c3ffff */
.L_x_203:
[----:B------:R-:W-:-:S00]  /*b070*/  BRA `(.L_x_203) ;  /* 0xfffffffc00fc7947 */ /* 0x000fc0000383ffff */
[----:B------:R-:W-:-:S00]  /*b080*/  NOP ;  /* 0x0000000000007918 */ /* 0x000fc00000000000 */
[----:B------:R-:W-:-:S00]  /*b090*/  NOP ;  /* 0x0000000000007918 */ /* 0x000fc00000000000 */
[----:B------:R-:W-:-:S00]  /*b0a0*/  NOP ;  /* 0x0000000000007918 */ /* 0x000fc00000000000 */
[----:B------:R-:W-:-:S00]  /*b0b0*/  NOP ;  /* 0x0000000000007918 */ /* 0x000fc00000000000 */
[----:B------:R-:W-:-:S00]  /*b0c0*/  NOP ;  /* 0x0000000000007918 */ /* 0x000fc00000000000 */
[----:B------:R-:W-:-:S00]  /*b0d0*/  NOP ;  /* 0x0000000000007918 */ /* 0x000fc00000000000 */
[----:B------:R-:W-:-:S00]  /*b0e0*/  NOP ;  /* 0x0000000000007918 */ /* 0x000fc00000000000 */
[----:B------:R-:W-:-:S00]  /*b0f0*/  NOP ;  /* 0x0000000000007918 */ /* 0x000fc00000000000 */
.L_x_204:


//--------------------- .nv.global.init           --------------------------
	.section	.nv.global.init,"aw",@progbits
.nv.global.init:
	.type		$str$27,@object
	.size		$str$27,($str$28 - $str$27)
$str$27:
        /*0000*/ 	.byte	0x28, 0x61, 0x64, 0x64, 0x72, 0x65, 0x73, 0x73, 0x20, 0x26, 0x20, 0x6d, 0x61, 0x73, 0x6b, 0x29
        /*0010*/ 	.byte	0x20, 0x3d, 0x3d, 0x20, 0x30, 0x00
	.type		$str$28,@object
	.size		$str$28,($str$26 - $str$28)
$str$28:
        /*0016*/ 	.byte	0x2f, 0x74, 0x6d, 0x70, 0x2f, 0x63, 0x75, 0x74, 0x6c, 0x61, 0x73, 0x73, 0x5f, 0x73, 0x77, 0x65
        /*0026*/ 	.byte	0x65, 0x70, 0x5f, 0x73, 0x72, 0x63, 0x2f, 0x69, 0x6e, 0x63, 0x6c, 0x75, 0x64, 0x65, 0x2f, 0x63
        /*0036*/ 	.byte	0x75, 0x74, 0x65, 0x2f, 0x70, 0x6f, 0x69, 0x6e, 0x74, 0x65, 0x72, 0x5f, 0x66, 0x6c, 0x61, 0x67
        /*0046*/ 	.byte	0x67, 0x65, 0x64, 0x2e, 0x68, 0x70, 0x70, 0x00
	.type		$str$26,@object
	.size		$str$26,($str$25 - $str$26)
$str$26:
        /*004e*/ 	.byte	0x2f, 0x74, 0x6d, 0x70, 0x2f, 0x63, 0x75, 0x74, 0x6c, 0x61, 0x73, 0x73, 0x5f, 0x73, 0x77, 0x65
        /*005e*/ 	.byte	0x65, 0x70, 0x5f, 0x73, 0x72, 0x63, 0x2f, 0x69, 0x6e, 0x63, 0x6c, 0x75, 0x64, 0x65, 0x2f, 0x63
        /*006e*/ 	.byte	0x75, 0x74, 0x65, 0x2f, 0x61, 0x74, 0x6f, 0x6d, 0x2f, 0x63, 0x6f, 0x70, 0x79, 0x5f, 0x74, 0x72
        /*007e*/ 	.byte	0x61, 0x69, 0x74, 0x73, 0x5f, 0x73, 0x6d, 0x31, 0x30, 0x30, 0x2e, 0x68, 0x70, 0x70, 0x00
	.type		$str$25,@object
	.size		$str$25,(__unnamed_1 - $str$25)
$str$25:
        /*008d*/ 	.byte	0x28, 0x28, 0x75, 0x69, 0x6e, 0x74, 0x33, 0x32, 0x5f, 0x74, 0x28, 0x74, 0x68, 0x72, 0x65, 0x61
        /*009d*/ 	.byte	0x64, 0x49, 0x64, 0x78, 0x2e, 0x78, 0x29, 0x20, 0x2f, 0x20, 0x33, 0x32, 0x29, 0x20, 0x25, 0x20
        /*00ad*/ 	.byte	0x34, 0x29, 0x20, 0x3d, 0x3d, 0x20, 0x28, 0x28, 0x28, 0x74, 0x6d, 0x65, 0x6d, 0x5f, 0x61, 0x64
        /*00bd*/ 	.byte	0x64, 0x72, 0x20, 0x3e, 0x3e, 0x20, 0x31, 0x36, 0x29, 0x20, 0x2f, 0x20, 0x33, 0x32, 0x29, 0x20
        /*00cd*/ 	.byte	0x25, 0x20, 0x34, 0x29, 0x00
	.type		__unnamed_1,@object
	.size		__unnamed_1,(__unnamed_2 - __unnamed_1)
__unnamed_1:
        /*00d2*/ 	.byte	0x61, 0x75, 0x74, 0x6f, 0x20, 0x63, 0x75, 0x74, 0x65, 0x3a, 0x3a, 0x61, 0x73, 0x5f, 0x70, 0x6f
        /* <DEDUP_REMOVED lines=24> */
        /*0262*/ 	.byte	0x34, 0x30, 0x39, 0x36, 0x3e, 0x3e, 0x3e, 0x3e, 0x5d, 0x00
	.type		__unnamed_2,@object
	.size		__unnamed_2,(.L_2 - __unnamed_2)
__unnamed_2:
        /* <DEDUP_REMOVED lines=42> */
        /*050c*/ 	.byte	0x3e, 0x3e, 0x5d, 0x00
.L_2:


//--------------------- .nv.shared._ZN7cutlass13device_kernelINS_4gemm6kernel13GemmUniversalIN4cute5tupleIJiiiiEEENS1_10collective13CollectiveMmaINS1_46MainloopSm100TmaUmmaWarpSpecializedBlockScaledILi7ELi2ELi2ENS5_IJNS4_1CILi2EEESB_NSA_ILi1EEEEEEEENS5_IJNSA_ILi256EEENSA_ILi128EEESG_EEENS5_IJNS_12float_e4m3_tENS_13float_ue8m0_tEEEENS5_IJNS5_IJlSC_lEEENS4_6LayoutINS5_IJNS5_IJNS5_IJNSA_ILi32EEENSA_ILi4EEEEEEiEEESQ_NS5_IJSC_iEEEEEENS5_IJNS5_IJNS5_IJNSA_ILi16EEESO_EEEiEEENS5_IJNS5_IJNSA_ILi0EEESC_EEENSA_ILi512EEEEEENS5_IJSW_iEEEEEEEEEEESK_S13_NS4_8TiledMMAINS4_8MMA_AtomIJNS4_27SM100_MMA_MXF8F6F4_2x1SM_SSISI_SI_fSJ_Li256ELi128ELNS4_4UMMA5MajorE0ELS18_0ELNS17_7ScaleInE0ELS19_0EEEEEENSM_INS5_IJSC_SC_SC_EEENS5_IJSW_SW_SW_EEEEENS5_IJNS4_10UnderscoreES1F_S1F_EEEEENS5_IJNS4_28SM100_TMA_2SM_LOAD_MULTICASTES1I_EEENS5_IJNS4_14ComposedLayoutINS4_7SwizzleILi3ELi4ELi3EEENS4_18smem_ptr_flag_bitsILi8EEENSM_INS5_IJNSA_ILi8EEESG_EEENS5_IJSG_SC_EEEEEEENSM_INS5_IJNS5_IJNS5_IJSP_SC_EEENS5_IJSN_SC_EEEEEESC_NS5_IJSO_SC_EEEEEENS5_IJNS5_IJNS5_IJSU_SY_EEESX_EEESW_NS5_IJSC_SY_EEEEEEEEEEEvNS4_8identityENS5_IJNS4_18SM100_TMA_2SM_LOADES1I_EEES24_vS25_EENS_8epilogue10collective18CollectiveEpilogueINS29_23Sm100TmaWarpSpecializedILi4ELi2ELi32ELb1ELb0EEEJNS5_IJSG_SG_SG_EEENS5_IJNSM_ISG_SC_EENSM_ISN_SC_EEEEENS_10bfloat16_tESL_S2I_SL_NS29_6fusion15FusionCallbacksIS2D_NS2J_17LinearCombinationIS2I_fS2I_fLNS_15FloatRoundStyleE2EEES2E_S2H_JEEENS4_5SM1004TMEM4LOAD26SM100_TMEM_LOAD_32dp32b32xENS4_13SM90_TMA_LOADENS1K_INS1L_ILi2ELi4ELi3EEENS1N_ILi16EEENSM_INS5_IJS1P_SN_EEES1V_EEEENS4_39AutoVectorizingCopyWithAssumedAlignmentILi128EEENS4_14SM90_TMA_STOREES2Y_S30_S30_EEEvvEEEEvNT_6ParamsE --------------------------
	.section	.nv.shared._ZN7cutlass13device_kernelINS_4gemm6kernel13GemmUniversalIN4cute5tupleIJiiiiEEENS1_10collective13CollectiveMmaINS1_46MainloopSm100TmaUmmaWarpSpecializedBlockScaledILi7ELi2ELi2ENS5_IJNS4_1CILi2EEESB_NSA_ILi1EEEEEEEENS5_IJNSA_ILi256EEENSA_ILi128EEESG_EEENS5_IJNS_12float_e4m3_tENS_13float_ue8m0_tEEEENS5_IJNS5_IJlSC_lEEENS4_6LayoutINS5_IJNS5_IJNS5_IJNSA_ILi32EEENSA_ILi4EEEEEEiEEESQ_NS5_IJSC_iEEEEEENS5_IJNS5_IJNS5_IJNSA_ILi16EEESO_EEEiEEENS5_IJNS5_IJNSA_ILi0EEESC_EEENSA_ILi512EEEEEENS5_IJSW_iEEEEEEEEEEESK_S13_NS4_8TiledMMAINS4_8MMA_AtomIJNS4_27SM100_MMA_MXF8F6F4_2x1SM_SSISI_SI_fSJ_Li256ELi128ELNS4_4UMMA5MajorE0ELS18_0ELNS17_7ScaleInE0ELS19_0EEEEEENSM_INS5_IJSC_SC_SC_EEENS5_IJSW_SW_SW_EEEEENS5_IJNS4_10UnderscoreES1F_S1F_EEEEENS5_IJNS4_28SM100_TMA_2SM_LOAD_MULTICASTES1I_EEENS5_IJNS4_14ComposedLayoutINS4_7SwizzleILi3ELi4ELi3EEENS4_18smem_ptr_flag_bitsILi8EEENSM_INS5_IJNSA_ILi8EEESG_EEENS5_IJSG_SC_EEEEEEENSM_INS5_IJNS5_IJNS5_IJSP_SC_EEENS5_IJSN_SC_EEEEEESC_NS5_IJSO_SC_EEEEEENS5_IJNS5_IJNS5_IJSU_SY_EEESX_EEESW_NS5_IJSC_SY_EEEEEEEEEEEvNS4_8identityENS5_IJNS4_18SM100_TMA_2SM_LOADES1I_EEES24_vS25_EENS_8epilogue10collective18CollectiveEpilogueINS29_23Sm100TmaWarpSpecializedILi4ELi2ELi32ELb1ELb0EEEJNS5_IJSG_SG_SG_EEENS5_IJNSM_ISG_SC_EENSM_ISN_SC_EEEEENS_10bfloat16_tESL_S2I_SL_NS29_6fusion15FusionCallbacksIS2D_NS2J_17LinearCombinationIS2I_fS2I_fLNS_15FloatRoundStyleE2EEES2E_S2H_JEEENS4_5SM1004TMEM4LOAD26SM100_TMEM_LOAD_32dp32b32xENS4_13SM90_TMA_LOADENS1K_INS1L_ILi2ELi4ELi3EEENS1N_ILi16EEENSM_INS5_IJS1P_SN_EEES1V_EEEENS4_39AutoVectorizingCopyWithAssumedAlignmentILi128EEENS4_14SM90_TMA_STOREES2Y_S30_S30_EEEvvEEEEvNT_6ParamsE,"aw",@nobits
	.sectionflags	@""
	.align	16
	.zero		1024


//--------------------- .nv.shared.reserved.0     --------------------------
	.section	.nv.shared.reserved.0,"aw",@nobits
	.weak		__nv_reservedSMEM_offset_0_alias
	.size		__nv_reservedSMEM_offset_0_alias, 0, 64
	.other		__nv_reservedSMEM_offset_0_alias,@"STO_CUDA_RESERVED_SHARED STV_DEFAULT"
__nv_reservedSMEM_offset_0_alias:
	.zero		0
.nv.shared.reserved.0:
	.zero		64
	.weak		__nv_reservedSMEM_tcgen05_partition
	.type		__nv_reservedSMEM_tcgen05_partition,@object
	.size		__nv_reservedSMEM_tcgen05_partition,(.L_0 - __nv_reservedSMEM_tcgen05_partition)
__nv_reservedSMEM_tcgen05_partition:
	.zero		32
.L_0:


//--------------------- .nv.global                --------------------------
	.section	.nv.global,"aw",@nobits
.nv.global:
	.type		_ZN40_INTERNAL_965bc7f5_4_k_cu_83a1fc7d_365444cute1_E,@object
	.size		_ZN40_INTERNAL_965bc7f5_4_k_cu_83a1fc7d_365444cute1_E,(_ZN40_INTERNAL_965bc7f5_4_k_cu_83a1fc7d_365444cuda3std3__45__cpo6cbeginE - _ZN40_INTERNAL_965bc7f5_4_k_cu_83a1fc7d_365444cute1_E)
_ZN40_INTERNAL_965bc7f5_4_k_cu_83a1fc7d_365444cute1_E:
	.zero		1
	.type		_ZN40_INTERNAL_965bc7f5_4_k_cu_83a1fc7d_365444cuda3std3__45__cpo6cbeginE,@object
	.size		_ZN40_INTERNAL_965bc7f5_4_k_cu_83a1fc7d_365444cuda3std3__45__cpo6cbeginE,(_ZN40_INTERNAL_965bc7f5_4_k_cu_83a1fc7d_365444cuda3std3__48in_placeE - _ZN40_INTERNAL_965bc7f5_4_k_cu_83a1fc7d_365444cuda3std3__45__cpo6cbeginE)
_ZN40_INTERNAL_965bc7f5_4_k_cu_83a1fc7d_365444cuda3std3__45__cpo6cbeginE:
	.zero		1
	.type		_ZN40_INTERNAL_965bc7f5_4_k_cu_83a1fc7d_365444cuda3std3__48in_placeE,@object
	.size		_ZN40_INTERNAL_965bc7f5_4_k_cu_83a1fc7d_365444cuda3std3__48in_placeE,(_ZN40_INTERNAL_965bc7f5_4_k_cu_83a1fc7d_365444cuda3std6ranges3__45__cpo9iter_moveE - _ZN40_INTERNAL_965bc7f5_4_k_cu_83a1fc7d_365444cuda3std3__48in_placeE)
_ZN40_INTERNAL_965bc7f5_4_k_cu_83a1fc7d_365444cuda3std3__48in_placeE:
	.zero		1
	.type		_ZN40_INTERNAL_965bc7f5_4_k_cu_83a1fc7d_365444cuda3std6ranges3__45__cpo9iter_moveE,@object
	.size		_ZN40_INTERNAL_965bc7f5_4_k_cu_83a1fc7d_365444cuda3std6ranges3__45__cpo9iter_moveE,(_ZN40_INTERNAL_965bc7f5_4_k_cu_83a1fc7d_365444cuda3std3__45__cpo5beginE - _ZN40_INTERNAL_965bc7f5_4_k_cu_83a1fc7d_365444cuda3std6ranges3__45__cpo9iter_moveE)
_ZN40_INTERNAL_965bc7f5_4_k_cu_83a1fc7d_365444cuda3std6ranges3__45__cpo9iter_moveE:
	.zero		1
	.type		_ZN40_INTERNAL_965bc7f5_4_k_cu_83a1fc7d_365444cuda3std3__45__cpo5beginE,@object
	.size		_ZN40_INTERNAL_965bc7f5_4_k_cu_83a1fc7d_365444cuda3std3__45__cpo5beginE,(_ZN40_INTERNAL_965bc7f5_4_k_cu_83a1fc7d_365444cuda3std3__442_GLOBAL__N__965bc7f5_4_k_cu_83a1fc7d_365446ignoreE - _ZN40_INTERNAL_965bc7f5_4_k_cu_83a1fc7d_365444cuda3std3__45__cpo5beginE)
_ZN40_INTERNAL_965bc7f5_4_k_cu_83a1fc7d_365444cuda3std3__45__cpo5beginE:
	.zero		1
	.type		_ZN40_INTERNAL_965bc7f5_4_k_cu_83a1fc7d_365444cuda3std3__442_GLOBAL__N__965bc7f5_4_k_cu_83a1fc7d_365446ignoreE,@object
	.size		_ZN40_INTERNAL_965bc7f5_4_k_cu_83a1fc7d_365444cuda3std3__442_GLOBAL__N__965bc7f5_4_k_cu_83a1fc7d_365446ignoreE,(_ZN40_INTERNAL_965bc7f5_4_k_cu_83a1fc7d_365444cute7productE - _ZN40_INTERNAL_965bc7f5_4_k_cu_83a1fc7d_365444cuda3std3__442_GLOBAL__N__965bc7f5_4_k_cu_83a1fc7d_365446ignoreE)
_ZN40_INTERNAL_965bc7f5_4_k_cu_83a1fc7d_365444cuda3std3__442_GLOBAL__N__965bc7f5_4_k_cu_83a1fc7d_365446ignoreE:
	.zero		1
	.type		_ZN40_INTERNAL_965bc7f5_4_k_cu_83a1fc7d_365444cute7productE,@object
	.size		_ZN40_INTERNAL_965bc7f5_4_k_cu_83a1fc7d_365444cute7productE,(_ZN40_INTERNAL_965bc7f5_4_k_cu_83a1fc7d_365444cuda3std3__45__cpo3endE - _ZN40_INTERNAL_965bc7f5_4_k_cu_83a1fc7d_365444cute7productE)
_ZN40_INTERNAL_965bc7f5_4_k_cu_83a1fc7d_365444cute7productE:
	.zero		1
	.type		_ZN40_INTERNAL_965bc7f5_4_k_cu_83a1fc7d_365444cuda3std3__45__cpo3endE,@object
	.size		_ZN40_INTERNAL_965bc7f5_4_k_cu_83a1fc7d_365444cuda3std3__45__cpo3endE,(_ZN40_INTERNAL_965bc7f5_4_k_cu_83a1fc7d_365444cuda3std3__419piecewise_constructE - _ZN40_INTERNAL_965bc7f5_4_k_cu_83a1fc7d_365444cuda3std3__45__cpo3endE)
_ZN40_INTERNAL_965bc7f5_4_k_cu_83a1fc7d_365444cuda3std3__45__cpo3endE:
	.zero		1
	.type		_ZN40_INTERNAL_965bc7f5_4_k_cu_83a1fc7d_365444cuda3std3__419piecewise_constructE,@object
	.size		_ZN40_INTERNAL_965bc7f5_4_k_cu_83a1fc7d_365444cuda3std3__419piecewise_constructE,(_ZN40_INTERNAL_965bc7f5_4_k_cu_83a1fc7d_365444cuda3std3__45__cpo4cendE - _ZN40_INTERNAL_965bc7f5_4_k_cu_83a1fc7d_365444cuda3std3__419piecewise_constructE)
_ZN40_INTERNAL_965bc7f5_4_k_cu_83a1fc7d_365444cuda3std3__419piecewise_constructE:
	.zero		1
	.type		_ZN40_INTERNAL_965bc7f5_4_k_cu_83a1fc7d_365444cuda3std3__45__cpo4cendE,@object
	.size		_ZN40_INTERNAL_965bc7f5_4_k_cu_83a1fc7d_365444cuda3std3__45__cpo4cendE,(_ZN40_INTERNAL_965bc7f5_4_k_cu_83a1fc7d_365444cuda3std6ranges3__45__cpo4swapE - _ZN40_INTERNAL_965bc7f5_4_k_cu_83a1fc7d_365444cuda3std3__45__cpo4cendE)
_ZN40_INTERNAL_965bc7f5_4_k_cu_83a1fc7d_365444cuda3std3__45__cpo4cendE:
	.zero		1
	.type		_ZN40_INTERNAL_965bc7f5_4_k_cu_83a1fc7d_365444cuda3std6ranges3__45__cpo4swapE,@object
	.size		_ZN40_INTERNAL_965bc7f5_4_k_cu_83a1fc7d_365444cuda3std6ranges3__45__cpo4swapE,(.L_10 - _ZN40_INTERNAL_965bc7f5_4_k_cu_83a1fc7d_365444cuda3std6ranges3__45__cpo4swapE)
_ZN40_INTERNAL_965bc7f5_4_k_cu_83a1fc7d_365444cuda3std6ranges3__45__cpo4swapE:
	.zero		1
.L_10:


//--------------------- .nv.constant0._ZN7cutlass13device_kernelINS_4gemm6kernel13GemmUniversalIN4cute5tupleIJiiiiEEENS1_10collective13CollectiveMmaINS1_46MainloopSm100TmaUmmaWarpSpecializedBlockScaledILi7ELi2ELi2ENS5_IJNS4_1CILi2EEESB_NSA_ILi1EEEEEEEENS5_IJNSA_ILi256EEENSA_ILi128EEESG_EEENS5_IJNS_12float_e4m3_tENS_13float_ue8m0_tEEEENS5_IJNS5_IJlSC_lEEENS4_6LayoutINS5_IJNS5_IJNS5_IJNSA_ILi32EEENSA_ILi4EEEEEEiEEESQ_NS5_IJSC_iEEEEEENS5_IJNS5_IJNS5_IJNSA_ILi16EEESO_EEEiEEENS5_IJNS5_IJNSA_ILi0EEESC_EEENSA_ILi512EEEEEENS5_IJSW_iEEEEEEEEEEESK_S13_NS4_8TiledMMAINS4_8MMA_AtomIJNS4_27SM100_MMA_MXF8F6F4_2x1SM_SSISI_SI_fSJ_Li256ELi128ELNS4_4UMMA5MajorE0ELS18_0ELNS17_7ScaleInE0ELS19_0EEEEEENSM_INS5_IJSC_SC_SC_EEENS5_IJSW_SW_SW_EEEEENS5_IJNS4_10UnderscoreES1F_S1F_EEEEENS5_IJNS4_28SM100_TMA_2SM_LOAD_MULTICASTES1I_EEENS5_IJNS4_14ComposedLayoutINS4_7SwizzleILi3ELi4ELi3EEENS4_18smem_ptr_flag_bitsILi8EEENSM_INS5_IJNSA_ILi8EEESG_EEENS5_IJSG_SC_EEEEEEENSM_INS5_IJNS5_IJNS5_IJSP_SC_EEENS5_IJSN_SC_EEEEEESC_NS5_IJSO_SC_EEEEEENS5_IJNS5_IJNS5_IJSU_SY_EEESX_EEESW_NS5_IJSC_SY_EEEEEEEEEEEvNS4_8identityENS5_IJNS4_18SM100_TMA_2SM_LOADES1I_EEES24_vS25_EENS_8epilogue10collective18CollectiveEpilogueINS29_23Sm100TmaWarpSpecializedILi4ELi2ELi32ELb1ELb0EEEJNS5_IJSG_SG_SG_EEENS5_IJNSM_ISG_SC_EENSM_ISN_SC_EEEEENS_10bfloat16_tESL_S2I_SL_NS29_6fusion15FusionCallbacksIS2D_NS2J_17LinearCombinationIS2I_fS2I_fLNS_15FloatRoundStyleE2EEES2E_S2H_JEEENS4_5SM1004TMEM4LOAD26SM100_TMEM_LOAD_32dp32b32xENS4_13SM90_TMA_LOADENS1K_INS1L_ILi2ELi4ELi3EEENS1N_ILi16EEENSM_INS5_IJS1P_SN_EEES1V_EEEENS4_39AutoVectorizingCopyWithAssumedAlignmentILi128EEENS4_14SM90_TMA_STOREES2Y_S30_S30_EEEvvEEEEvNT_6ParamsE --------------------------
	.section	.nv.constant0._ZN7cutlass13device_kernelINS_4gemm6kernel13GemmUniversalIN4cute5tupleIJiiiiEEENS1_10collective13CollectiveMmaINS1_46MainloopSm100TmaUmmaWarpSpecializedBlockScaledILi7ELi2ELi2ENS5_IJNS4_1CILi2EEESB_NSA_ILi1EEEEEEEENS5_IJNSA_ILi256EEENSA_ILi128EEESG_EEENS5_IJNS_12float_e4m3_tENS_13float_ue8m0_tEEEENS5_IJNS5_IJlSC_lEEENS4_6LayoutINS5_IJNS5_IJNS5_IJNSA_ILi32EEENSA_ILi4EEEEEEiEEESQ_NS5_IJSC_iEEEEEENS5_IJNS5_IJNS5_IJNSA_ILi16EEESO_EEEiEEENS5_IJNS5_IJNSA_ILi0EEESC_EEENSA_ILi512EEEEEENS5_IJSW_iEEEEEEEEEEESK_S13_NS4_8TiledMMAINS4_8MMA_AtomIJNS4_27SM100_MMA_MXF8F6F4_2x1SM_SSISI_SI_fSJ_Li256ELi128ELNS4_4UMMA5MajorE0ELS18_0ELNS17_7ScaleInE0ELS19_0EEEEEENSM_INS5_IJSC_SC_SC_EEENS5_IJSW_SW_SW_EEEEENS5_IJNS4_10UnderscoreES1F_S1F_EEEEENS5_IJNS4_28SM100_TMA_2SM_LOAD_MULTICASTES1I_EEENS5_IJNS4_14ComposedLayoutINS4_7SwizzleILi3ELi4ELi3EEENS4_18smem_ptr_flag_bitsILi8EEENSM_INS5_IJNSA_ILi8EEESG_EEENS5_IJSG_SC_EEEEEEENSM_INS5_IJNS5_IJNS5_IJSP_SC_EEENS5_IJSN_SC_EEEEEESC_NS5_IJSO_SC_EEEEEENS5_IJNS5_IJNS5_IJSU_SY_EEESX_EEESW_NS5_IJSC_SY_EEEEEEEEEEEvNS4_8identityENS5_IJNS4_18SM100_TMA_2SM_LOADES1I_EEES24_vS25_EENS_8epilogue10collective18CollectiveEpilogueINS29_23Sm100TmaWarpSpecializedILi4ELi2ELi32ELb1ELb0EEEJNS5_IJSG_SG_SG_EEENS5_IJNSM_ISG_SC_EENSM_ISN_SC_EEEEENS_10bfloat16_tESL_S2I_SL_NS29_6fusion15FusionCallbacksIS2D_NS2J_17LinearCombinationIS2I_fS2I_fLNS_15FloatRoundStyleE2EEES2E_S2H_JEEENS4_5SM1004TMEM4LOAD26SM100_TMEM_LOAD_32dp32b32xENS4_13SM90_TMA_LOADENS1K_INS1L_ILi2ELi4ELi3EEENS1N_ILi16EEENSM_INS5_IJS1P_SN_EEES1V_EEEENS4_39AutoVectorizingCopyWithAssumedAlignmentILi128EEENS4_14SM90_TMA_STOREES2Y_S30_S30_EEEvvEEEEvNT_6ParamsE,"a",@progbits
	.sectionflags	@""
	.align	4
.nv.constant0._ZN7cutlass13device_kernelINS_4gemm6kernel13GemmUniversalIN4cute5tupleIJiiiiEEENS1_10collective13CollectiveMmaINS1_46MainloopSm100TmaUmmaWarpSpecializedBlockScaledILi7ELi2ELi2ENS5_IJNS4_1CILi2EEESB_NSA_ILi1EEEEEEEENS5_IJNSA_ILi256EEENSA_ILi128EEESG_EEENS5_IJNS_12float_e4m3_tENS_13float_ue8m0_tEEEENS5_IJNS5_IJlSC_lEEENS4_6LayoutINS5_IJNS5_IJNS5_IJNSA_ILi32EEENSA_ILi4EEEEEEiEEESQ_NS5_IJSC_iEEEEEENS5_IJNS5_IJNS5_IJNSA_ILi16EEESO_EEEiEEENS5_IJNS5_IJNSA_ILi0EEESC_EEENSA_ILi512EEEEEENS5_IJSW_iEEEEEEEEEEESK_S13_NS4_8TiledMMAINS4_8MMA_AtomIJNS4_27SM100_MMA_MXF8F6F4_2x1SM_SSISI_SI_fSJ_Li256ELi128ELNS4_4UMMA5MajorE0ELS18_0ELNS17_7ScaleInE0ELS19_0EEEEEENSM_INS5_IJSC_SC_SC_EEENS5_IJSW_SW_SW_EEEEENS5_IJNS4_10UnderscoreES1F_S1F_EEEEENS5_IJNS4_28SM100_TMA_2SM_LOAD_MULTICASTES1I_EEENS5_IJNS4_14ComposedLayoutINS4_7SwizzleILi3ELi4ELi3EEENS4_18smem_ptr_flag_bitsILi8EEENSM_INS5_IJNSA_ILi8EEESG_EEENS5_IJSG_SC_EEEEEEENSM_INS5_IJNS5_IJNS5_IJSP_SC_EEENS5_IJSN_SC_EEEEEESC_NS5_IJSO_SC_EEEEEENS5_IJNS5_IJNS5_IJSU_SY_EEESX_EEESW_NS5_IJSC_SY_EEEEEEEEEEEvNS4_8identityENS5_IJNS4_18SM100_TMA_2SM_LOADES1I_EEES24_vS25_EENS_8epilogue10collective18CollectiveEpilogueINS29_23Sm100TmaWarpSpecializedILi4ELi2ELi32ELb1ELb0EEEJNS5_IJSG_SG_SG_EEENS5_IJNSM_ISG_SC_EENSM_ISN_SC_EEEEENS_10bfloat16_tESL_S2I_SL_NS29_6fusion15FusionCallbacksIS2D_NS2J_17LinearCombinationIS2I_fS2I_fLNS_15FloatRoundStyleE2EEES2E_S2H_JEEENS4_5SM1004TMEM4LOAD26SM100_TMEM_LOAD_32dp32b32xENS4_13SM90_TMA_LOADENS1K_INS1L_ILi2ELi4ELi3EEENS1N_ILi16EEENSM_INS5_IJS1P_SN_EEES1V_EEEENS4_39AutoVectorizingCopyWithAssumedAlignmentILi128EEENS4_14SM90_TMA_STOREES2Y_S30_S30_EEEvvEEEEvNT_6ParamsE:
	.zero		3968


//--------------------- SYMBOLS --------------------------

	.type		.nv.reservedSmem.offset0,@object
	.size		.nv.reservedSmem.offset0,0x4
	.type		.nv.reservedSmem.cap,@object
	.size		.nv.reservedSmem.cap,0x4
	.type		__assertfail,@function
